//
// Generated by NVIDIA NVVM Compiler
//
// Compiler Build ID: CL-36424714
// Cuda compilation tools, release 13.0, V13.0.88
// Based on NVVM 20.0.0
//

.version 9.0
.target sm_100
.address_size 64

	// .globl	_Z27monte_carlo_european_optionPfS_S_S_S_S_Piiiiy
.extern .func  (.param .b64 func_retval0) malloc
(
	.param .b64 malloc_param_0
)
;
.extern .func free
(
	.param .b64 free_param_0
)
;
.global .align 4 .b8 precalc_xorwow_matrix[102400];
.global .align 4 .b8 precalc_xorwow_offset_matrix[102400];
.global .align 4 .b8 mrg32k3aM1[2304];
.global .align 4 .b8 mrg32k3aM2[2304];
.global .align 4 .b8 mrg32k3aM1SubSeq[2016];
.global .align 4 .b8 mrg32k3aM2SubSeq[2016];
.global .align 4 .b8 mrg32k3aM1Seq[2304];
.global .align 4 .b8 mrg32k3aM2Seq[2304];
.const .align 8 .b8 __cr_lgamma_table[72];
.const .align 4 .f32 d_pi = 0f40490FDB;
.const .align 4 .f32 d_sqrt2 = 0f3FB504F3;
.extern .shared .align 16 .b8 shared_mem[];
.global .align 4 .b8 __cudart_i2opi_f[24] = {65, 144, 67, 60, 153, 149, 98, 219, 192, 221, 52, 245, 209, 87, 39, 252, 41, 21, 68, 78, 110, 131, 249, 162};

.visible .entry _Z27monte_carlo_european_optionPfS_S_S_S_S_Piiiiy(
	.param .u64 .ptr .align 1 _Z27monte_carlo_european_optionPfS_S_S_S_S_Piiiiy_param_0,
	.param .u64 .ptr .align 1 _Z27monte_carlo_european_optionPfS_S_S_S_S_Piiiiy_param_1,
	.param .u64 .ptr .align 1 _Z27monte_carlo_european_optionPfS_S_S_S_S_Piiiiy_param_2,
	.param .u64 .ptr .align 1 _Z27monte_carlo_european_optionPfS_S_S_S_S_Piiiiy_param_3,
	.param .u64 .ptr .align 1 _Z27monte_carlo_european_optionPfS_S_S_S_S_Piiiiy_param_4,
	.param .u64 .ptr .align 1 _Z27monte_carlo_european_optionPfS_S_S_S_S_Piiiiy_param_5,
	.param .u64 .ptr .align 1 _Z27monte_carlo_european_optionPfS_S_S_S_S_Piiiiy_param_6,
	.param .u32 _Z27monte_carlo_european_optionPfS_S_S_S_S_Piiiiy_param_7,
	.param .u32 _Z27monte_carlo_european_optionPfS_S_S_S_S_Piiiiy_param_8,
	.param .u32 _Z27monte_carlo_european_optionPfS_S_S_S_S_Piiiiy_param_9,
	.param .u64 _Z27monte_carlo_european_optionPfS_S_S_S_S_Piiiiy_param_10
)
{
	.local .align 4 .b8 	__local_depot0[28];
	.reg .b64 	%SP;
	.reg .b64 	%SPL;
	.reg .pred 	%p<32>;
	.reg .b32 	%r<166>;
	.reg .b32 	%f<207>;
	.reg .b64 	%rd<66>;
	.reg .b64 	%fd<3>;

	mov.u64 	%SPL, __local_depot0;
	ld.param.u64 	%rd19, [_Z27monte_carlo_european_optionPfS_S_S_S_S_Piiiiy_param_0];
	ld.param.u64 	%rd15, [_Z27monte_carlo_european_optionPfS_S_S_S_S_Piiiiy_param_1];
	ld.param.u64 	%rd16, [_Z27monte_carlo_european_optionPfS_S_S_S_S_Piiiiy_param_2];
	ld.param.u64 	%rd20, [_Z27monte_carlo_european_optionPfS_S_S_S_S_Piiiiy_param_3];
	ld.param.u64 	%rd21, [_Z27monte_carlo_european_optionPfS_S_S_S_S_Piiiiy_param_4];
	ld.param.u64 	%rd18, [_Z27monte_carlo_european_optionPfS_S_S_S_S_Piiiiy_param_6];
	ld.param.u32 	%r69, [_Z27monte_carlo_european_optionPfS_S_S_S_S_Piiiiy_param_7];
	ld.param.u32 	%r70, [_Z27monte_carlo_european_optionPfS_S_S_S_S_Piiiiy_param_8];
	ld.param.u32 	%r71, [_Z27monte_carlo_european_optionPfS_S_S_S_S_Piiiiy_param_9];
	ld.param.u64 	%rd22, [_Z27monte_carlo_european_optionPfS_S_S_S_S_Piiiiy_param_10];
	cvta.to.global.u64 	%rd1, %rd19;
	cvta.to.global.u64 	%rd2, %rd18;
	cvta.to.global.u64 	%rd3, %rd21;
	cvta.to.global.u64 	%rd4, %rd20;
	cvta.to.global.u64 	%rd5, %rd16;
	cvta.to.global.u64 	%rd6, %rd15;
	add.u64 	%rd7, %SPL, 0;
	mov.u32 	%r72, %ctaid.x;
	mov.u32 	%r73, %ntid.x;
	mov.u32 	%r1, %tid.x;
	mad.lo.s32 	%r165, %r72, %r73, %r1;
	mov.u32 	%r74, %nctaid.x;
	mul.lo.s32 	%r3, %r73, %r74;
	cvt.s64.s32 	%rd24, %r165;
	add.s64 	%rd25, %rd22, %rd24;
	cvt.u32.u64 	%r75, %rd25;
	xor.b32  	%r76, %r75, -1429050551;
	mul.lo.s32 	%r4, %r76, 1099087573;
	{ .reg .b32 tmp; mov.b64 {tmp, %r77}, %rd25; }
	xor.b32  	%r5, %r77, -136515619;
	setp.ge.s32 	%p1, %r165, %r69;
	@%p1 bra 	$L__BB0_32;
	mul.lo.s32 	%r6, %r71, %r1;
	setp.gt.s32 	%p2, %r70, 0;
	cvt.rn.f32.s32 	%f1, %r70;
	@%p2 bra 	$L__BB0_4;
	mov.f32 	%f38, 0f00000000;
	div.rn.f32 	%f2, %f38, %f1;
$L__BB0_3:
	mul.wide.s32 	%rd26, %r165, 4;
	add.s64 	%rd27, %rd4, %rd26;
	add.s64 	%rd28, %rd3, %rd26;
	ld.global.f32 	%f39, [%rd28];
	ld.global.f32 	%f40, [%rd27];
	neg.f32 	%f41, %f39;
	mul.f32 	%f42, %f40, %f41;
	fma.rn.f32 	%f43, %f42, 0f3BBB989D, 0f3F000000;
	cvt.sat.f32.f32 	%f44, %f43;
	mov.f32 	%f45, 0f4B400001;
	mov.f32 	%f46, 0f437C0000;
	fma.rm.f32 	%f47, %f44, %f46, %f45;
	add.f32 	%f48, %f47, 0fCB40007F;
	neg.f32 	%f49, %f48;
	fma.rn.f32 	%f50, %f42, 0f3FB8AA3B, %f49;
	fma.rn.f32 	%f51, %f42, 0f32A57060, %f50;
	mov.b32 	%r78, %f47;
	shl.b32 	%r79, %r78, 23;
	mov.b32 	%f52, %r79;
	ex2.approx.ftz.f32 	%f53, %f51;
	mul.f32 	%f54, %f53, %f52;
	mul.f32 	%f55, %f2, %f54;
	add.s64 	%rd29, %rd1, %rd26;
	st.global.f32 	[%rd29], %f55;
	add.s32 	%r165, %r165, %r3;
	setp.lt.s32 	%p3, %r165, %r69;
	@%p3 bra 	$L__BB0_3;
	bra.uni 	$L__BB0_32;
$L__BB0_4:
	shl.b32 	%r80, %r6, 2;
	mov.u32 	%r81, shared_mem;
	add.s32 	%r7, %r81, %r80;
	shl.b32 	%r82, %r71, 2;
	add.s32 	%r8, %r7, %r82;
	setp.lt.s32 	%p4, %r71, 2;
	@%p4 bra 	$L__BB0_19;
	ld.const.f32 	%f108, [d_pi];
	mul.lo.s32 	%r86, %r5, -1703105765;
	add.s32 	%r155, %r4, 5783321;
	xor.b32  	%r154, %r86, 88675123;
	add.s32 	%r157, %r86, 521288629;
	xor.b32  	%r156, %r4, 362436069;
	add.s32 	%r158, %r4, 123456789;
	add.s32 	%r87, %r4, %r86;
	add.s32 	%r153, %r87, 6615241;
	add.f32 	%f3, %f108, %f108;
	mov.u64 	%rd49, __cudart_i2opi_f;
$L__BB0_6:
	ld.param.u64 	%rd62, [_Z27monte_carlo_european_optionPfS_S_S_S_S_Piiiiy_param_6];
	ld.param.u64 	%rd61, [_Z27monte_carlo_european_optionPfS_S_S_S_S_Piiiiy_param_5];
	ld.param.u64 	%rd60, [_Z27monte_carlo_european_optionPfS_S_S_S_S_Piiiiy_param_2];
	ld.param.u64 	%rd59, [_Z27monte_carlo_european_optionPfS_S_S_S_S_Piiiiy_param_1];
	cvta.to.global.u64 	%rd38, %rd59;
	mul.wide.s32 	%rd39, %r165, 4;
	add.s64 	%rd40, %rd38, %rd39;
	ld.global.f32 	%f4, [%rd40];
	cvta.to.global.u64 	%rd41, %rd60;
	add.s64 	%rd42, %rd41, %rd39;
	ld.global.f32 	%f5, [%rd42];
	add.s64 	%rd43, %rd4, %rd39;
	ld.global.f32 	%f6, [%rd43];
	add.s64 	%rd44, %rd3, %rd39;
	ld.global.f32 	%f7, [%rd44];
	cvta.to.global.u64 	%rd45, %rd61;
	add.s64 	%rd46, %rd45, %rd39;
	ld.global.f32 	%f8, [%rd46];
	cvta.to.global.u64 	%rd47, %rd62;
	add.s64 	%rd48, %rd47, %rd39;
	add.s32 	%r89, %r71, -1;
	cvt.rn.f32.s32 	%f110, %r89;
	div.rn.f32 	%f111, %f6, %f110;
	ld.global.u32 	%r22, [%rd48];
	mul.f32 	%f112, %f8, 0fBF000000;
	fma.rn.f32 	%f113, %f8, %f112, %f7;
	mul.f32 	%f9, %f111, %f113;
	sqrt.rn.f32 	%f10, %f111;
	mov.f32 	%f196, 0f00000000;
	mov.b32 	%r145, 0;
$L__BB0_7:
	st.shared.f32 	[%r7], %f4;
	mov.b32 	%r152, 1;
	mov.f32 	%f197, %f4;
$L__BB0_8:
	mov.u32 	%r32, %r158;
	mov.u32 	%r158, %r157;
	mov.u32 	%r33, %r156;
	mov.u32 	%r157, %r155;
	mov.u32 	%r156, %r154;
	shr.u32 	%r91, %r32, 2;
	xor.b32  	%r92, %r91, %r32;
	shl.b32 	%r93, %r157, 4;
	shl.b32 	%r94, %r92, 1;
	xor.b32  	%r95, %r93, %r94;
	xor.b32  	%r96, %r95, %r157;
	xor.b32  	%r154, %r96, %r92;
	add.s32 	%r97, %r153, %r154;
	add.s32 	%r98, %r97, 362437;
	cvt.rn.f32.u32 	%f114, %r98;
	fma.rn.f32 	%f115, %f114, 0f2F800000, 0f2F000000;
	shr.u32 	%r99, %r33, 2;
	xor.b32  	%r100, %r99, %r33;
	shl.b32 	%r101, %r154, 4;
	shl.b32 	%r102, %r100, 1;
	xor.b32  	%r103, %r102, %r101;
	xor.b32  	%r104, %r103, %r100;
	xor.b32  	%r155, %r104, %r154;
	add.s32 	%r153, %r153, 724874;
	add.s32 	%r105, %r155, %r153;
	cvt.rn.f32.u32 	%f116, %r105;
	fma.rn.f32 	%f117, %f116, 0f2F800000, 0f2F000000;
	setp.lt.f32 	%p17, %f115, 0f00800000;
	mul.f32 	%f118, %f115, 0f4B000000;
	selp.f32 	%f119, %f118, %f115, %p17;
	selp.f32 	%f120, 0fC1B80000, 0f00000000, %p17;
	mov.b32 	%r106, %f119;
	add.s32 	%r107, %r106, -1059760811;
	and.b32  	%r108, %r107, -8388608;
	sub.s32 	%r109, %r106, %r108;
	mov.b32 	%f121, %r109;
	cvt.rn.f32.s32 	%f122, %r108;
	fma.rn.f32 	%f123, %f122, 0f34000000, %f120;
	add.f32 	%f124, %f121, 0fBF800000;
	fma.rn.f32 	%f125, %f124, 0fBE055027, 0f3E1039F6;
	fma.rn.f32 	%f126, %f125, %f124, 0fBDF8CDCC;
	fma.rn.f32 	%f127, %f126, %f124, 0f3E0F2955;
	fma.rn.f32 	%f128, %f127, %f124, 0fBE2AD8B9;
	fma.rn.f32 	%f129, %f128, %f124, 0f3E4CED0B;
	fma.rn.f32 	%f130, %f129, %f124, 0fBE7FFF22;
	fma.rn.f32 	%f131, %f130, %f124, 0f3EAAAA78;
	fma.rn.f32 	%f132, %f131, %f124, 0fBF000000;
	mul.f32 	%f133, %f124, %f132;
	fma.rn.f32 	%f134, %f133, %f124, %f124;
	fma.rn.f32 	%f135, %f123, 0f3F317218, %f134;
	setp.gt.u32 	%p18, %r106, 2139095039;
	fma.rn.f32 	%f136, %f119, 0f7F800000, 0f7F800000;
	selp.f32 	%f137, %f136, %f135, %p18;
	setp.eq.f32 	%p19, %f119, 0f00000000;
	mul.f32 	%f138, %f137, 0fC0000000;
	selp.f32 	%f13, 0f7F800000, %f138, %p19;
	mul.f32 	%f14, %f117, %f3;
	mul.f32 	%f139, %f14, 0f3F22F983;
	cvt.rni.s32.f32 	%r162, %f139;
	cvt.rn.f32.s32 	%f140, %r162;
	fma.rn.f32 	%f141, %f140, 0fBFC90FDA, %f14;
	fma.rn.f32 	%f142, %f140, 0fB3A22168, %f141;
	fma.rn.f32 	%f198, %f140, 0fA7C234C5, %f142;
	abs.f32 	%f16, %f14;
	setp.ltu.f32 	%p20, %f16, 0f47CE4780;
	@%p20 bra 	$L__BB0_16;
	setp.eq.f32 	%p21, %f16, 0f7F800000;
	@%p21 bra 	$L__BB0_15;
	mov.b32 	%r41, %f14;
	shl.b32 	%r111, %r41, 8;
	or.b32  	%r42, %r111, -2147483648;
	mov.b64 	%rd65, 0;
	mov.b32 	%r159, 0;
	mov.u64 	%rd63, %rd49;
	mov.u64 	%rd64, %rd7;
$L__BB0_11:
	.pragma "nounroll";
	ld.global.nc.u32 	%r112, [%rd63];
	mad.wide.u32 	%rd51, %r112, %r42, %rd65;
	shr.u64 	%rd65, %rd51, 32;
	st.local.u32 	[%rd64], %rd51;
	add.s32 	%r159, %r159, 1;
	add.s64 	%rd64, %rd64, 4;
	add.s64 	%rd63, %rd63, 4;
	setp.ne.s32 	%p22, %r159, 6;
	@%p22 bra 	$L__BB0_11;
	shr.u32 	%r113, %r41, 23;
	st.local.u32 	[%rd7+24], %rd65;
	and.b32  	%r45, %r113, 31;
	and.b32  	%r114, %r113, 224;
	add.s32 	%r115, %r114, -128;
	shr.u32 	%r116, %r115, 5;
	mul.wide.u32 	%rd52, %r116, 4;
	sub.s64 	%rd14, %rd7, %rd52;
	ld.local.u32 	%r160, [%rd14+24];
	ld.local.u32 	%r161, [%rd14+20];
	setp.eq.s32 	%p23, %r45, 0;
	@%p23 bra 	$L__BB0_14;
	shf.l.wrap.b32 	%r160, %r161, %r160, %r45;
	ld.local.u32 	%r117, [%rd14+16];
	shf.l.wrap.b32 	%r161, %r117, %r161, %r45;
$L__BB0_14:
	shr.u32 	%r118, %r160, 30;
	shf.l.wrap.b32 	%r119, %r161, %r160, 2;
	shl.b32 	%r120, %r161, 2;
	shr.u32 	%r121, %r119, 31;
	add.s32 	%r122, %r121, %r118;
	neg.s32 	%r123, %r122;
	setp.lt.s32 	%p24, %r41, 0;
	selp.b32 	%r162, %r123, %r122, %p24;
	xor.b32  	%r124, %r119, %r41;
	shr.s32 	%r125, %r119, 31;
	xor.b32  	%r126, %r125, %r119;
	xor.b32  	%r127, %r125, %r120;
	cvt.u64.u32 	%rd53, %r126;
	shl.b64 	%rd54, %rd53, 32;
	cvt.u64.u32 	%rd55, %r127;
	or.b64  	%rd56, %rd54, %rd55;
	cvt.rn.f64.s64 	%fd1, %rd56;
	mul.f64 	%fd2, %fd1, 0d3BF921FB54442D19;
	cvt.rn.f32.f64 	%f143, %fd2;
	neg.f32 	%f144, %f143;
	setp.lt.s32 	%p25, %r124, 0;
	selp.f32 	%f198, %f144, %f143, %p25;
	bra.uni 	$L__BB0_16;
$L__BB0_15:
	mov.f32 	%f145, 0f00000000;
	mul.rn.f32 	%f198, %f14, %f145;
	mov.b32 	%r162, 0;
$L__BB0_16:
	add.s32 	%r129, %r162, 1;
	mul.rn.f32 	%f146, %f198, %f198;
	and.b32  	%r130, %r162, 1;
	setp.eq.b32 	%p26, %r130, 1;
	selp.f32 	%f147, %f198, 0f3F800000, %p26;
	fma.rn.f32 	%f148, %f146, %f147, 0f00000000;
	fma.rn.f32 	%f149, %f146, 0f37CBAC00, 0fBAB607ED;
	selp.f32 	%f150, 0fB94D4153, %f149, %p26;
	selp.f32 	%f151, 0f3C0885E4, 0f3D2AAABB, %p26;
	fma.rn.f32 	%f152, %f150, %f146, %f151;
	selp.f32 	%f153, 0fBE2AAAA8, 0fBEFFFFFF, %p26;
	fma.rn.f32 	%f154, %f152, %f146, %f153;
	fma.rn.f32 	%f155, %f154, %f148, %f147;
	and.b32  	%r131, %r129, 2;
	setp.eq.s32 	%p27, %r131, 0;
	mov.f32 	%f156, 0f00000000;
	sub.f32 	%f157, %f156, %f155;
	selp.f32 	%f158, %f155, %f157, %p27;
	sqrt.rn.f32 	%f159, %f13;
	mul.f32 	%f160, %f159, %f158;
	mul.f32 	%f161, %f160, %f10;
	fma.rn.f32 	%f162, %f8, %f161, %f9;
	fma.rn.f32 	%f163, %f162, 0f3BBB989D, 0f3F000000;
	cvt.sat.f32.f32 	%f164, %f163;
	mov.f32 	%f165, 0f4B400001;
	mov.f32 	%f166, 0f437C0000;
	fma.rm.f32 	%f167, %f164, %f166, %f165;
	add.f32 	%f168, %f167, 0fCB40007F;
	neg.f32 	%f169, %f168;
	fma.rn.f32 	%f170, %f162, 0f3FB8AA3B, %f169;
	fma.rn.f32 	%f171, %f162, 0f32A57060, %f170;
	mov.b32 	%r132, %f167;
	shl.b32 	%r133, %r132, 23;
	mov.b32 	%f172, %r133;
	ex2.approx.ftz.f32 	%f173, %f171;
	mul.f32 	%f174, %f173, %f172;
	mul.f32 	%f197, %f197, %f174;
	shl.b32 	%r134, %r152, 2;
	add.s32 	%r135, %r7, %r134;
	st.shared.f32 	[%r135], %f197;
	add.s32 	%r152, %r152, 1;
	setp.ne.s32 	%p28, %r152, %r71;
	@%p28 bra 	$L__BB0_8;
	setp.eq.s32 	%p29, %r22, 0;
	ld.shared.f32 	%f175, [%r8+-4];
	sub.f32 	%f176, %f175, %f5;
	sub.f32 	%f177, %f5, %f175;
	selp.f32 	%f178, %f176, %f177, %p29;
	max.f32 	%f179, %f178, 0f00000000;
	add.f32 	%f196, %f196, %f179;
	add.s32 	%r145, %r145, 1;
	setp.ne.s32 	%p30, %r145, %r70;
	@%p30 bra 	$L__BB0_7;
	div.rn.f32 	%f180, %f196, %f1;
	neg.f32 	%f181, %f7;
	mul.f32 	%f182, %f6, %f181;
	fma.rn.f32 	%f183, %f182, 0f3BBB989D, 0f3F000000;
	cvt.sat.f32.f32 	%f184, %f183;
	mov.f32 	%f185, 0f4B400001;
	mov.f32 	%f186, 0f437C0000;
	fma.rm.f32 	%f187, %f184, %f186, %f185;
	add.f32 	%f188, %f187, 0fCB40007F;
	neg.f32 	%f189, %f188;
	fma.rn.f32 	%f190, %f182, 0f3FB8AA3B, %f189;
	fma.rn.f32 	%f191, %f182, 0f32A57060, %f190;
	mov.b32 	%r136, %f187;
	shl.b32 	%r137, %r136, 23;
	mov.b32 	%f192, %r137;
	ex2.approx.ftz.f32 	%f193, %f191;
	mul.f32 	%f194, %f193, %f192;
	mul.f32 	%f195, %f180, %f194;
	mul.wide.s32 	%rd57, %r165, 4;
	add.s64 	%rd58, %rd1, %rd57;
	st.global.f32 	[%rd58], %f195;
	add.s32 	%r165, %r165, %r3;
	setp.lt.s32 	%p31, %r165, %r69;
	@%p31 bra 	$L__BB0_6;
	bra.uni 	$L__BB0_32;
$L__BB0_19:
	and.b32  	%r57, %r70, 7;
	add.s32 	%r58, %r57, -1;
	and.b32  	%r59, %r70, 3;
	and.b32  	%r60, %r70, 2147483640;
	and.b32  	%r61, %r70, 1;
$L__BB0_20:
	setp.lt.u32 	%p5, %r70, 8;
	mul.wide.s32 	%rd30, %r165, 4;
	add.s64 	%rd31, %rd6, %rd30;
	ld.global.f32 	%f22, [%rd31];
	add.s64 	%rd32, %rd5, %rd30;
	ld.global.f32 	%f23, [%rd32];
	add.s64 	%rd33, %rd4, %rd30;
	ld.global.f32 	%f24, [%rd33];
	add.s64 	%rd34, %rd3, %rd30;
	ld.global.f32 	%f25, [%rd34];
	add.s64 	%rd35, %rd2, %rd30;
	ld.global.u32 	%r63, [%rd35];
	mov.f32 	%f206, 0f00000000;
	@%p5 bra 	$L__BB0_23;
	mov.b32 	%r164, 0;
	mov.f32 	%f206, 0f00000000;
$L__BB0_22:
	.pragma "nounroll";
	setp.eq.s32 	%p6, %r63, 0;
	st.shared.f32 	[%r7], %f22;
	ld.shared.f32 	%f59, [%r8+-4];
	sub.f32 	%f60, %f59, %f23;
	sub.f32 	%f61, %f23, %f59;
	selp.f32 	%f62, %f60, %f61, %p6;
	max.f32 	%f63, %f62, 0f00000000;
	add.f32 	%f64, %f206, %f63;
	add.f32 	%f65, %f64, %f63;
	add.f32 	%f66, %f65, %f63;
	add.f32 	%f67, %f66, %f63;
	add.f32 	%f68, %f67, %f63;
	add.f32 	%f69, %f68, %f63;
	add.f32 	%f70, %f69, %f63;
	add.f32 	%f206, %f70, %f63;
	add.s32 	%r164, %r164, 8;
	setp.ne.s32 	%p7, %r164, %r60;
	@%p7 bra 	$L__BB0_22;
$L__BB0_23:
	setp.eq.s32 	%p8, %r57, 0;
	@%p8 bra 	$L__BB0_31;
	setp.lt.u32 	%p9, %r58, 3;
	@%p9 bra 	$L__BB0_26;
	setp.eq.s32 	%p10, %r63, 0;
	st.shared.f32 	[%r7], %f22;
	ld.shared.f32 	%f72, [%r8+-4];
	sub.f32 	%f73, %f72, %f23;
	sub.f32 	%f74, %f23, %f72;
	selp.f32 	%f75, %f73, %f74, %p10;
	max.f32 	%f76, %f75, 0f00000000;
	add.f32 	%f77, %f206, %f76;
	add.f32 	%f78, %f77, %f76;
	add.f32 	%f79, %f78, %f76;
	add.f32 	%f206, %f79, %f76;
$L__BB0_26:
	setp.eq.s32 	%p11, %r59, 0;
	@%p11 bra 	$L__BB0_31;
	setp.eq.s32 	%p12, %r59, 1;
	@%p12 bra 	$L__BB0_29;
	setp.eq.s32 	%p13, %r63, 0;
	st.shared.f32 	[%r7], %f22;
	ld.shared.f32 	%f81, [%r8+-4];
	sub.f32 	%f82, %f81, %f23;
	sub.f32 	%f83, %f23, %f81;
	selp.f32 	%f84, %f82, %f83, %p13;
	max.f32 	%f85, %f84, 0f00000000;
	add.f32 	%f86, %f206, %f85;
	add.f32 	%f206, %f86, %f85;
$L__BB0_29:
	setp.eq.s32 	%p14, %r61, 0;
	@%p14 bra 	$L__BB0_31;
	setp.eq.s32 	%p15, %r63, 0;
	st.shared.f32 	[%r7], %f22;
	ld.shared.f32 	%f87, [%r8+-4];
	sub.f32 	%f88, %f87, %f23;
	sub.f32 	%f89, %f23, %f87;
	selp.f32 	%f90, %f88, %f89, %p15;
	max.f32 	%f91, %f90, 0f00000000;
	add.f32 	%f206, %f206, %f91;
$L__BB0_31:
	div.rn.f32 	%f92, %f206, %f1;
	neg.f32 	%f93, %f25;
	mul.f32 	%f94, %f24, %f93;
	fma.rn.f32 	%f95, %f94, 0f3BBB989D, 0f3F000000;
	cvt.sat.f32.f32 	%f96, %f95;
	mov.f32 	%f97, 0f4B400001;
	mov.f32 	%f98, 0f437C0000;
	fma.rm.f32 	%f99, %f96, %f98, %f97;
	add.f32 	%f100, %f99, 0fCB40007F;
	neg.f32 	%f101, %f100;
	fma.rn.f32 	%f102, %f94, 0f3FB8AA3B, %f101;
	fma.rn.f32 	%f103, %f94, 0f32A57060, %f102;
	mov.b32 	%r84, %f99;
	shl.b32 	%r85, %r84, 23;
	mov.b32 	%f104, %r85;
	ex2.approx.ftz.f32 	%f105, %f103;
	mul.f32 	%f106, %f105, %f104;
	mul.f32 	%f107, %f92, %f106;
	add.s64 	%rd37, %rd1, %rd30;
	st.global.f32 	[%rd37], %f107;
	add.s32 	%r165, %r165, %r3;
	setp.lt.s32 	%p16, %r165, %r69;
	@%p16 bra 	$L__BB0_20;
$L__BB0_32:
	ret;

}
	// .globl	_Z24monte_carlo_asian_optionPfS_S_S_S_S_Piiiiy
.visible .entry _Z24monte_carlo_asian_optionPfS_S_S_S_S_Piiiiy(
	.param .u64 .ptr .align 1 _Z24monte_carlo_asian_optionPfS_S_S_S_S_Piiiiy_param_0,
	.param .u64 .ptr .align 1 _Z24monte_carlo_asian_optionPfS_S_S_S_S_Piiiiy_param_1,
	.param .u64 .ptr .align 1 _Z24monte_carlo_asian_optionPfS_S_S_S_S_Piiiiy_param_2,
	.param .u64 .ptr .align 1 _Z24monte_carlo_asian_optionPfS_S_S_S_S_Piiiiy_param_3,
	.param .u64 .ptr .align 1 _Z24monte_carlo_asian_optionPfS_S_S_S_S_Piiiiy_param_4,
	.param .u64 .ptr .align 1 _Z24monte_carlo_asian_optionPfS_S_S_S_S_Piiiiy_param_5,
	.param .u64 .ptr .align 1 _Z24monte_carlo_asian_optionPfS_S_S_S_S_Piiiiy_param_6,
	.param .u32 _Z24monte_carlo_asian_optionPfS_S_S_S_S_Piiiiy_param_7,
	.param .u32 _Z24monte_carlo_asian_optionPfS_S_S_S_S_Piiiiy_param_8,
	.param .u32 _Z24monte_carlo_asian_optionPfS_S_S_S_S_Piiiiy_param_9,
	.param .u64 _Z24monte_carlo_asian_optionPfS_S_S_S_S_Piiiiy_param_10
)
{
	.local .align 4 .b8 	__local_depot1[28];
	.reg .b64 	%SP;
	.reg .b64 	%SPL;
	.reg .pred 	%p<43>;
	.reg .b32 	%r<201>;
	.reg .b32 	%f<308>;
	.reg .b64 	%rd<78>;
	.reg .b64 	%fd<3>;

	mov.u64 	%SPL, __local_depot1;
	ld.param.u64 	%rd15, [_Z24monte_carlo_asian_optionPfS_S_S_S_S_Piiiiy_param_0];
	ld.param.u64 	%rd16, [_Z24monte_carlo_asian_optionPfS_S_S_S_S_Piiiiy_param_1];
	ld.param.u64 	%rd17, [_Z24monte_carlo_asian_optionPfS_S_S_S_S_Piiiiy_param_2];
	ld.param.u64 	%rd18, [_Z24monte_carlo_asian_optionPfS_S_S_S_S_Piiiiy_param_3];
	ld.param.u64 	%rd21, [_Z24monte_carlo_asian_optionPfS_S_S_S_S_Piiiiy_param_4];
	ld.param.u64 	%rd20, [_Z24monte_carlo_asian_optionPfS_S_S_S_S_Piiiiy_param_6];
	ld.param.u32 	%r83, [_Z24monte_carlo_asian_optionPfS_S_S_S_S_Piiiiy_param_7];
	ld.param.u32 	%r84, [_Z24monte_carlo_asian_optionPfS_S_S_S_S_Piiiiy_param_8];
	ld.param.u32 	%r85, [_Z24monte_carlo_asian_optionPfS_S_S_S_S_Piiiiy_param_9];
	ld.param.u64 	%rd22, [_Z24monte_carlo_asian_optionPfS_S_S_S_S_Piiiiy_param_10];
	cvta.to.global.u64 	%rd1, %rd15;
	cvta.to.global.u64 	%rd2, %rd20;
	cvta.to.global.u64 	%rd3, %rd21;
	cvta.to.global.u64 	%rd4, %rd18;
	cvta.to.global.u64 	%rd5, %rd17;
	cvta.to.global.u64 	%rd6, %rd16;
	add.u64 	%rd7, %SPL, 0;
	mov.u32 	%r86, %ctaid.x;
	mov.u32 	%r87, %ntid.x;
	mov.u32 	%r1, %tid.x;
	mad.lo.s32 	%r2, %r86, %r87, %r1;
	mov.u32 	%r88, %nctaid.x;
	mul.lo.s32 	%r3, %r87, %r88;
	cvt.s64.s32 	%rd24, %r2;
	add.s64 	%rd25, %rd22, %rd24;
	cvt.u32.u64 	%r89, %rd25;
	xor.b32  	%r90, %r89, -1429050551;
	mul.lo.s32 	%r4, %r90, 1099087573;
	{ .reg .b32 tmp; mov.b64 {tmp, %r91}, %rd25; }
	xor.b32  	%r5, %r91, -136515619;
	setp.ge.s32 	%p1, %r2, %r83;
	@%p1 bra 	$L__BB1_50;
	setp.gt.s32 	%p2, %r84, 0;
	cvt.rn.f32.s32 	%f1, %r85;
	cvt.rn.f32.s32 	%f2, %r84;
	@%p2 bra 	$L__BB1_4;
	mov.f32 	%f60, 0f00000000;
	div.rn.f32 	%f3, %f60, %f2;
$L__BB1_3:
	mul.wide.s32 	%rd26, %r2, 4;
	add.s64 	%rd27, %rd4, %rd26;
	add.s64 	%rd28, %rd3, %rd26;
	ld.global.f32 	%f61, [%rd28];
	ld.global.f32 	%f62, [%rd27];
	neg.f32 	%f63, %f61;
	mul.f32 	%f64, %f62, %f63;
	fma.rn.f32 	%f65, %f64, 0f3BBB989D, 0f3F000000;
	cvt.sat.f32.f32 	%f66, %f65;
	mov.f32 	%f67, 0f4B400001;
	mov.f32 	%f68, 0f437C0000;
	fma.rm.f32 	%f69, %f66, %f68, %f67;
	add.f32 	%f70, %f69, 0fCB40007F;
	neg.f32 	%f71, %f70;
	fma.rn.f32 	%f72, %f64, 0f3FB8AA3B, %f71;
	fma.rn.f32 	%f73, %f64, 0f32A57060, %f72;
	mov.b32 	%r92, %f69;
	shl.b32 	%r93, %r92, 23;
	mov.b32 	%f74, %r93;
	ex2.approx.ftz.f32 	%f75, %f73;
	mul.f32 	%f76, %f75, %f74;
	mul.f32 	%f77, %f3, %f76;
	add.s64 	%rd29, %rd1, %rd26;
	st.global.f32 	[%rd29], %f77;
	add.s32 	%r2, %r2, %r3;
	setp.lt.s32 	%p3, %r2, %r83;
	@%p3 bra 	$L__BB1_3;
	bra.uni 	$L__BB1_50;
$L__BB1_4:
	mul.lo.s32 	%r94, %r85, %r1;
	shl.b32 	%r95, %r94, 2;
	mov.u32 	%r96, shared_mem;
	add.s32 	%r6, %r96, %r95;
	setp.lt.s32 	%p4, %r85, 2;
	@%p4 bra 	$L__BB1_33;
	mul.lo.s32 	%r104, %r5, -1703105765;
	ld.const.f32 	%f138, [d_pi];
	and.b32  	%r7, %r85, 15;
	and.b32  	%r8, %r85, 7;
	and.b32  	%r9, %r85, 2147483632;
	add.s32 	%r105, %r4, %r104;
	add.s32 	%r175, %r105, 6615241;
	add.f32 	%f4, %f138, %f138;
	add.s32 	%r176, %r4, 123456789;
	xor.b32  	%r177, %r4, 362436069;
	add.s32 	%r178, %r104, 521288629;
	xor.b32  	%r179, %r104, 88675123;
	add.s32 	%r180, %r4, 5783321;
	mov.u64 	%rd58, __cudart_i2opi_f;
$L__BB1_6:
	ld.param.u64 	%rd74, [_Z24monte_carlo_asian_optionPfS_S_S_S_S_Piiiiy_param_6];
	ld.param.u64 	%rd73, [_Z24monte_carlo_asian_optionPfS_S_S_S_S_Piiiiy_param_5];
	ld.param.u64 	%rd72, [_Z24monte_carlo_asian_optionPfS_S_S_S_S_Piiiiy_param_3];
	ld.param.u64 	%rd71, [_Z24monte_carlo_asian_optionPfS_S_S_S_S_Piiiiy_param_2];
	ld.param.u64 	%rd70, [_Z24monte_carlo_asian_optionPfS_S_S_S_S_Piiiiy_param_1];
	cvta.to.global.u64 	%rd46, %rd70;
	mul.wide.s32 	%rd47, %r2, 4;
	add.s64 	%rd48, %rd46, %rd47;
	ld.global.f32 	%f5, [%rd48];
	cvta.to.global.u64 	%rd49, %rd71;
	add.s64 	%rd50, %rd49, %rd47;
	ld.global.f32 	%f6, [%rd50];
	cvta.to.global.u64 	%rd51, %rd72;
	add.s64 	%rd52, %rd51, %rd47;
	ld.global.f32 	%f7, [%rd52];
	add.s64 	%rd53, %rd3, %rd47;
	ld.global.f32 	%f8, [%rd53];
	cvta.to.global.u64 	%rd54, %rd73;
	add.s64 	%rd55, %rd54, %rd47;
	ld.global.f32 	%f9, [%rd55];
	cvta.to.global.u64 	%rd56, %rd74;
	add.s64 	%rd57, %rd56, %rd47;
	add.s32 	%r107, %r85, -1;
	cvt.rn.f32.s32 	%f140, %r107;
	div.rn.f32 	%f141, %f7, %f140;
	ld.global.u32 	%r23, [%rd57];
	mul.f32 	%f142, %f9, 0fBF000000;
	fma.rn.f32 	%f143, %f9, %f142, %f8;
	mul.f32 	%f10, %f141, %f143;
	sqrt.rn.f32 	%f11, %f141;
	mov.f32 	%f288, 0f00000000;
	mov.b32 	%r174, 0;
$L__BB1_7:
	st.shared.f32 	[%r6], %f5;
	mov.b32 	%r181, 1;
	mov.f32 	%f289, %f5;
$L__BB1_8:
	mov.u32 	%r33, %r176;
	mov.u32 	%r176, %r178;
	mov.u32 	%r34, %r177;
	mov.u32 	%r178, %r180;
	mov.u32 	%r177, %r179;
	shr.u32 	%r109, %r33, 2;
	xor.b32  	%r110, %r109, %r33;
	shl.b32 	%r111, %r178, 4;
	shl.b32 	%r112, %r110, 1;
	xor.b32  	%r113, %r111, %r112;
	xor.b32  	%r114, %r113, %r178;
	xor.b32  	%r179, %r114, %r110;
	add.s32 	%r115, %r175, %r179;
	add.s32 	%r116, %r115, 362437;
	cvt.rn.f32.u32 	%f144, %r116;
	fma.rn.f32 	%f145, %f144, 0f2F800000, 0f2F000000;
	shr.u32 	%r117, %r34, 2;
	xor.b32  	%r118, %r117, %r34;
	shl.b32 	%r119, %r179, 4;
	shl.b32 	%r120, %r118, 1;
	xor.b32  	%r121, %r120, %r119;
	xor.b32  	%r122, %r121, %r118;
	xor.b32  	%r180, %r122, %r179;
	add.s32 	%r175, %r175, 724874;
	add.s32 	%r123, %r180, %r175;
	cvt.rn.f32.u32 	%f146, %r123;
	fma.rn.f32 	%f147, %f146, 0f2F800000, 0f2F000000;
	setp.lt.f32 	%p18, %f145, 0f00800000;
	mul.f32 	%f148, %f145, 0f4B000000;
	selp.f32 	%f149, %f148, %f145, %p18;
	selp.f32 	%f150, 0fC1B80000, 0f00000000, %p18;
	mov.b32 	%r124, %f149;
	add.s32 	%r125, %r124, -1059760811;
	and.b32  	%r126, %r125, -8388608;
	sub.s32 	%r127, %r124, %r126;
	mov.b32 	%f151, %r127;
	cvt.rn.f32.s32 	%f152, %r126;
	fma.rn.f32 	%f153, %f152, 0f34000000, %f150;
	add.f32 	%f154, %f151, 0fBF800000;
	fma.rn.f32 	%f155, %f154, 0fBE055027, 0f3E1039F6;
	fma.rn.f32 	%f156, %f155, %f154, 0fBDF8CDCC;
	fma.rn.f32 	%f157, %f156, %f154, 0f3E0F2955;
	fma.rn.f32 	%f158, %f157, %f154, 0fBE2AD8B9;
	fma.rn.f32 	%f159, %f158, %f154, 0f3E4CED0B;
	fma.rn.f32 	%f160, %f159, %f154, 0fBE7FFF22;
	fma.rn.f32 	%f161, %f160, %f154, 0f3EAAAA78;
	fma.rn.f32 	%f162, %f161, %f154, 0fBF000000;
	mul.f32 	%f163, %f154, %f162;
	fma.rn.f32 	%f164, %f163, %f154, %f154;
	fma.rn.f32 	%f165, %f153, 0f3F317218, %f164;
	setp.gt.u32 	%p19, %r124, 2139095039;
	fma.rn.f32 	%f166, %f149, 0f7F800000, 0f7F800000;
	selp.f32 	%f167, %f166, %f165, %p19;
	setp.eq.f32 	%p20, %f149, 0f00000000;
	mul.f32 	%f168, %f167, 0fC0000000;
	selp.f32 	%f14, 0f7F800000, %f168, %p20;
	mul.f32 	%f15, %f147, %f4;
	mul.f32 	%f169, %f15, 0f3F22F983;
	cvt.rni.s32.f32 	%r191, %f169;
	cvt.rn.f32.s32 	%f170, %r191;
	fma.rn.f32 	%f171, %f170, 0fBFC90FDA, %f15;
	fma.rn.f32 	%f172, %f170, 0fB3A22168, %f171;
	fma.rn.f32 	%f290, %f170, 0fA7C234C5, %f172;
	abs.f32 	%f17, %f15;
	setp.ltu.f32 	%p21, %f17, 0f47CE4780;
	@%p21 bra 	$L__BB1_16;
	setp.eq.f32 	%p22, %f17, 0f7F800000;
	@%p22 bra 	$L__BB1_15;
	mov.b32 	%r42, %f15;
	shl.b32 	%r129, %r42, 8;
	or.b32  	%r43, %r129, -2147483648;
	mov.b64 	%rd77, 0;
	mov.b32 	%r188, 0;
	mov.u64 	%rd75, %rd58;
	mov.u64 	%rd76, %rd7;
$L__BB1_11:
	.pragma "nounroll";
	ld.global.nc.u32 	%r130, [%rd75];
	mad.wide.u32 	%rd60, %r130, %r43, %rd77;
	shr.u64 	%rd77, %rd60, 32;
	st.local.u32 	[%rd76], %rd60;
	add.s32 	%r188, %r188, 1;
	add.s64 	%rd76, %rd76, 4;
	add.s64 	%rd75, %rd75, 4;
	setp.ne.s32 	%p23, %r188, 6;
	@%p23 bra 	$L__BB1_11;
	shr.u32 	%r131, %r42, 23;
	st.local.u32 	[%rd7+24], %rd77;
	and.b32  	%r46, %r131, 31;
	and.b32  	%r132, %r131, 224;
	add.s32 	%r133, %r132, -128;
	shr.u32 	%r134, %r133, 5;
	mul.wide.u32 	%rd61, %r134, 4;
	sub.s64 	%rd14, %rd7, %rd61;
	ld.local.u32 	%r189, [%rd14+24];
	ld.local.u32 	%r190, [%rd14+20];
	setp.eq.s32 	%p24, %r46, 0;
	@%p24 bra 	$L__BB1_14;
	shf.l.wrap.b32 	%r189, %r190, %r189, %r46;
	ld.local.u32 	%r135, [%rd14+16];
	shf.l.wrap.b32 	%r190, %r135, %r190, %r46;
$L__BB1_14:
	shr.u32 	%r136, %r189, 30;
	shf.l.wrap.b32 	%r137, %r190, %r189, 2;
	shl.b32 	%r138, %r190, 2;
	shr.u32 	%r139, %r137, 31;
	add.s32 	%r140, %r139, %r136;
	neg.s32 	%r141, %r140;
	setp.lt.s32 	%p25, %r42, 0;
	selp.b32 	%r191, %r141, %r140, %p25;
	xor.b32  	%r142, %r137, %r42;
	shr.s32 	%r143, %r137, 31;
	xor.b32  	%r144, %r143, %r137;
	xor.b32  	%r145, %r143, %r138;
	cvt.u64.u32 	%rd62, %r144;
	shl.b64 	%rd63, %rd62, 32;
	cvt.u64.u32 	%rd64, %r145;
	or.b64  	%rd65, %rd63, %rd64;
	cvt.rn.f64.s64 	%fd1, %rd65;
	mul.f64 	%fd2, %fd1, 0d3BF921FB54442D19;
	cvt.rn.f32.f64 	%f173, %fd2;
	neg.f32 	%f174, %f173;
	setp.lt.s32 	%p26, %r142, 0;
	selp.f32 	%f290, %f174, %f173, %p26;
	bra.uni 	$L__BB1_16;
$L__BB1_15:
	mov.f32 	%f175, 0f00000000;
	mul.rn.f32 	%f290, %f15, %f175;
	mov.b32 	%r191, 0;
$L__BB1_16:
	add.s32 	%r147, %r191, 1;
	mul.rn.f32 	%f176, %f290, %f290;
	and.b32  	%r148, %r191, 1;
	setp.eq.b32 	%p27, %r148, 1;
	selp.f32 	%f177, %f290, 0f3F800000, %p27;
	fma.rn.f32 	%f178, %f176, %f177, 0f00000000;
	fma.rn.f32 	%f179, %f176, 0f37CBAC00, 0fBAB607ED;
	selp.f32 	%f180, 0fB94D4153, %f179, %p27;
	selp.f32 	%f181, 0f3C0885E4, 0f3D2AAABB, %p27;
	fma.rn.f32 	%f182, %f180, %f176, %f181;
	selp.f32 	%f183, 0fBE2AAAA8, 0fBEFFFFFF, %p27;
	fma.rn.f32 	%f184, %f182, %f176, %f183;
	fma.rn.f32 	%f185, %f184, %f178, %f177;
	and.b32  	%r149, %r147, 2;
	setp.eq.s32 	%p28, %r149, 0;
	mov.f32 	%f186, 0f00000000;
	sub.f32 	%f187, %f186, %f185;
	selp.f32 	%f188, %f185, %f187, %p28;
	sqrt.rn.f32 	%f189, %f14;
	mul.f32 	%f190, %f189, %f188;
	mul.f32 	%f191, %f190, %f11;
	fma.rn.f32 	%f192, %f9, %f191, %f10;
	fma.rn.f32 	%f193, %f192, 0f3BBB989D, 0f3F000000;
	cvt.sat.f32.f32 	%f194, %f193;
	mov.f32 	%f195, 0f4B400001;
	mov.f32 	%f196, 0f437C0000;
	fma.rm.f32 	%f197, %f194, %f196, %f195;
	add.f32 	%f198, %f197, 0fCB40007F;
	neg.f32 	%f199, %f198;
	fma.rn.f32 	%f200, %f192, 0f3FB8AA3B, %f199;
	fma.rn.f32 	%f201, %f192, 0f32A57060, %f200;
	mov.b32 	%r150, %f197;
	shl.b32 	%r151, %r150, 23;
	mov.b32 	%f202, %r151;
	ex2.approx.ftz.f32 	%f203, %f201;
	mul.f32 	%f204, %f203, %f202;
	mul.f32 	%f289, %f289, %f204;
	shl.b32 	%r152, %r181, 2;
	add.s32 	%r153, %r6, %r152;
	st.shared.f32 	[%r153], %f289;
	add.s32 	%r181, %r181, 1;
	setp.eq.s32 	%p29, %r181, %r85;
	@%p29 bra 	$L__BB1_17;
	bra.uni 	$L__BB1_8;
$L__BB1_17:
	setp.gt.s32 	%p30, %r85, 0;
	mov.f32 	%f292, 0f00000000;
	@%p30 bra 	$L__BB1_18;
	bra.uni 	$L__BB1_31;
$L__BB1_18:
	setp.lt.u32 	%p31, %r85, 16;
	mov.f32 	%f292, 0f00000000;
	mov.b32 	%r194, 0;
	@%p31 bra 	$L__BB1_21;
	mov.f32 	%f292, 0f00000000;
	mov.b32 	%r192, 0;
$L__BB1_20:
	.pragma "nounroll";
	shl.b32 	%r156, %r192, 2;
	add.s32 	%r157, %r6, %r156;
	ld.shared.f32 	%f209, [%r157];
	add.f32 	%f210, %f292, %f209;
	ld.shared.f32 	%f211, [%r157+4];
	add.f32 	%f212, %f210, %f211;
	ld.shared.f32 	%f213, [%r157+8];
	add.f32 	%f214, %f212, %f213;
	ld.shared.f32 	%f215, [%r157+12];
	add.f32 	%f216, %f214, %f215;
	ld.shared.f32 	%f217, [%r157+16];
	add.f32 	%f218, %f216, %f217;
	ld.shared.f32 	%f219, [%r157+20];
	add.f32 	%f220, %f218, %f219;
	ld.shared.f32 	%f221, [%r157+24];
	add.f32 	%f222, %f220, %f221;
	ld.shared.f32 	%f223, [%r157+28];
	add.f32 	%f224, %f222, %f223;
	ld.shared.f32 	%f225, [%r157+32];
	add.f32 	%f226, %f224, %f225;
	ld.shared.f32 	%f227, [%r157+36];
	add.f32 	%f228, %f226, %f227;
	ld.shared.f32 	%f229, [%r157+40];
	add.f32 	%f230, %f228, %f229;
	ld.shared.f32 	%f231, [%r157+44];
	add.f32 	%f232, %f230, %f231;
	ld.shared.f32 	%f233, [%r157+48];
	add.f32 	%f234, %f232, %f233;
	ld.shared.f32 	%f235, [%r157+52];
	add.f32 	%f236, %f234, %f235;
	ld.shared.f32 	%f237, [%r157+56];
	add.f32 	%f238, %f236, %f237;
	ld.shared.f32 	%f239, [%r157+60];
	add.f32 	%f292, %f238, %f239;
	add.s32 	%r192, %r192, 16;
	setp.eq.s32 	%p32, %r192, %r9;
	mov.u32 	%r194, %r9;
	@%p32 bra 	$L__BB1_21;
	bra.uni 	$L__BB1_20;
$L__BB1_21:
	setp.eq.s32 	%p33, %r7, 0;
	@%p33 bra 	$L__BB1_31;
	add.s32 	%r158, %r7, -1;
	setp.lt.u32 	%p34, %r158, 7;
	@%p34 bra 	$L__BB1_24;
	shl.b32 	%r159, %r194, 2;
	add.s32 	%r160, %r6, %r159;
	ld.shared.f32 	%f241, [%r160];
	add.f32 	%f242, %f292, %f241;
	ld.shared.f32 	%f243, [%r160+4];
	add.f32 	%f244, %f242, %f243;
	ld.shared.f32 	%f245, [%r160+8];
	add.f32 	%f246, %f244, %f245;
	ld.shared.f32 	%f247, [%r160+12];
	add.f32 	%f248, %f246, %f247;
	ld.shared.f32 	%f249, [%r160+16];
	add.f32 	%f250, %f248, %f249;
	ld.shared.f32 	%f251, [%r160+20];
	add.f32 	%f252, %f250, %f251;
	ld.shared.f32 	%f253, [%r160+24];
	add.f32 	%f254, %f252, %f253;
	ld.shared.f32 	%f255, [%r160+28];
	add.f32 	%f292, %f254, %f255;
	add.s32 	%r194, %r194, 8;
$L__BB1_24:
	setp.eq.s32 	%p35, %r8, 0;
	@%p35 bra 	$L__BB1_31;
	add.s32 	%r161, %r8, -1;
	setp.lt.u32 	%p36, %r161, 3;
	@%p36 bra 	$L__BB1_27;
	shl.b32 	%r162, %r194, 2;
	add.s32 	%r163, %r6, %r162;
	ld.shared.f32 	%f257, [%r163];
	add.f32 	%f258, %f292, %f257;
	ld.shared.f32 	%f259, [%r163+4];
	add.f32 	%f260, %f258, %f259;
	ld.shared.f32 	%f261, [%r163+8];
	add.f32 	%f262, %f260, %f261;
	ld.shared.f32 	%f263, [%r163+12];
	add.f32 	%f292, %f262, %f263;
	add.s32 	%r194, %r194, 4;
$L__BB1_27:
	and.b32  	%r64, %r85, 3;
	setp.eq.s32 	%p37, %r64, 0;
	@%p37 bra 	$L__BB1_31;
	setp.eq.s32 	%p38, %r64, 1;
	shl.b32 	%r164, %r194, 2;
	add.s32 	%r65, %r6, %r164;
	ld.shared.f32 	%f264, [%r65];
	add.f32 	%f292, %f292, %f264;
	@%p38 bra 	$L__BB1_31;
	setp.eq.s32 	%p39, %r64, 2;
	ld.shared.f32 	%f265, [%r65+4];
	add.f32 	%f292, %f292, %f265;
	@%p39 bra 	$L__BB1_31;
	ld.shared.f32 	%f266, [%r65+8];
	add.f32 	%f292, %f292, %f266;
$L__BB1_31:
	setp.eq.s32 	%p40, %r23, 0;
	div.rn.f32 	%f267, %f292, %f1;
	sub.f32 	%f268, %f267, %f6;
	sub.f32 	%f269, %f6, %f267;
	selp.f32 	%f270, %f268, %f269, %p40;
	max.f32 	%f271, %f270, 0f00000000;
	add.f32 	%f288, %f288, %f271;
	add.s32 	%r174, %r174, 1;
	setp.eq.s32 	%p41, %r174, %r84;
	@%p41 bra 	$L__BB1_32;
	bra.uni 	$L__BB1_7;
$L__BB1_32:
	ld.param.u64 	%rd69, [_Z24monte_carlo_asian_optionPfS_S_S_S_S_Piiiiy_param_0];
	div.rn.f32 	%f272, %f288, %f2;
	neg.f32 	%f273, %f8;
	mul.f32 	%f274, %f7, %f273;
	fma.rn.f32 	%f275, %f274, 0f3BBB989D, 0f3F000000;
	cvt.sat.f32.f32 	%f276, %f275;
	mov.f32 	%f277, 0f4B400001;
	mov.f32 	%f278, 0f437C0000;
	fma.rm.f32 	%f279, %f276, %f278, %f277;
	add.f32 	%f280, %f279, 0fCB40007F;
	neg.f32 	%f281, %f280;
	fma.rn.f32 	%f282, %f274, 0f3FB8AA3B, %f281;
	fma.rn.f32 	%f283, %f274, 0f32A57060, %f282;
	mov.b32 	%r165, %f279;
	shl.b32 	%r166, %r165, 23;
	mov.b32 	%f284, %r166;
	ex2.approx.ftz.f32 	%f285, %f283;
	mul.f32 	%f286, %f285, %f284;
	mul.f32 	%f287, %f272, %f286;
	cvta.to.global.u64 	%rd66, %rd69;
	mul.wide.s32 	%rd67, %r2, 4;
	add.s64 	%rd68, %rd66, %rd67;
	st.global.f32 	[%rd68], %f287;
	add.s32 	%r2, %r2, %r3;
	setp.lt.s32 	%p42, %r2, %r83;
	@%p42 bra 	$L__BB1_6;
	bra.uni 	$L__BB1_50;
$L__BB1_33:
	setp.lt.s32 	%p5, %r85, 1;
	@%p5 bra 	$L__BB1_37;
$L__BB1_34:
	mul.wide.s32 	%rd38, %r2, 4;
	add.s64 	%rd39, %rd6, %rd38;
	ld.global.f32 	%f37, [%rd39];
	add.s64 	%rd40, %rd5, %rd38;
	ld.global.f32 	%f38, [%rd40];
	add.s64 	%rd41, %rd4, %rd38;
	ld.global.f32 	%f39, [%rd41];
	add.s64 	%rd42, %rd3, %rd38;
	ld.global.f32 	%f40, [%rd42];
	add.s64 	%rd43, %rd2, %rd38;
	ld.global.u32 	%r68, [%rd43];
	mov.f32 	%f299, 0f00000000;
	mov.b32 	%r197, 0;
$L__BB1_35:
	setp.eq.s32 	%p15, %r68, 0;
	st.shared.f32 	[%r6], %f37;
	add.f32 	%f116, %f37, 0f00000000;
	div.rn.f32 	%f117, %f116, %f1;
	sub.f32 	%f118, %f117, %f38;
	sub.f32 	%f119, %f38, %f117;
	selp.f32 	%f120, %f118, %f119, %p15;
	max.f32 	%f121, %f120, 0f00000000;
	add.f32 	%f299, %f299, %f121;
	add.s32 	%r197, %r197, 1;
	setp.ne.s32 	%p16, %r197, %r84;
	@%p16 bra 	$L__BB1_35;
	div.rn.f32 	%f122, %f299, %f2;
	neg.f32 	%f123, %f40;
	mul.f32 	%f124, %f39, %f123;
	fma.rn.f32 	%f125, %f124, 0f3BBB989D, 0f3F000000;
	cvt.sat.f32.f32 	%f126, %f125;
	mov.f32 	%f127, 0f4B400001;
	mov.f32 	%f128, 0f437C0000;
	fma.rm.f32 	%f129, %f126, %f128, %f127;
	add.f32 	%f130, %f129, 0fCB40007F;
	neg.f32 	%f131, %f130;
	fma.rn.f32 	%f132, %f124, 0f3FB8AA3B, %f131;
	fma.rn.f32 	%f133, %f124, 0f32A57060, %f132;
	mov.b32 	%r102, %f129;
	shl.b32 	%r103, %r102, 23;
	mov.b32 	%f134, %r103;
	ex2.approx.ftz.f32 	%f135, %f133;
	mul.f32 	%f136, %f135, %f134;
	mul.f32 	%f137, %f122, %f136;
	add.s64 	%rd45, %rd1, %rd38;
	st.global.f32 	[%rd45], %f137;
	add.s32 	%r2, %r2, %r3;
	setp.lt.s32 	%p17, %r2, %r83;
	@%p17 bra 	$L__BB1_34;
	bra.uni 	$L__BB1_50;
$L__BB1_37:
	and.b32  	%r72, %r84, 7;
	add.s32 	%r73, %r72, -1;
	and.b32  	%r74, %r84, 3;
	mov.f32 	%f78, 0f00000000;
	div.rn.f32 	%f43, %f78, %f1;
	and.b32  	%r75, %r84, 2147483640;
	and.b32  	%r76, %r84, 1;
$L__BB1_38:
	setp.lt.u32 	%p6, %r84, 8;
	mul.wide.s32 	%rd30, %r2, 4;
	add.s64 	%rd31, %rd6, %rd30;
	ld.global.f32 	%f44, [%rd31];
	add.s64 	%rd32, %rd5, %rd30;
	ld.global.f32 	%f81, [%rd32];
	add.s64 	%rd33, %rd4, %rd30;
	ld.global.f32 	%f45, [%rd33];
	add.s64 	%rd34, %rd3, %rd30;
	ld.global.f32 	%f46, [%rd34];
	add.s64 	%rd35, %rd2, %rd30;
	ld.global.u32 	%r97, [%rd35];
	setp.eq.s32 	%p7, %r97, 0;
	sub.f32 	%f82, %f43, %f81;
	sub.f32 	%f83, %f81, %f43;
	selp.f32 	%f84, %f82, %f83, %p7;
	max.f32 	%f47, %f84, 0f00000000;
	mov.f32 	%f307, 0f00000000;
	@%p6 bra 	$L__BB1_41;
	st.shared.f32 	[%r6], %f44;
	mov.b32 	%r199, 0;
	mov.f32 	%f307, 0f00000000;
$L__BB1_40:
	.pragma "nounroll";
	add.f32 	%f86, %f307, %f47;
	add.f32 	%f87, %f86, %f47;
	add.f32 	%f88, %f87, %f47;
	add.f32 	%f89, %f88, %f47;
	add.f32 	%f90, %f89, %f47;
	add.f32 	%f91, %f90, %f47;
	add.f32 	%f92, %f91, %f47;
	add.f32 	%f307, %f92, %f47;
	add.s32 	%r199, %r199, 8;
	setp.ne.s32 	%p8, %r199, %r75;
	@%p8 bra 	$L__BB1_40;
$L__BB1_41:
	setp.eq.s32 	%p9, %r72, 0;
	@%p9 bra 	$L__BB1_49;
	setp.lt.u32 	%p10, %r73, 3;
	@%p10 bra 	$L__BB1_44;
	add.f32 	%f94, %f307, %f47;
	add.f32 	%f95, %f94, %f47;
	add.f32 	%f96, %f95, %f47;
	st.shared.f32 	[%r6], %f44;
	add.f32 	%f307, %f96, %f47;
$L__BB1_44:
	setp.eq.s32 	%p11, %r74, 0;
	@%p11 bra 	$L__BB1_49;
	setp.eq.s32 	%p12, %r74, 1;
	@%p12 bra 	$L__BB1_47;
	add.f32 	%f98, %f307, %f47;
	st.shared.f32 	[%r6], %f44;
	add.f32 	%f307, %f98, %f47;
$L__BB1_47:
	setp.eq.s32 	%p13, %r76, 0;
	@%p13 bra 	$L__BB1_49;
	st.shared.f32 	[%r6], %f44;
	add.f32 	%f307, %f307, %f47;
$L__BB1_49:
	div.rn.f32 	%f99, %f307, %f2;
	neg.f32 	%f100, %f46;
	mul.f32 	%f101, %f45, %f100;
	fma.rn.f32 	%f102, %f101, 0f3BBB989D, 0f3F000000;
	cvt.sat.f32.f32 	%f103, %f102;
	mov.f32 	%f104, 0f4B400001;
	mov.f32 	%f105, 0f437C0000;
	fma.rm.f32 	%f106, %f103, %f105, %f104;
	add.f32 	%f107, %f106, 0fCB40007F;
	neg.f32 	%f108, %f107;
	fma.rn.f32 	%f109, %f101, 0f3FB8AA3B, %f108;
	fma.rn.f32 	%f110, %f101, 0f32A57060, %f109;
	mov.b32 	%r99, %f106;
	shl.b32 	%r100, %r99, 23;
	mov.b32 	%f111, %r100;
	ex2.approx.ftz.f32 	%f112, %f110;
	mul.f32 	%f113, %f112, %f111;
	mul.f32 	%f114, %f99, %f113;
	add.s64 	%rd37, %rd1, %rd30;
	st.global.f32 	[%rd37], %f114;
	add.s32 	%r2, %r2, %r3;
	setp.lt.s32 	%p14, %r2, %r83;
	@%p14 bra 	$L__BB1_38;
$L__BB1_50:
	ret;

}
	// .globl	_Z26monte_carlo_barrier_optionPfS_S_S_S_S_S_PiS0_iiiy
.visible .entry _Z26monte_carlo_barrier_optionPfS_S_S_S_S_S_PiS0_iiiy(
	.param .u64 .ptr .align 1 _Z26monte_carlo_barrier_optionPfS_S_S_S_S_S_PiS0_iiiy_param_0,
	.param .u64 .ptr .align 1 _Z26monte_carlo_barrier_optionPfS_S_S_S_S_S_PiS0_iiiy_param_1,
	.param .u64 .ptr .align 1 _Z26monte_carlo_barrier_optionPfS_S_S_S_S_S_PiS0_iiiy_param_2,
	.param .u64 .ptr .align 1 _Z26monte_carlo_barrier_optionPfS_S_S_S_S_S_PiS0_iiiy_param_3,
	.param .u64 .ptr .align 1 _Z26monte_carlo_barrier_optionPfS_S_S_S_S_S_PiS0_iiiy_param_4,
	.param .u64 .ptr .align 1 _Z26monte_carlo_barrier_optionPfS_S_S_S_S_S_PiS0_iiiy_param_5,
	.param .u64 .ptr .align 1 _Z26monte_carlo_barrier_optionPfS_S_S_S_S_S_PiS0_iiiy_param_6,
	.param .u64 .ptr .align 1 _Z26monte_carlo_barrier_optionPfS_S_S_S_S_S_PiS0_iiiy_param_7,
	.param .u64 .ptr .align 1 _Z26monte_carlo_barrier_optionPfS_S_S_S_S_S_PiS0_iiiy_param_8,
	.param .u32 _Z26monte_carlo_barrier_optionPfS_S_S_S_S_S_PiS0_iiiy_param_9,
	.param .u32 _Z26monte_carlo_barrier_optionPfS_S_S_S_S_S_PiS0_iiiy_param_10,
	.param .u32 _Z26monte_carlo_barrier_optionPfS_S_S_S_S_S_PiS0_iiiy_param_11,
	.param .u64 _Z26monte_carlo_barrier_optionPfS_S_S_S_S_S_PiS0_iiiy_param_12
)
{
	.local .align 4 .b8 	__local_depot2[28];
	.reg .b64 	%SP;
	.reg .b64 	%SPL;
	.reg .pred 	%p<69>;
	.reg .b32 	%r<184>;
	.reg .b32 	%f<264>;
	.reg .b64 	%rd<89>;
	.reg .b64 	%fd<3>;

	mov.u64 	%SPL, __local_depot2;
	ld.param.u64 	%rd17, [_Z26monte_carlo_barrier_optionPfS_S_S_S_S_S_PiS0_iiiy_param_0];
	ld.param.u64 	%rd18, [_Z26monte_carlo_barrier_optionPfS_S_S_S_S_S_PiS0_iiiy_param_1];
	ld.param.u64 	%rd19, [_Z26monte_carlo_barrier_optionPfS_S_S_S_S_S_PiS0_iiiy_param_2];
	ld.param.u64 	%rd20, [_Z26monte_carlo_barrier_optionPfS_S_S_S_S_S_PiS0_iiiy_param_3];
	ld.param.u64 	%rd24, [_Z26monte_carlo_barrier_optionPfS_S_S_S_S_S_PiS0_iiiy_param_4];
	ld.param.u64 	%rd25, [_Z26monte_carlo_barrier_optionPfS_S_S_S_S_S_PiS0_iiiy_param_5];
	ld.param.u64 	%rd22, [_Z26monte_carlo_barrier_optionPfS_S_S_S_S_S_PiS0_iiiy_param_7];
	ld.param.u64 	%rd23, [_Z26monte_carlo_barrier_optionPfS_S_S_S_S_S_PiS0_iiiy_param_8];
	ld.param.u32 	%r76, [_Z26monte_carlo_barrier_optionPfS_S_S_S_S_S_PiS0_iiiy_param_9];
	ld.param.u32 	%r77, [_Z26monte_carlo_barrier_optionPfS_S_S_S_S_S_PiS0_iiiy_param_10];
	ld.param.u32 	%r78, [_Z26monte_carlo_barrier_optionPfS_S_S_S_S_S_PiS0_iiiy_param_11];
	ld.param.u64 	%rd26, [_Z26monte_carlo_barrier_optionPfS_S_S_S_S_S_PiS0_iiiy_param_12];
	cvta.to.global.u64 	%rd1, %rd17;
	cvta.to.global.u64 	%rd2, %rd23;
	cvta.to.global.u64 	%rd3, %rd22;
	cvta.to.global.u64 	%rd4, %rd25;
	cvta.to.global.u64 	%rd5, %rd24;
	cvta.to.global.u64 	%rd6, %rd20;
	cvta.to.global.u64 	%rd7, %rd19;
	cvta.to.global.u64 	%rd8, %rd18;
	add.u64 	%rd9, %SPL, 0;
	mov.u32 	%r79, %ctaid.x;
	mov.u32 	%r80, %ntid.x;
	mov.u32 	%r1, %tid.x;
	mad.lo.s32 	%r181, %r79, %r80, %r1;
	mov.u32 	%r81, %nctaid.x;
	mul.lo.s32 	%r3, %r80, %r81;
	cvt.s64.s32 	%rd28, %r181;
	add.s64 	%rd29, %rd26, %rd28;
	cvt.u32.u64 	%r82, %rd29;
	xor.b32  	%r83, %r82, -1429050551;
	mul.lo.s32 	%r4, %r83, 1099087573;
	{ .reg .b32 tmp; mov.b64 {tmp, %r84}, %rd29; }
	xor.b32  	%r5, %r84, -136515619;
	setp.ge.s32 	%p3, %r181, %r76;
	@%p3 bra 	$L__BB2_80;
	mul.lo.s32 	%r6, %r78, %r1;
	setp.gt.s32 	%p4, %r77, 0;
	cvt.rn.f32.s32 	%f1, %r77;
	@%p4 bra 	$L__BB2_4;
	mov.f32 	%f81, 0f00000000;
	div.rn.f32 	%f2, %f81, %f1;
$L__BB2_3:
	mul.wide.s32 	%rd30, %r181, 4;
	add.s64 	%rd31, %rd5, %rd30;
	add.s64 	%rd32, %rd4, %rd30;
	ld.global.f32 	%f82, [%rd32];
	ld.global.f32 	%f83, [%rd31];
	neg.f32 	%f84, %f82;
	mul.f32 	%f85, %f83, %f84;
	fma.rn.f32 	%f86, %f85, 0f3BBB989D, 0f3F000000;
	cvt.sat.f32.f32 	%f87, %f86;
	mov.f32 	%f88, 0f4B400001;
	mov.f32 	%f89, 0f437C0000;
	fma.rm.f32 	%f90, %f87, %f89, %f88;
	add.f32 	%f91, %f90, 0fCB40007F;
	neg.f32 	%f92, %f91;
	fma.rn.f32 	%f93, %f85, 0f3FB8AA3B, %f92;
	fma.rn.f32 	%f94, %f85, 0f32A57060, %f93;
	mov.b32 	%r85, %f90;
	shl.b32 	%r86, %r85, 23;
	mov.b32 	%f95, %r86;
	ex2.approx.ftz.f32 	%f96, %f94;
	mul.f32 	%f97, %f96, %f95;
	mul.f32 	%f98, %f2, %f97;
	add.s64 	%rd33, %rd1, %rd30;
	st.global.f32 	[%rd33], %f98;
	add.s32 	%r181, %r181, %r3;
	setp.lt.s32 	%p5, %r181, %r76;
	@%p5 bra 	$L__BB2_3;
	bra.uni 	$L__BB2_80;
$L__BB2_4:
	shl.b32 	%r87, %r6, 2;
	mov.u32 	%r88, shared_mem;
	add.s32 	%r7, %r88, %r87;
	shl.b32 	%r89, %r78, 2;
	add.s32 	%r8, %r7, %r89;
	setp.lt.s32 	%p6, %r78, 2;
	@%p6 bra 	$L__BB2_30;
	ld.const.f32 	%f159, [d_pi];
	mul.lo.s32 	%r96, %r5, -1703105765;
	add.s32 	%r166, %r4, 5783321;
	xor.b32  	%r165, %r96, 88675123;
	add.s32 	%r164, %r96, 521288629;
	xor.b32  	%r163, %r4, 362436069;
	add.s32 	%r162, %r4, 123456789;
	add.s32 	%r97, %r4, %r96;
	add.s32 	%r161, %r97, 6615241;
	add.f32 	%f3, %f159, %f159;
	mov.u64 	%rd68, __cudart_i2opi_f;
$L__BB2_6:
	ld.param.u64 	%rd85, [_Z26monte_carlo_barrier_optionPfS_S_S_S_S_S_PiS0_iiiy_param_8];
	ld.param.u64 	%rd84, [_Z26monte_carlo_barrier_optionPfS_S_S_S_S_S_PiS0_iiiy_param_7];
	ld.param.u64 	%rd83, [_Z26monte_carlo_barrier_optionPfS_S_S_S_S_S_PiS0_iiiy_param_6];
	ld.param.u64 	%rd82, [_Z26monte_carlo_barrier_optionPfS_S_S_S_S_S_PiS0_iiiy_param_3];
	ld.param.u64 	%rd81, [_Z26monte_carlo_barrier_optionPfS_S_S_S_S_S_PiS0_iiiy_param_2];
	ld.param.u64 	%rd80, [_Z26monte_carlo_barrier_optionPfS_S_S_S_S_S_PiS0_iiiy_param_1];
	cvta.to.global.u64 	%rd53, %rd80;
	mul.wide.s32 	%rd54, %r181, 4;
	add.s64 	%rd55, %rd53, %rd54;
	ld.global.f32 	%f4, [%rd55];
	cvta.to.global.u64 	%rd56, %rd81;
	add.s64 	%rd57, %rd56, %rd54;
	ld.global.f32 	%f5, [%rd57];
	cvta.to.global.u64 	%rd58, %rd82;
	add.s64 	%rd59, %rd58, %rd54;
	ld.global.f32 	%f6, [%rd59];
	add.s64 	%rd60, %rd5, %rd54;
	ld.global.f32 	%f7, [%rd60];
	add.s64 	%rd61, %rd4, %rd54;
	ld.global.f32 	%f8, [%rd61];
	cvta.to.global.u64 	%rd62, %rd83;
	add.s64 	%rd63, %rd62, %rd54;
	ld.global.f32 	%f9, [%rd63];
	cvta.to.global.u64 	%rd64, %rd84;
	add.s64 	%rd65, %rd64, %rd54;
	cvta.to.global.u64 	%rd66, %rd85;
	add.s64 	%rd67, %rd66, %rd54;
	ld.global.u32 	%r22, [%rd67];
	add.s32 	%r99, %r78, -1;
	cvt.rn.f32.s32 	%f161, %r99;
	div.rn.f32 	%f162, %f7, %f161;
	ld.global.u32 	%r23, [%rd65];
	mul.f32 	%f163, %f9, 0fBF000000;
	fma.rn.f32 	%f164, %f9, %f163, %f8;
	mul.f32 	%f10, %f162, %f164;
	sqrt.rn.f32 	%f11, %f162;
	mov.f32 	%f247, 0f00000000;
	mov.b32 	%r160, 0;
$L__BB2_7:
	st.shared.f32 	[%r7], %f4;
	mov.b32 	%r167, 1;
	mov.f32 	%f248, %f4;
$L__BB2_8:
	mov.u32 	%r33, %r162;
	mov.u32 	%r162, %r164;
	mov.u32 	%r34, %r163;
	mov.u32 	%r164, %r166;
	mov.u32 	%r163, %r165;
	shr.u32 	%r101, %r33, 2;
	xor.b32  	%r102, %r101, %r33;
	shl.b32 	%r103, %r164, 4;
	shl.b32 	%r104, %r102, 1;
	xor.b32  	%r105, %r103, %r104;
	xor.b32  	%r106, %r105, %r164;
	xor.b32  	%r165, %r106, %r102;
	add.s32 	%r107, %r161, %r165;
	add.s32 	%r108, %r107, 362437;
	cvt.rn.f32.u32 	%f165, %r108;
	fma.rn.f32 	%f166, %f165, 0f2F800000, 0f2F000000;
	shr.u32 	%r109, %r34, 2;
	xor.b32  	%r110, %r109, %r34;
	shl.b32 	%r111, %r165, 4;
	shl.b32 	%r112, %r110, 1;
	xor.b32  	%r113, %r112, %r111;
	xor.b32  	%r114, %r113, %r110;
	xor.b32  	%r166, %r114, %r165;
	add.s32 	%r161, %r161, 724874;
	add.s32 	%r115, %r166, %r161;
	cvt.rn.f32.u32 	%f167, %r115;
	fma.rn.f32 	%f168, %f167, 0f2F800000, 0f2F000000;
	setp.lt.f32 	%p40, %f166, 0f00800000;
	mul.f32 	%f169, %f166, 0f4B000000;
	selp.f32 	%f170, %f169, %f166, %p40;
	selp.f32 	%f171, 0fC1B80000, 0f00000000, %p40;
	mov.b32 	%r116, %f170;
	add.s32 	%r117, %r116, -1059760811;
	and.b32  	%r118, %r117, -8388608;
	sub.s32 	%r119, %r116, %r118;
	mov.b32 	%f172, %r119;
	cvt.rn.f32.s32 	%f173, %r118;
	fma.rn.f32 	%f174, %f173, 0f34000000, %f171;
	add.f32 	%f175, %f172, 0fBF800000;
	fma.rn.f32 	%f176, %f175, 0fBE055027, 0f3E1039F6;
	fma.rn.f32 	%f177, %f176, %f175, 0fBDF8CDCC;
	fma.rn.f32 	%f178, %f177, %f175, 0f3E0F2955;
	fma.rn.f32 	%f179, %f178, %f175, 0fBE2AD8B9;
	fma.rn.f32 	%f180, %f179, %f175, 0f3E4CED0B;
	fma.rn.f32 	%f181, %f180, %f175, 0fBE7FFF22;
	fma.rn.f32 	%f182, %f181, %f175, 0f3EAAAA78;
	fma.rn.f32 	%f183, %f182, %f175, 0fBF000000;
	mul.f32 	%f184, %f175, %f183;
	fma.rn.f32 	%f185, %f184, %f175, %f175;
	fma.rn.f32 	%f186, %f174, 0f3F317218, %f185;
	setp.gt.u32 	%p41, %r116, 2139095039;
	fma.rn.f32 	%f187, %f170, 0f7F800000, 0f7F800000;
	selp.f32 	%f188, %f187, %f186, %p41;
	setp.eq.f32 	%p42, %f170, 0f00000000;
	mul.f32 	%f189, %f188, 0fC0000000;
	selp.f32 	%f14, 0f7F800000, %f189, %p42;
	mul.f32 	%f15, %f168, %f3;
	mul.f32 	%f190, %f15, 0f3F22F983;
	cvt.rni.s32.f32 	%r177, %f190;
	cvt.rn.f32.s32 	%f191, %r177;
	fma.rn.f32 	%f192, %f191, 0fBFC90FDA, %f15;
	fma.rn.f32 	%f193, %f191, 0fB3A22168, %f192;
	fma.rn.f32 	%f249, %f191, 0fA7C234C5, %f193;
	abs.f32 	%f17, %f15;
	setp.ltu.f32 	%p43, %f17, 0f47CE4780;
	@%p43 bra 	$L__BB2_16;
	setp.eq.f32 	%p44, %f17, 0f7F800000;
	@%p44 bra 	$L__BB2_15;
	mov.b32 	%r42, %f15;
	shl.b32 	%r121, %r42, 8;
	or.b32  	%r43, %r121, -2147483648;
	mov.b64 	%rd88, 0;
	mov.b32 	%r174, 0;
	mov.u64 	%rd86, %rd68;
	mov.u64 	%rd87, %rd9;
$L__BB2_11:
	.pragma "nounroll";
	ld.global.nc.u32 	%r122, [%rd86];
	mad.wide.u32 	%rd70, %r122, %r43, %rd88;
	shr.u64 	%rd88, %rd70, 32;
	st.local.u32 	[%rd87], %rd70;
	add.s32 	%r174, %r174, 1;
	add.s64 	%rd87, %rd87, 4;
	add.s64 	%rd86, %rd86, 4;
	setp.ne.s32 	%p45, %r174, 6;
	@%p45 bra 	$L__BB2_11;
	shr.u32 	%r123, %r42, 23;
	st.local.u32 	[%rd9+24], %rd88;
	and.b32  	%r46, %r123, 31;
	and.b32  	%r124, %r123, 224;
	add.s32 	%r125, %r124, -128;
	shr.u32 	%r126, %r125, 5;
	mul.wide.u32 	%rd71, %r126, 4;
	sub.s64 	%rd16, %rd9, %rd71;
	ld.local.u32 	%r175, [%rd16+24];
	ld.local.u32 	%r176, [%rd16+20];
	setp.eq.s32 	%p46, %r46, 0;
	@%p46 bra 	$L__BB2_14;
	shf.l.wrap.b32 	%r175, %r176, %r175, %r46;
	ld.local.u32 	%r127, [%rd16+16];
	shf.l.wrap.b32 	%r176, %r127, %r176, %r46;
$L__BB2_14:
	shr.u32 	%r128, %r175, 30;
	shf.l.wrap.b32 	%r129, %r176, %r175, 2;
	shl.b32 	%r130, %r176, 2;
	shr.u32 	%r131, %r129, 31;
	add.s32 	%r132, %r131, %r128;
	neg.s32 	%r133, %r132;
	setp.lt.s32 	%p47, %r42, 0;
	selp.b32 	%r177, %r133, %r132, %p47;
	xor.b32  	%r134, %r129, %r42;
	shr.s32 	%r135, %r129, 31;
	xor.b32  	%r136, %r135, %r129;
	xor.b32  	%r137, %r135, %r130;
	cvt.u64.u32 	%rd72, %r136;
	shl.b64 	%rd73, %rd72, 32;
	cvt.u64.u32 	%rd74, %r137;
	or.b64  	%rd75, %rd73, %rd74;
	cvt.rn.f64.s64 	%fd1, %rd75;
	mul.f64 	%fd2, %fd1, 0d3BF921FB54442D19;
	cvt.rn.f32.f64 	%f194, %fd2;
	neg.f32 	%f195, %f194;
	setp.lt.s32 	%p48, %r134, 0;
	selp.f32 	%f249, %f195, %f194, %p48;
	bra.uni 	$L__BB2_16;
$L__BB2_15:
	mov.f32 	%f196, 0f00000000;
	mul.rn.f32 	%f249, %f15, %f196;
	mov.b32 	%r177, 0;
$L__BB2_16:
	add.s32 	%r139, %r177, 1;
	mul.rn.f32 	%f197, %f249, %f249;
	and.b32  	%r140, %r177, 1;
	setp.eq.b32 	%p49, %r140, 1;
	selp.f32 	%f198, %f249, 0f3F800000, %p49;
	fma.rn.f32 	%f199, %f197, %f198, 0f00000000;
	fma.rn.f32 	%f200, %f197, 0f37CBAC00, 0fBAB607ED;
	selp.f32 	%f201, 0fB94D4153, %f200, %p49;
	selp.f32 	%f202, 0f3C0885E4, 0f3D2AAABB, %p49;
	fma.rn.f32 	%f203, %f201, %f197, %f202;
	selp.f32 	%f204, 0fBE2AAAA8, 0fBEFFFFFF, %p49;
	fma.rn.f32 	%f205, %f203, %f197, %f204;
	fma.rn.f32 	%f206, %f205, %f199, %f198;
	and.b32  	%r141, %r139, 2;
	setp.eq.s32 	%p50, %r141, 0;
	mov.f32 	%f207, 0f00000000;
	sub.f32 	%f208, %f207, %f206;
	selp.f32 	%f209, %f206, %f208, %p50;
	sqrt.rn.f32 	%f210, %f14;
	mul.f32 	%f211, %f210, %f209;
	mul.f32 	%f212, %f211, %f11;
	fma.rn.f32 	%f213, %f9, %f212, %f10;
	fma.rn.f32 	%f214, %f213, 0f3BBB989D, 0f3F000000;
	cvt.sat.f32.f32 	%f215, %f214;
	mov.f32 	%f216, 0f4B400001;
	mov.f32 	%f217, 0f437C0000;
	fma.rm.f32 	%f218, %f215, %f217, %f216;
	add.f32 	%f219, %f218, 0fCB40007F;
	neg.f32 	%f220, %f219;
	fma.rn.f32 	%f221, %f213, 0f3FB8AA3B, %f220;
	fma.rn.f32 	%f222, %f213, 0f32A57060, %f221;
	mov.b32 	%r142, %f218;
	shl.b32 	%r143, %r142, 23;
	mov.b32 	%f223, %r143;
	ex2.approx.ftz.f32 	%f224, %f222;
	mul.f32 	%f225, %f224, %f223;
	mul.f32 	%f248, %f248, %f225;
	shl.b32 	%r144, %r167, 2;
	add.s32 	%r145, %r7, %r144;
	st.shared.f32 	[%r145], %f248;
	add.s32 	%r167, %r167, 1;
	setp.eq.s32 	%p51, %r167, %r78;
	@%p51 bra 	$L__BB2_17;
	bra.uni 	$L__BB2_8;
$L__BB2_17:
	setp.lt.s32 	%p53, %r78, 1;
	mov.pred 	%p52, -1;
	mov.pred 	%p67, %p52;
	@%p53 bra 	$L__BB2_24;
	mov.b32 	%r178, 0;
$L__BB2_19:
	setp.eq.s32 	%p54, %r22, 0;
	@%p54 bra 	$L__BB2_22;
	setp.ne.s32 	%p55, %r22, 1;
	@%p55 bra 	$L__BB2_23;
	shl.b32 	%r147, %r178, 2;
	add.s32 	%r148, %r7, %r147;
	ld.shared.f32 	%f226, [%r148];
	setp.gtu.f32 	%p57, %f226, %f6;
	mov.pred 	%p67, 0;
	@%p57 bra 	$L__BB2_23;
	bra.uni 	$L__BB2_24;
$L__BB2_22:
	shl.b32 	%r149, %r178, 2;
	add.s32 	%r150, %r7, %r149;
	ld.shared.f32 	%f227, [%r150];
	setp.ge.f32 	%p59, %f227, %f6;
	mov.pred 	%p67, 0;
	@%p59 bra 	$L__BB2_24;
$L__BB2_23:
	add.s32 	%r178, %r178, 1;
	setp.ne.s32 	%p61, %r178, %r78;
	mov.pred 	%p67, %p52;
	@%p61 bra 	$L__BB2_19;
$L__BB2_24:
	setp.lt.s32 	%p62, %r22, 2;
	xor.pred  	%p63, %p62, %p67;
	mov.f32 	%f250, 0f00000000;
	@%p63 bra 	$L__BB2_28;
	setp.eq.s32 	%p64, %r23, 0;
	ld.shared.f32 	%f22, [%r8+-4];
	@%p64 bra 	$L__BB2_27;
	sub.f32 	%f229, %f5, %f22;
	max.f32 	%f250, %f229, 0f00000000;
	bra.uni 	$L__BB2_28;
$L__BB2_27:
	sub.f32 	%f230, %f22, %f5;
	max.f32 	%f250, %f230, 0f00000000;
$L__BB2_28:
	add.f32 	%f247, %f247, %f250;
	add.s32 	%r160, %r160, 1;
	setp.eq.s32 	%p65, %r160, %r77;
	@%p65 bra 	$L__BB2_29;
	bra.uni 	$L__BB2_7;
$L__BB2_29:
	ld.param.u64 	%rd79, [_Z26monte_carlo_barrier_optionPfS_S_S_S_S_S_PiS0_iiiy_param_0];
	div.rn.f32 	%f231, %f247, %f1;
	neg.f32 	%f232, %f8;
	mul.f32 	%f233, %f7, %f232;
	fma.rn.f32 	%f234, %f233, 0f3BBB989D, 0f3F000000;
	cvt.sat.f32.f32 	%f235, %f234;
	mov.f32 	%f236, 0f4B400001;
	mov.f32 	%f237, 0f437C0000;
	fma.rm.f32 	%f238, %f235, %f237, %f236;
	add.f32 	%f239, %f238, 0fCB40007F;
	neg.f32 	%f240, %f239;
	fma.rn.f32 	%f241, %f233, 0f3FB8AA3B, %f240;
	fma.rn.f32 	%f242, %f233, 0f32A57060, %f241;
	mov.b32 	%r151, %f238;
	shl.b32 	%r152, %r151, 23;
	mov.b32 	%f243, %r152;
	ex2.approx.ftz.f32 	%f244, %f242;
	mul.f32 	%f245, %f244, %f243;
	mul.f32 	%f246, %f231, %f245;
	cvta.to.global.u64 	%rd76, %rd79;
	mul.wide.s32 	%rd77, %r181, 4;
	add.s64 	%rd78, %rd76, %rd77;
	st.global.f32 	[%rd78], %f246;
	add.s32 	%r181, %r181, %r3;
	setp.lt.s32 	%p66, %r181, %r76;
	@%p66 bra 	$L__BB2_6;
	bra.uni 	$L__BB2_80;
$L__BB2_30:
	setp.lt.s32 	%p7, %r78, 1;
	@%p7 bra 	$L__BB2_31;
	bra.uni 	$L__BB2_68;
$L__BB2_31:
	and.b32  	%r60, %r77, 3;
	and.b32  	%r61, %r77, 2147483644;
$L__BB2_32:
	setp.lt.u32 	%p20, %r77, 4;
	mul.wide.s32 	%rd44, %r181, 4;
	add.s64 	%rd45, %rd8, %rd44;
	ld.global.f32 	%f27, [%rd45];
	add.s64 	%rd46, %rd7, %rd44;
	ld.global.f32 	%f28, [%rd46];
	add.s64 	%rd47, %rd5, %rd44;
	ld.global.f32 	%f29, [%rd47];
	add.s64 	%rd48, %rd4, %rd44;
	ld.global.f32 	%f30, [%rd48];
	add.s64 	%rd49, %rd3, %rd44;
	add.s64 	%rd50, %rd2, %rd44;
	ld.global.u32 	%r63, [%rd50];
	ld.global.u32 	%r64, [%rd49];
	mov.f32 	%f261, 0f00000000;
	@%p20 bra 	$L__BB2_51;
	mov.b32 	%r180, 0;
	mov.f32 	%f261, 0f00000000;
$L__BB2_34:
	setp.gt.s32 	%p21, %r63, 1;
	st.shared.f32 	[%r7], %f27;
	mov.f32 	%f252, 0f00000000;
	@%p21 bra 	$L__BB2_38;
	setp.eq.s32 	%p22, %r64, 0;
	ld.shared.f32 	%f32, [%r8+-4];
	@%p22 bra 	$L__BB2_37;
	sub.f32 	%f123, %f28, %f32;
	max.f32 	%f252, %f123, 0f00000000;
	bra.uni 	$L__BB2_38;
$L__BB2_37:
	sub.f32 	%f124, %f32, %f28;
	max.f32 	%f252, %f124, 0f00000000;
$L__BB2_38:
	setp.gt.s32 	%p23, %r63, 1;
	add.f32 	%f36, %f261, %f252;
	mov.f32 	%f253, 0f00000000;
	@%p23 bra 	$L__BB2_42;
	setp.eq.s32 	%p24, %r64, 0;
	ld.shared.f32 	%f37, [%r8+-4];
	@%p24 bra 	$L__BB2_41;
	sub.f32 	%f126, %f28, %f37;
	max.f32 	%f253, %f126, 0f00000000;
	bra.uni 	$L__BB2_42;
$L__BB2_41:
	sub.f32 	%f127, %f37, %f28;
	max.f32 	%f253, %f127, 0f00000000;
$L__BB2_42:
	setp.gt.s32 	%p25, %r63, 1;
	add.f32 	%f41, %f36, %f253;
	mov.f32 	%f254, 0f00000000;
	@%p25 bra 	$L__BB2_46;
	setp.eq.s32 	%p26, %r64, 0;
	ld.shared.f32 	%f42, [%r8+-4];
	@%p26 bra 	$L__BB2_45;
	sub.f32 	%f129, %f28, %f42;
	max.f32 	%f254, %f129, 0f00000000;
	bra.uni 	$L__BB2_46;
$L__BB2_45:
	sub.f32 	%f130, %f42, %f28;
	max.f32 	%f254, %f130, 0f00000000;
$L__BB2_46:
	setp.gt.s32 	%p27, %r63, 1;
	add.f32 	%f46, %f41, %f254;
	mov.f32 	%f255, 0f00000000;
	@%p27 bra 	$L__BB2_50;
	setp.eq.s32 	%p28, %r64, 0;
	ld.shared.f32 	%f47, [%r8+-4];
	@%p28 bra 	$L__BB2_49;
	sub.f32 	%f132, %f28, %f47;
	max.f32 	%f255, %f132, 0f00000000;
	bra.uni 	$L__BB2_50;
$L__BB2_49:
	sub.f32 	%f133, %f47, %f28;
	max.f32 	%f255, %f133, 0f00000000;
$L__BB2_50:
	add.f32 	%f261, %f46, %f255;
	add.s32 	%r180, %r180, 4;
	setp.ne.s32 	%p29, %r180, %r61;
	@%p29 bra 	$L__BB2_34;
$L__BB2_51:
	setp.eq.s32 	%p30, %r60, 0;
	@%p30 bra 	$L__BB2_67;
	setp.gt.s32 	%p31, %r63, 1;
	st.shared.f32 	[%r7], %f27;
	mov.f32 	%f258, 0f00000000;
	@%p31 bra 	$L__BB2_56;
	setp.eq.s32 	%p32, %r64, 0;
	ld.shared.f32 	%f54, [%r8+-4];
	@%p32 bra 	$L__BB2_55;
	sub.f32 	%f135, %f28, %f54;
	max.f32 	%f258, %f135, 0f00000000;
	bra.uni 	$L__BB2_56;
$L__BB2_55:
	sub.f32 	%f136, %f54, %f28;
	max.f32 	%f258, %f136, 0f00000000;
$L__BB2_56:
	setp.eq.s32 	%p33, %r60, 1;
	add.f32 	%f261, %f261, %f258;
	@%p33 bra 	$L__BB2_67;
	setp.gt.s32 	%p34, %r63, 1;
	mov.f32 	%f259, 0f00000000;
	@%p34 bra 	$L__BB2_61;
	setp.eq.s32 	%p35, %r64, 0;
	ld.shared.f32 	%f59, [%r8+-4];
	@%p35 bra 	$L__BB2_60;
	sub.f32 	%f138, %f28, %f59;
	max.f32 	%f259, %f138, 0f00000000;
	bra.uni 	$L__BB2_61;
$L__BB2_60:
	sub.f32 	%f139, %f59, %f28;
	max.f32 	%f259, %f139, 0f00000000;
$L__BB2_61:
	setp.eq.s32 	%p36, %r60, 2;
	add.f32 	%f261, %f261, %f259;
	@%p36 bra 	$L__BB2_67;
	setp.gt.s32 	%p37, %r63, 1;
	mov.f32 	%f260, 0f00000000;
	@%p37 bra 	$L__BB2_66;
	setp.eq.s32 	%p38, %r64, 0;
	ld.shared.f32 	%f64, [%r8+-4];
	@%p38 bra 	$L__BB2_65;
	sub.f32 	%f141, %f28, %f64;
	max.f32 	%f260, %f141, 0f00000000;
	bra.uni 	$L__BB2_66;
$L__BB2_65:
	sub.f32 	%f142, %f64, %f28;
	max.f32 	%f260, %f142, 0f00000000;
$L__BB2_66:
	add.f32 	%f261, %f261, %f260;
$L__BB2_67:
	div.rn.f32 	%f143, %f261, %f1;
	neg.f32 	%f144, %f30;
	mul.f32 	%f145, %f29, %f144;
	fma.rn.f32 	%f146, %f145, 0f3BBB989D, 0f3F000000;
	cvt.sat.f32.f32 	%f147, %f146;
	mov.f32 	%f148, 0f4B400001;
	mov.f32 	%f149, 0f437C0000;
	fma.rm.f32 	%f150, %f147, %f149, %f148;
	add.f32 	%f151, %f150, 0fCB40007F;
	neg.f32 	%f152, %f151;
	fma.rn.f32 	%f153, %f145, 0f3FB8AA3B, %f152;
	fma.rn.f32 	%f154, %f145, 0f32A57060, %f153;
	mov.b32 	%r94, %f150;
	shl.b32 	%r95, %r94, 23;
	mov.b32 	%f155, %r95;
	ex2.approx.ftz.f32 	%f156, %f154;
	mul.f32 	%f157, %f156, %f155;
	mul.f32 	%f158, %f143, %f157;
	add.s64 	%rd52, %rd1, %rd44;
	st.global.f32 	[%rd52], %f158;
	add.s32 	%r181, %r181, %r3;
	setp.lt.s32 	%p39, %r181, %r76;
	@%p39 bra 	$L__BB2_32;
	bra.uni 	$L__BB2_80;
$L__BB2_68:
	mul.wide.s32 	%rd34, %r181, 4;
	add.s64 	%rd35, %rd8, %rd34;
	ld.global.f32 	%f70, [%rd35];
	add.s64 	%rd36, %rd7, %rd34;
	ld.global.f32 	%f71, [%rd36];
	add.s64 	%rd37, %rd6, %rd34;
	ld.global.f32 	%f72, [%rd37];
	add.s64 	%rd38, %rd5, %rd34;
	ld.global.f32 	%f73, [%rd38];
	add.s64 	%rd39, %rd4, %rd34;
	ld.global.f32 	%f74, [%rd39];
	add.s64 	%rd40, %rd3, %rd34;
	add.s64 	%rd41, %rd2, %rd34;
	ld.global.u32 	%r69, [%rd41];
	ld.global.u32 	%r70, [%rd40];
	mov.f32 	%f262, 0f00000000;
	mov.b32 	%r182, 0;
$L__BB2_69:
	st.shared.f32 	[%r7], %f70;
	setp.eq.s32 	%p8, %r69, 0;
	@%p8 bra 	$L__BB2_75;
	setp.ne.s32 	%p9, %r69, 1;
	@%p9 bra 	$L__BB2_76;
	setp.gtu.f32 	%p11, %f70, %f72;
	mov.pred 	%p68, 0;
	@%p11 bra 	$L__BB2_76;
$L__BB2_72:
	setp.lt.s32 	%p15, %r69, 2;
	xor.pred  	%p16, %p15, %p68;
	mov.f32 	%f263, 0f00000000;
	@%p16 bra 	$L__BB2_78;
	setp.eq.s32 	%p17, %r70, 0;
	ld.shared.f32 	%f76, [%r8+-4];
	@%p17 bra 	$L__BB2_77;
	sub.f32 	%f101, %f71, %f76;
	max.f32 	%f263, %f101, 0f00000000;
	bra.uni 	$L__BB2_78;
$L__BB2_75:
	setp.ge.f32 	%p13, %f70, %f72;
	mov.pred 	%p68, 0;
	@%p13 bra 	$L__BB2_72;
$L__BB2_76:
	mov.pred 	%p68, -1;
	bra.uni 	$L__BB2_72;
$L__BB2_77:
	sub.f32 	%f102, %f76, %f71;
	max.f32 	%f263, %f102, 0f00000000;
$L__BB2_78:
	add.f32 	%f262, %f262, %f263;
	add.s32 	%r182, %r182, 1;
	setp.eq.s32 	%p18, %r182, %r77;
	@%p18 bra 	$L__BB2_79;
	bra.uni 	$L__BB2_69;
$L__BB2_79:
	div.rn.f32 	%f103, %f262, %f1;
	neg.f32 	%f104, %f74;
	mul.f32 	%f105, %f73, %f104;
	fma.rn.f32 	%f106, %f105, 0f3BBB989D, 0f3F000000;
	cvt.sat.f32.f32 	%f107, %f106;
	mov.f32 	%f108, 0f4B400001;
	mov.f32 	%f109, 0f437C0000;
	fma.rm.f32 	%f110, %f107, %f109, %f108;
	add.f32 	%f111, %f110, 0fCB40007F;
	neg.f32 	%f112, %f111;
	fma.rn.f32 	%f113, %f105, 0f3FB8AA3B, %f112;
	fma.rn.f32 	%f114, %f105, 0f32A57060, %f113;
	mov.b32 	%r91, %f110;
	shl.b32 	%r92, %r91, 23;
	mov.b32 	%f115, %r92;
	ex2.approx.ftz.f32 	%f116, %f114;
	mul.f32 	%f117, %f116, %f115;
	mul.f32 	%f118, %f103, %f117;
	add.s64 	%rd43, %rd1, %rd34;
	st.global.f32 	[%rd43], %f118;
	add.s32 	%r181, %r181, %r3;
	setp.lt.s32 	%p19, %r181, %r76;
	@%p19 bra 	$L__BB2_68;
$L__BB2_80:
	ret;

}
	// .globl	_Z25monte_carlo_portfolio_varPfS_S_S_S_S_iiiffy
.visible .entry _Z25monte_carlo_portfolio_varPfS_S_S_S_S_iiiffy(
	.param .u64 .ptr .align 1 _Z25monte_carlo_portfolio_varPfS_S_S_S_S_iiiffy_param_0,
	.param .u64 .ptr .align 1 _Z25monte_carlo_portfolio_varPfS_S_S_S_S_iiiffy_param_1,
	.param .u64 .ptr .align 1 _Z25monte_carlo_portfolio_varPfS_S_S_S_S_iiiffy_param_2,
	.param .u64 .ptr .align 1 _Z25monte_carlo_portfolio_varPfS_S_S_S_S_iiiffy_param_3,
	.param .u64 .ptr .align 1 _Z25monte_carlo_portfolio_varPfS_S_S_S_S_iiiffy_param_4,
	.param .u64 .ptr .align 1 _Z25monte_carlo_portfolio_varPfS_S_S_S_S_iiiffy_param_5,
	.param .u32 _Z25monte_carlo_portfolio_varPfS_S_S_S_S_iiiffy_param_6,
	.param .u32 _Z25monte_carlo_portfolio_varPfS_S_S_S_S_iiiffy_param_7,
	.param .u32 _Z25monte_carlo_portfolio_varPfS_S_S_S_S_iiiffy_param_8,
	.param .f32 _Z25monte_carlo_portfolio_varPfS_S_S_S_S_iiiffy_param_9,
	.param .f32 _Z25monte_carlo_portfolio_varPfS_S_S_S_S_iiiffy_param_10,
	.param .u64 _Z25monte_carlo_portfolio_varPfS_S_S_S_S_iiiffy_param_11
)
{
	.local .align 4 .b8 	__local_depot3[28];
	.reg .b64 	%SP;
	.reg .b64 	%SPL;
	.reg .pred 	%p<97>;
	.reg .b16 	%rs<41>;
	.reg .b32 	%r<301>;
	.reg .b32 	%f<434>;
	.reg .b64 	%rd<135>;
	.reg .b64 	%fd<3>;

	mov.u64 	%SPL, __local_depot3;
	ld.param.u64 	%rd28, [_Z25monte_carlo_portfolio_varPfS_S_S_S_S_iiiffy_param_0];
	ld.param.u64 	%rd29, [_Z25monte_carlo_portfolio_varPfS_S_S_S_S_iiiffy_param_1];
	ld.param.u64 	%rd31, [_Z25monte_carlo_portfolio_varPfS_S_S_S_S_iiiffy_param_3];
	ld.param.u64 	%rd32, [_Z25monte_carlo_portfolio_varPfS_S_S_S_S_iiiffy_param_4];
	ld.param.u64 	%rd30, [_Z25monte_carlo_portfolio_varPfS_S_S_S_S_iiiffy_param_5];
	ld.param.u32 	%r125, [_Z25monte_carlo_portfolio_varPfS_S_S_S_S_iiiffy_param_6];
	ld.param.u32 	%r126, [_Z25monte_carlo_portfolio_varPfS_S_S_S_S_iiiffy_param_7];
	ld.param.u32 	%r127, [_Z25monte_carlo_portfolio_varPfS_S_S_S_S_iiiffy_param_8];
	ld.param.f32 	%f106, [_Z25monte_carlo_portfolio_varPfS_S_S_S_S_iiiffy_param_9];
	ld.param.u64 	%rd33, [_Z25monte_carlo_portfolio_varPfS_S_S_S_S_iiiffy_param_11];
	cvta.to.global.u64 	%rd1, %rd32;
	cvta.to.global.u64 	%rd2, %rd31;
	cvta.to.global.u64 	%rd3, %rd28;
	cvta.to.global.u64 	%rd4, %rd29;
	add.u64 	%rd5, %SPL, 0;
	mov.u32 	%r128, %ctaid.x;
	mov.u32 	%r129, %ntid.x;
	mov.u32 	%r1, %tid.x;
	mad.lo.s32 	%r300, %r128, %r129, %r1;
	mov.u32 	%r130, %nctaid.x;
	mul.lo.s32 	%r3, %r129, %r130;
	cvt.s64.s32 	%rd35, %r300;
	add.s64 	%rd36, %rd33, %rd35;
	cvt.u32.u64 	%r131, %rd36;
	xor.b32  	%r132, %r131, -1429050551;
	mul.lo.s32 	%r4, %r132, 1099087573;
	{ .reg .b32 tmp; mov.b64 {tmp, %r133}, %rd36; }
	xor.b32  	%r5, %r133, -136515619;
	setp.ge.s32 	%p1, %r300, %r126;
	@%p1 bra 	$L__BB3_142;
	mul.wide.s32 	%rd6, %r127, 4;
	setp.gt.s32 	%p2, %r127, 0;
	add.s32 	%r6, %r127, -1;
	mov.f32 	%f108, 0f3F800000;
	sub.f32 	%f109, %f108, %f106;
	cvt.rn.f32.s32 	%f110, %r127;
	mul.f32 	%f111, %f109, %f110;
	cvt.rzi.s32.f32 	%r7, %f111;
	@%p2 bra 	$L__BB3_2;
	bra.uni 	$L__BB3_141;
$L__BB3_2:
	setp.lt.s32 	%p4, %r125, 1;
	@%p4 bra 	$L__BB3_87;
	mul.lo.s32 	%r149, %r5, -1703105765;
	ld.const.f32 	%f146, [d_pi];
	mul.lo.s32 	%r150, %r125, %r1;
	shl.b32 	%r151, %r150, 2;
	mov.u32 	%r152, shared_mem;
	add.s32 	%r8, %r152, %r151;
	shl.b32 	%r153, %r125, 2;
	add.s32 	%r9, %r8, %r153;
	and.b32  	%r10, %r125, 15;
	and.b32  	%r11, %r125, 2147483632;
	add.s32 	%r154, %r4, %r149;
	add.s32 	%r270, %r154, 6615241;
	cvta.to.global.u64 	%rd7, %rd30;
	add.f32 	%f1, %f146, %f146;
	add.s32 	%r275, %r4, 123456789;
	xor.b32  	%r273, %r4, 362436069;
	add.s32 	%r274, %r149, 521288629;
	xor.b32  	%r271, %r149, 88675123;
	add.s32 	%r272, %r4, 5783321;
$L__BB3_4:
	ld.param.u64 	%rd131, [_Z25monte_carlo_portfolio_varPfS_S_S_S_S_iiiffy_param_1];
	mul.lo.s32 	%r156, %r300, %r125;
	cvt.s64.s32 	%rd8, %r156;
	cvta.to.global.u64 	%rd67, %rd131;
	mul.wide.s32 	%rd68, %r300, 4;
	add.s64 	%rd69, %rd67, %rd68;
	ld.global.f32 	%f2, [%rd69];
	{ // callseq 6, 0
	.param .b64 param0;
	st.param.b64 	[param0], %rd6;
	.param .b64 retval0;
	call.uni (retval0), 
	malloc, 
	(
	param0
	);
	ld.param.b64 	%rd71, [retval0];
	} // callseq 6
	mov.b32 	%r262, 0;
$L__BB3_5:
	mov.b32 	%r269, 0;
$L__BB3_6:
	mov.u32 	%r48, %r275;
	mov.u32 	%r275, %r274;
	mov.u32 	%r49, %r273;
	mov.u32 	%r274, %r272;
	mov.u32 	%r273, %r271;
	shr.u32 	%r158, %r48, 2;
	xor.b32  	%r159, %r158, %r48;
	shl.b32 	%r160, %r274, 4;
	shl.b32 	%r161, %r159, 1;
	xor.b32  	%r162, %r160, %r161;
	xor.b32  	%r163, %r162, %r274;
	xor.b32  	%r271, %r163, %r159;
	add.s32 	%r164, %r270, %r271;
	add.s32 	%r165, %r164, 362437;
	cvt.rn.f32.u32 	%f147, %r165;
	fma.rn.f32 	%f148, %f147, 0f2F800000, 0f2F000000;
	shr.u32 	%r166, %r49, 2;
	xor.b32  	%r167, %r166, %r49;
	shl.b32 	%r168, %r271, 4;
	shl.b32 	%r169, %r167, 1;
	xor.b32  	%r170, %r169, %r168;
	xor.b32  	%r171, %r170, %r167;
	xor.b32  	%r272, %r171, %r271;
	add.s32 	%r270, %r270, 724874;
	add.s32 	%r172, %r272, %r270;
	cvt.rn.f32.u32 	%f149, %r172;
	fma.rn.f32 	%f150, %f149, 0f2F800000, 0f2F000000;
	setp.lt.f32 	%p38, %f148, 0f00800000;
	mul.f32 	%f151, %f148, 0f4B000000;
	selp.f32 	%f152, %f151, %f148, %p38;
	selp.f32 	%f153, 0fC1B80000, 0f00000000, %p38;
	mov.b32 	%r173, %f152;
	add.s32 	%r174, %r173, -1059760811;
	and.b32  	%r175, %r174, -8388608;
	sub.s32 	%r176, %r173, %r175;
	mov.b32 	%f154, %r176;
	cvt.rn.f32.s32 	%f155, %r175;
	fma.rn.f32 	%f156, %f155, 0f34000000, %f153;
	add.f32 	%f157, %f154, 0fBF800000;
	fma.rn.f32 	%f158, %f157, 0fBE055027, 0f3E1039F6;
	fma.rn.f32 	%f159, %f158, %f157, 0fBDF8CDCC;
	fma.rn.f32 	%f160, %f159, %f157, 0f3E0F2955;
	fma.rn.f32 	%f161, %f160, %f157, 0fBE2AD8B9;
	fma.rn.f32 	%f162, %f161, %f157, 0f3E4CED0B;
	fma.rn.f32 	%f163, %f162, %f157, 0fBE7FFF22;
	fma.rn.f32 	%f164, %f163, %f157, 0f3EAAAA78;
	fma.rn.f32 	%f165, %f164, %f157, 0fBF000000;
	mul.f32 	%f166, %f157, %f165;
	fma.rn.f32 	%f167, %f166, %f157, %f157;
	fma.rn.f32 	%f168, %f156, 0f3F317218, %f167;
	setp.gt.u32 	%p39, %r173, 2139095039;
	fma.rn.f32 	%f169, %f152, 0f7F800000, 0f7F800000;
	selp.f32 	%f170, %f169, %f168, %p39;
	setp.eq.f32 	%p40, %f152, 0f00000000;
	mul.f32 	%f171, %f170, 0fC0000000;
	selp.f32 	%f35, 0f7F800000, %f171, %p40;
	mul.f32 	%f36, %f150, %f1;
	mul.f32 	%f172, %f36, 0f3F22F983;
	cvt.rni.s32.f32 	%r279, %f172;
	cvt.rn.f32.s32 	%f173, %r279;
	fma.rn.f32 	%f174, %f173, 0fBFC90FDA, %f36;
	fma.rn.f32 	%f175, %f173, 0fB3A22168, %f174;
	fma.rn.f32 	%f407, %f173, 0fA7C234C5, %f175;
	abs.f32 	%f38, %f36;
	setp.ltu.f32 	%p41, %f38, 0f47CE4780;
	@%p41 bra 	$L__BB3_54;
	setp.eq.f32 	%p42, %f38, 0f7F800000;
	@%p42 bra 	$L__BB3_53;
	mov.b32 	%r57, %f36;
	shl.b32 	%r178, %r57, 8;
	or.b32  	%r58, %r178, -2147483648;
	mov.b64 	%rd134, 0;
	mov.b32 	%r276, 0;
	mov.u64 	%rd132, __cudart_i2opi_f;
	mov.u64 	%rd133, %rd5;
$L__BB3_9:
	.pragma "nounroll";
	ld.global.nc.u32 	%r179, [%rd132];
	mad.wide.u32 	%rd74, %r179, %r58, %rd134;
	shr.u64 	%rd134, %rd74, 32;
	st.local.u32 	[%rd133], %rd74;
	add.s32 	%r276, %r276, 1;
	add.s64 	%rd133, %rd133, 4;
	add.s64 	%rd132, %rd132, 4;
	setp.ne.s32 	%p43, %r276, 6;
	@%p43 bra 	$L__BB3_9;
	shr.u32 	%r180, %r57, 23;
	st.local.u32 	[%rd5+24], %rd134;
	and.b32  	%r61, %r180, 31;
	and.b32  	%r181, %r180, 224;
	add.s32 	%r182, %r181, -128;
	shr.u32 	%r183, %r182, 5;
	mul.wide.u32 	%rd75, %r183, 4;
	sub.s64 	%rd20, %rd5, %rd75;
	ld.local.u32 	%r277, [%rd20+24];
	ld.local.u32 	%r278, [%rd20+20];
	setp.eq.s32 	%p44, %r61, 0;
	@%p44 bra 	$L__BB3_12;
	shf.l.wrap.b32 	%r277, %r278, %r277, %r61;
	ld.local.u32 	%r184, [%rd20+16];
	shf.l.wrap.b32 	%r278, %r184, %r278, %r61;
$L__BB3_12:
	shr.u32 	%r185, %r277, 30;
	shf.l.wrap.b32 	%r186, %r278, %r277, 2;
	shl.b32 	%r187, %r278, 2;
	shr.u32 	%r188, %r186, 31;
	add.s32 	%r189, %r188, %r185;
	neg.s32 	%r190, %r189;
	setp.lt.s32 	%p45, %r57, 0;
	selp.b32 	%r279, %r190, %r189, %p45;
	xor.b32  	%r191, %r186, %r57;
	shr.s32 	%r192, %r186, 31;
	xor.b32  	%r193, %r192, %r186;
	xor.b32  	%r194, %r192, %r187;
	cvt.u64.u32 	%rd76, %r193;
	shl.b64 	%rd77, %rd76, 32;
	cvt.u64.u32 	%rd78, %r194;
	or.b64  	%rd79, %rd77, %rd78;
	cvt.rn.f64.s64 	%fd1, %rd79;
	mul.f64 	%fd2, %fd1, 0d3BF921FB54442D19;
	cvt.rn.f32.f64 	%f176, %fd2;
	neg.f32 	%f177, %f176;
	setp.lt.s32 	%p46, %r191, 0;
	selp.f32 	%f407, %f177, %f176, %p46;
	bra.uni 	$L__BB3_54;
$L__BB3_13:
	.pragma "nounroll";
	mul.wide.u32 	%rd121, %r258, 4;
	add.s64 	%rd10, %rd71, %rd121;
	ld.f32 	%f395, [%rd10+4];
	setp.leu.f32 	%p73, %f394, %f395;
	@%p73 bra 	$L__BB3_15;
	st.f32 	[%rd10], %f395;
	st.f32 	[%rd10+4], %f394;
	mov.f32 	%f395, %f394;
$L__BB3_15:
	ld.f32 	%f396, [%rd10+8];
	setp.leu.f32 	%p74, %f395, %f396;
	@%p74 bra 	$L__BB3_17;
	st.f32 	[%rd10+4], %f396;
	st.f32 	[%rd10+8], %f395;
	mov.f32 	%f396, %f395;
$L__BB3_17:
	ld.f32 	%f397, [%rd10+12];
	setp.leu.f32 	%p75, %f396, %f397;
	@%p75 bra 	$L__BB3_19;
	st.f32 	[%rd10+8], %f397;
	st.f32 	[%rd10+12], %f396;
	mov.f32 	%f397, %f396;
$L__BB3_19:
	ld.f32 	%f398, [%rd10+16];
	setp.leu.f32 	%p76, %f397, %f398;
	@%p76 bra 	$L__BB3_21;
	st.f32 	[%rd10+12], %f398;
	st.f32 	[%rd10+16], %f397;
	mov.f32 	%f398, %f397;
$L__BB3_21:
	ld.f32 	%f399, [%rd10+20];
	setp.leu.f32 	%p77, %f398, %f399;
	@%p77 bra 	$L__BB3_23;
	st.f32 	[%rd10+16], %f399;
	st.f32 	[%rd10+20], %f398;
	mov.f32 	%f399, %f398;
$L__BB3_23:
	ld.f32 	%f400, [%rd10+24];
	setp.leu.f32 	%p78, %f399, %f400;
	@%p78 bra 	$L__BB3_25;
	st.f32 	[%rd10+20], %f400;
	st.f32 	[%rd10+24], %f399;
	mov.f32 	%f400, %f399;
$L__BB3_25:
	ld.f32 	%f401, [%rd10+28];
	setp.leu.f32 	%p79, %f400, %f401;
	@%p79 bra 	$L__BB3_27;
	st.f32 	[%rd10+24], %f401;
	st.f32 	[%rd10+28], %f400;
	mov.f32 	%f401, %f400;
$L__BB3_27:
	add.s32 	%r258, %r258, 8;
	ld.f32 	%f394, [%rd10+32];
	setp.leu.f32 	%p80, %f401, %f394;
	@%p80 bra 	$L__BB3_29;
	st.f32 	[%rd10+28], %f394;
	st.f32 	[%rd10+32], %f401;
	mov.f32 	%f394, %f401;
$L__BB3_29:
	and.b32  	%r260, %r256, -8;
	setp.eq.s32 	%p81, %r258, %r260;
	@%p81 bra 	$L__BB3_30;
	bra.uni 	$L__BB3_13;
$L__BB3_30:
	and.b32  	%r245, %r256, 7;
	setp.eq.s32 	%p82, %r245, 0;
	@%p82 bra 	$L__BB3_31;
	bra.uni 	$L__BB3_35;
$L__BB3_31:
	add.s32 	%r257, %r257, 1;
	add.s32 	%r256, %r256, -1;
	setp.ne.s32 	%p95, %r257, %r96;
	add.s16 	%rs36, %rs36, 1;
	add.s16 	%rs35, %rs35, 1;
	@%p95 bra 	$L__BB3_86;
$L__BB3_32:
	ld.param.u64 	%rd130, [_Z25monte_carlo_portfolio_varPfS_S_S_S_S_iiiffy_param_0];
	mul.wide.s32 	%rd125, %r7, 4;
	add.s64 	%rd126, %rd71, %rd125;
	ld.f32 	%f391, [%rd126];
	neg.f32 	%f392, %f391;
	cvta.to.global.u64 	%rd127, %rd130;
	mul.wide.s32 	%rd128, %r300, 4;
	add.s64 	%rd129, %rd127, %rd128;
	st.global.f32 	[%rd129], %f392;
	{ // callseq 7, 0
	.param .b64 param0;
	st.param.b64 	[param0], %rd71;
	call.uni 
	free, 
	(
	param0
	);
	} // callseq 7
	add.s32 	%r300, %r300, %r3;
	setp.lt.s32 	%p96, %r300, %r126;
	@%p96 bra 	$L__BB3_4;
	bra.uni 	$L__BB3_142;
$L__BB3_33:
	sub.s32 	%r242, %r127, %r257;
	add.s32 	%r243, %r242, -2;
	setp.lt.u32 	%p72, %r243, 7;
	mov.b32 	%r260, 0;
	@%p72 bra 	$L__BB3_30;
	ld.f32 	%f394, [%rd71];
	mov.b32 	%r258, 0;
	bra.uni 	$L__BB3_13;
$L__BB3_35:
	not.b16 	%rs28, %rs36;
	cvt.u16.u32 	%rs29, %r127;
	add.s16 	%rs30, %rs28, %rs29;
	cvt.u32.u16 	%r246, %rs30;
	and.b32  	%r34, %r246, 7;
	add.s32 	%r247, %r34, -1;
	setp.lt.u32 	%p83, %r247, 3;
	@%p83 bra 	$L__BB3_44;
	mul.wide.u32 	%rd122, %r260, 4;
	add.s64 	%rd11, %rd71, %rd122;
	ld.f32 	%f21, [%rd11];
	ld.f32 	%f403, [%rd11+4];
	setp.leu.f32 	%p84, %f21, %f403;
	@%p84 bra 	$L__BB3_38;
	st.f32 	[%rd11], %f403;
	st.f32 	[%rd11+4], %f21;
	mov.f32 	%f403, %f21;
$L__BB3_38:
	ld.f32 	%f404, [%rd11+8];
	setp.leu.f32 	%p85, %f403, %f404;
	@%p85 bra 	$L__BB3_40;
	st.f32 	[%rd11+4], %f404;
	st.f32 	[%rd11+8], %f403;
	mov.f32 	%f404, %f403;
$L__BB3_40:
	ld.f32 	%f405, [%rd11+12];
	setp.leu.f32 	%p86, %f404, %f405;
	@%p86 bra 	$L__BB3_42;
	st.f32 	[%rd11+8], %f405;
	st.f32 	[%rd11+12], %f404;
	mov.f32 	%f405, %f404;
$L__BB3_42:
	add.s32 	%r260, %r260, 4;
	ld.f32 	%f28, [%rd11+16];
	setp.leu.f32 	%p87, %f405, %f28;
	@%p87 bra 	$L__BB3_44;
	st.f32 	[%rd11+12], %f28;
	st.f32 	[%rd11+16], %f405;
$L__BB3_44:
	and.b32  	%r248, %r34, 3;
	setp.eq.s32 	%p88, %r248, 0;
	@%p88 bra 	$L__BB3_31;
	xor.b16  	%rs31, %rs35, 3;
	add.s16 	%rs5, %rs31, %rs29;
	and.b16  	%rs33, %rs5, 3;
	setp.eq.s16 	%p89, %rs33, 1;
	@%p89 bra 	$L__BB3_50;
	mul.wide.u32 	%rd123, %r260, 4;
	add.s64 	%rd12, %rd71, %rd123;
	ld.f32 	%f29, [%rd12];
	ld.f32 	%f406, [%rd12+4];
	setp.leu.f32 	%p90, %f29, %f406;
	@%p90 bra 	$L__BB3_48;
	st.f32 	[%rd12], %f406;
	st.f32 	[%rd12+4], %f29;
	mov.f32 	%f406, %f29;
$L__BB3_48:
	add.s32 	%r260, %r260, 2;
	ld.f32 	%f32, [%rd12+8];
	setp.leu.f32 	%p91, %f406, %f32;
	@%p91 bra 	$L__BB3_50;
	st.f32 	[%rd12+4], %f32;
	st.f32 	[%rd12+8], %f406;
$L__BB3_50:
	and.b16  	%rs34, %rs5, 1;
	setp.eq.b16 	%p92, %rs34, 1;
	not.pred 	%p93, %p92;
	@%p93 bra 	$L__BB3_31;
	mul.wide.u32 	%rd124, %r260, 4;
	add.s64 	%rd13, %rd71, %rd124;
	ld.f32 	%f33, [%rd13];
	ld.f32 	%f34, [%rd13+4];
	setp.leu.f32 	%p94, %f33, %f34;
	@%p94 bra 	$L__BB3_31;
	st.f32 	[%rd13], %f34;
	st.f32 	[%rd13+4], %f33;
	bra.uni 	$L__BB3_31;
$L__BB3_53:
	mov.f32 	%f178, 0f00000000;
	mul.rn.f32 	%f407, %f36, %f178;
	mov.b32 	%r279, 0;
$L__BB3_54:
	add.s32 	%r196, %r279, 1;
	mul.rn.f32 	%f179, %f407, %f407;
	and.b32  	%r197, %r279, 1;
	setp.eq.b32 	%p47, %r197, 1;
	selp.f32 	%f180, %f407, 0f3F800000, %p47;
	fma.rn.f32 	%f181, %f179, %f180, 0f00000000;
	fma.rn.f32 	%f182, %f179, 0f37CBAC00, 0fBAB607ED;
	selp.f32 	%f183, 0fB94D4153, %f182, %p47;
	selp.f32 	%f184, 0f3C0885E4, 0f3D2AAABB, %p47;
	fma.rn.f32 	%f185, %f183, %f179, %f184;
	selp.f32 	%f186, 0fBE2AAAA8, 0fBEFFFFFF, %p47;
	fma.rn.f32 	%f187, %f185, %f179, %f186;
	fma.rn.f32 	%f188, %f187, %f181, %f180;
	and.b32  	%r198, %r196, 2;
	setp.eq.s32 	%p48, %r198, 0;
	mov.f32 	%f189, 0f00000000;
	sub.f32 	%f190, %f189, %f188;
	selp.f32 	%f191, %f188, %f190, %p48;
	sqrt.rn.f32 	%f192, %f35;
	mul.f32 	%f193, %f192, %f191;
	shl.b32 	%r199, %r269, 2;
	add.s32 	%r200, %r8, %r199;
	st.shared.f32 	[%r200], %f193;
	add.s32 	%r269, %r269, 1;
	setp.eq.s32 	%p49, %r269, %r125;
	@%p49 bra 	$L__BB3_55;
	bra.uni 	$L__BB3_6;
$L__BB3_55:
	ld.param.f32 	%f393, [_Z25monte_carlo_portfolio_varPfS_S_S_S_S_iiiffy_param_10];
	sqrt.rn.f32 	%f67, %f393;
	mov.b32 	%r280, 0;
	mov.b16 	%rs37, 0;
	mov.u16 	%rs38, %rs37;
$L__BB3_56:
	mov.u32 	%r71, %r280;
	add.s32 	%r280, %r71, 1;
	add.s16 	%rs37, %rs37, 1;
	add.s16 	%rs38, %rs38, 1;
	shl.b32 	%r203, %r71, 2;
	add.s32 	%r73, %r9, %r203;
	mov.b32 	%r283, 0;
	st.shared.u32 	[%r73], %r283;
	mul.lo.s32 	%r74, %r71, %r125;
	setp.lt.u32 	%p50, %r71, 15;
	mov.f32 	%f412, 0f00000000;
	@%p50 bra 	$L__BB3_59;
	and.b32  	%r283, %r280, -16;
	mov.b32 	%r281, 0;
	mov.f32 	%f412, 0f00000000;
$L__BB3_58:
	.pragma "nounroll";
	add.s32 	%r205, %r281, %r74;
	mul.wide.u32 	%rd80, %r205, 4;
	add.s64 	%rd81, %rd1, %rd80;
	ld.global.f32 	%f196, [%rd81];
	shl.b32 	%r206, %r281, 2;
	add.s32 	%r207, %r8, %r206;
	ld.shared.f32 	%f197, [%r207];
	fma.rn.f32 	%f198, %f196, %f197, %f412;
	st.shared.f32 	[%r73], %f198;
	ld.global.f32 	%f199, [%rd81+4];
	ld.shared.f32 	%f200, [%r207+4];
	fma.rn.f32 	%f201, %f199, %f200, %f198;
	st.shared.f32 	[%r73], %f201;
	ld.global.f32 	%f202, [%rd81+8];
	ld.shared.f32 	%f203, [%r207+8];
	fma.rn.f32 	%f204, %f202, %f203, %f201;
	st.shared.f32 	[%r73], %f204;
	ld.global.f32 	%f205, [%rd81+12];
	ld.shared.f32 	%f206, [%r207+12];
	fma.rn.f32 	%f207, %f205, %f206, %f204;
	st.shared.f32 	[%r73], %f207;
	ld.global.f32 	%f208, [%rd81+16];
	ld.shared.f32 	%f209, [%r207+16];
	fma.rn.f32 	%f210, %f208, %f209, %f207;
	st.shared.f32 	[%r73], %f210;
	ld.global.f32 	%f211, [%rd81+20];
	ld.shared.f32 	%f212, [%r207+20];
	fma.rn.f32 	%f213, %f211, %f212, %f210;
	st.shared.f32 	[%r73], %f213;
	ld.global.f32 	%f214, [%rd81+24];
	ld.shared.f32 	%f215, [%r207+24];
	fma.rn.f32 	%f216, %f214, %f215, %f213;
	st.shared.f32 	[%r73], %f216;
	ld.global.f32 	%f217, [%rd81+28];
	ld.shared.f32 	%f218, [%r207+28];
	fma.rn.f32 	%f219, %f217, %f218, %f216;
	st.shared.f32 	[%r73], %f219;
	ld.global.f32 	%f220, [%rd81+32];
	ld.shared.f32 	%f221, [%r207+32];
	fma.rn.f32 	%f222, %f220, %f221, %f219;
	st.shared.f32 	[%r73], %f222;
	ld.global.f32 	%f223, [%rd81+36];
	ld.shared.f32 	%f224, [%r207+36];
	fma.rn.f32 	%f225, %f223, %f224, %f222;
	st.shared.f32 	[%r73], %f225;
	ld.global.f32 	%f226, [%rd81+40];
	ld.shared.f32 	%f227, [%r207+40];
	fma.rn.f32 	%f228, %f226, %f227, %f225;
	st.shared.f32 	[%r73], %f228;
	ld.global.f32 	%f229, [%rd81+44];
	ld.shared.f32 	%f230, [%r207+44];
	fma.rn.f32 	%f231, %f229, %f230, %f228;
	st.shared.f32 	[%r73], %f231;
	ld.global.f32 	%f232, [%rd81+48];
	ld.shared.f32 	%f233, [%r207+48];
	fma.rn.f32 	%f234, %f232, %f233, %f231;
	st.shared.f32 	[%r73], %f234;
	ld.global.f32 	%f235, [%rd81+52];
	ld.shared.f32 	%f236, [%r207+52];
	fma.rn.f32 	%f237, %f235, %f236, %f234;
	st.shared.f32 	[%r73], %f237;
	ld.global.f32 	%f238, [%rd81+56];
	ld.shared.f32 	%f239, [%r207+56];
	fma.rn.f32 	%f240, %f238, %f239, %f237;
	st.shared.f32 	[%r73], %f240;
	ld.global.f32 	%f241, [%rd81+60];
	ld.shared.f32 	%f242, [%r207+60];
	fma.rn.f32 	%f412, %f241, %f242, %f240;
	st.shared.f32 	[%r73], %f412;
	add.s32 	%r281, %r281, 16;
	setp.ne.s32 	%p51, %r281, %r283;
	@%p51 bra 	$L__BB3_58;
$L__BB3_59:
	and.b32  	%r208, %r280, 15;
	setp.eq.s32 	%p52, %r208, 0;
	@%p52 bra 	$L__BB3_69;
	cvt.u32.u16 	%r209, %rs38;
	and.b32  	%r79, %r209, 15;
	add.s32 	%r210, %r79, -1;
	setp.lt.u32 	%p53, %r210, 7;
	@%p53 bra 	$L__BB3_62;
	add.s32 	%r211, %r283, %r74;
	mul.wide.u32 	%rd82, %r211, 4;
	add.s64 	%rd83, %rd1, %rd82;
	ld.global.f32 	%f243, [%rd83];
	shl.b32 	%r212, %r283, 2;
	add.s32 	%r213, %r8, %r212;
	ld.shared.f32 	%f244, [%r213];
	fma.rn.f32 	%f245, %f243, %f244, %f412;
	st.shared.f32 	[%r73], %f245;
	cvt.u64.u32 	%rd84, %r74;
	cvt.u64.u32 	%rd85, %r283;
	add.s64 	%rd86, %rd85, %rd84;
	shl.b64 	%rd87, %rd86, 2;
	add.s64 	%rd88, %rd1, %rd87;
	ld.global.f32 	%f246, [%rd88+4];
	ld.shared.f32 	%f247, [%r213+4];
	fma.rn.f32 	%f248, %f246, %f247, %f245;
	st.shared.f32 	[%r73], %f248;
	ld.global.f32 	%f249, [%rd88+8];
	ld.shared.f32 	%f250, [%r213+8];
	fma.rn.f32 	%f251, %f249, %f250, %f248;
	st.shared.f32 	[%r73], %f251;
	ld.global.f32 	%f252, [%rd88+12];
	ld.shared.f32 	%f253, [%r213+12];
	fma.rn.f32 	%f254, %f252, %f253, %f251;
	st.shared.f32 	[%r73], %f254;
	ld.global.f32 	%f255, [%rd88+16];
	ld.shared.f32 	%f256, [%r213+16];
	fma.rn.f32 	%f257, %f255, %f256, %f254;
	st.shared.f32 	[%r73], %f257;
	ld.global.f32 	%f258, [%rd88+20];
	ld.shared.f32 	%f259, [%r213+20];
	fma.rn.f32 	%f260, %f258, %f259, %f257;
	st.shared.f32 	[%r73], %f260;
	ld.global.f32 	%f261, [%rd88+24];
	ld.shared.f32 	%f262, [%r213+24];
	fma.rn.f32 	%f263, %f261, %f262, %f260;
	st.shared.f32 	[%r73], %f263;
	ld.global.f32 	%f264, [%rd88+28];
	ld.shared.f32 	%f265, [%r213+28];
	fma.rn.f32 	%f412, %f264, %f265, %f263;
	st.shared.f32 	[%r73], %f412;
	add.s32 	%r283, %r283, 8;
$L__BB3_62:
	and.b32  	%r214, %r79, 7;
	setp.eq.s32 	%p54, %r214, 0;
	@%p54 bra 	$L__BB3_69;
	cvt.u32.u16 	%r215, %rs37;
	and.b32  	%r216, %r215, 7;
	and.b32  	%r82, %r215, 3;
	add.s32 	%r217, %r216, -1;
	setp.lt.u32 	%p55, %r217, 3;
	@%p55 bra 	$L__BB3_65;
	add.s32 	%r218, %r283, %r74;
	mul.wide.u32 	%rd89, %r218, 4;
	add.s64 	%rd90, %rd1, %rd89;
	ld.global.f32 	%f266, [%rd90];
	shl.b32 	%r219, %r283, 2;
	add.s32 	%r220, %r8, %r219;
	ld.shared.f32 	%f267, [%r220];
	fma.rn.f32 	%f268, %f266, %f267, %f412;
	st.shared.f32 	[%r73], %f268;
	cvt.u64.u32 	%rd91, %r74;
	cvt.u64.u32 	%rd92, %r283;
	add.s64 	%rd93, %rd92, %rd91;
	shl.b64 	%rd94, %rd93, 2;
	add.s64 	%rd95, %rd1, %rd94;
	ld.global.f32 	%f269, [%rd95+4];
	ld.shared.f32 	%f270, [%r220+4];
	fma.rn.f32 	%f271, %f269, %f270, %f268;
	st.shared.f32 	[%r73], %f271;
	ld.global.f32 	%f272, [%rd95+8];
	ld.shared.f32 	%f273, [%r220+8];
	fma.rn.f32 	%f274, %f272, %f273, %f271;
	st.shared.f32 	[%r73], %f274;
	ld.global.f32 	%f275, [%rd95+12];
	ld.shared.f32 	%f276, [%r220+12];
	fma.rn.f32 	%f412, %f275, %f276, %f274;
	st.shared.f32 	[%r73], %f412;
	add.s32 	%r283, %r283, 4;
$L__BB3_65:
	setp.eq.s32 	%p56, %r82, 0;
	@%p56 bra 	$L__BB3_69;
	add.s32 	%r221, %r283, %r74;
	mul.wide.u32 	%rd96, %r221, 4;
	add.s64 	%rd97, %rd1, %rd96;
	ld.global.f32 	%f277, [%rd97];
	shl.b32 	%r222, %r283, 2;
	add.s32 	%r85, %r8, %r222;
	ld.shared.f32 	%f278, [%r85];
	fma.rn.f32 	%f412, %f277, %f278, %f412;
	st.shared.f32 	[%r73], %f412;
	setp.eq.s32 	%p57, %r82, 1;
	@%p57 bra 	$L__BB3_69;
	cvt.u64.u32 	%rd98, %r74;
	cvt.u64.u32 	%rd99, %r283;
	add.s64 	%rd100, %rd99, %rd98;
	shl.b64 	%rd101, %rd100, 2;
	add.s64 	%rd21, %rd1, %rd101;
	ld.global.f32 	%f279, [%rd21+4];
	ld.shared.f32 	%f280, [%r85+4];
	fma.rn.f32 	%f412, %f279, %f280, %f412;
	st.shared.f32 	[%r73], %f412;
	setp.eq.s32 	%p58, %r82, 2;
	@%p58 bra 	$L__BB3_69;
	ld.global.f32 	%f281, [%rd21+8];
	ld.shared.f32 	%f282, [%r85+8];
	fma.rn.f32 	%f412, %f281, %f282, %f412;
$L__BB3_69:
	mul.wide.u32 	%rd102, %r71, 4;
	add.s64 	%rd103, %rd7, %rd102;
	ld.global.f32 	%f283, [%rd103];
	mul.f32 	%f284, %f283, %f67;
	mul.f32 	%f285, %f412, %f284;
	st.shared.f32 	[%r73], %f285;
	setp.eq.s32 	%p59, %r280, %r125;
	@%p59 bra 	$L__BB3_70;
	bra.uni 	$L__BB3_56;
$L__BB3_70:
	setp.lt.u32 	%p60, %r125, 16;
	mov.f32 	%f414, 0f00000000;
	mov.b32 	%r287, 0;
	@%p60 bra 	$L__BB3_73;
	mov.f32 	%f414, 0f00000000;
	mov.b32 	%r285, 0;
$L__BB3_72:
	.pragma "nounroll";
	cvt.u64.u32 	%rd104, %r285;
	add.s64 	%rd105, %rd104, %rd8;
	shl.b64 	%rd106, %rd105, 2;
	add.s64 	%rd107, %rd2, %rd106;
	ld.global.f32 	%f289, [%rd107];
	shl.b32 	%r225, %r285, 2;
	add.s32 	%r226, %r9, %r225;
	ld.shared.f32 	%f290, [%r226];
	fma.rn.f32 	%f291, %f289, %f290, %f414;
	ld.global.f32 	%f292, [%rd107+4];
	ld.shared.f32 	%f293, [%r226+4];
	fma.rn.f32 	%f294, %f292, %f293, %f291;
	ld.global.f32 	%f295, [%rd107+8];
	ld.shared.f32 	%f296, [%r226+8];
	fma.rn.f32 	%f297, %f295, %f296, %f294;
	ld.global.f32 	%f298, [%rd107+12];
	ld.shared.f32 	%f299, [%r226+12];
	fma.rn.f32 	%f300, %f298, %f299, %f297;
	ld.global.f32 	%f301, [%rd107+16];
	ld.shared.f32 	%f302, [%r226+16];
	fma.rn.f32 	%f303, %f301, %f302, %f300;
	ld.global.f32 	%f304, [%rd107+20];
	ld.shared.f32 	%f305, [%r226+20];
	fma.rn.f32 	%f306, %f304, %f305, %f303;
	ld.global.f32 	%f307, [%rd107+24];
	ld.shared.f32 	%f308, [%r226+24];
	fma.rn.f32 	%f309, %f307, %f308, %f306;
	ld.global.f32 	%f310, [%rd107+28];
	ld.shared.f32 	%f311, [%r226+28];
	fma.rn.f32 	%f312, %f310, %f311, %f309;
	ld.global.f32 	%f313, [%rd107+32];
	ld.shared.f32 	%f314, [%r226+32];
	fma.rn.f32 	%f315, %f313, %f314, %f312;
	ld.global.f32 	%f316, [%rd107+36];
	ld.shared.f32 	%f317, [%r226+36];
	fma.rn.f32 	%f318, %f316, %f317, %f315;
	ld.global.f32 	%f319, [%rd107+40];
	ld.shared.f32 	%f320, [%r226+40];
	fma.rn.f32 	%f321, %f319, %f320, %f318;
	ld.global.f32 	%f322, [%rd107+44];
	ld.shared.f32 	%f323, [%r226+44];
	fma.rn.f32 	%f324, %f322, %f323, %f321;
	ld.global.f32 	%f325, [%rd107+48];
	ld.shared.f32 	%f326, [%r226+48];
	fma.rn.f32 	%f327, %f325, %f326, %f324;
	ld.global.f32 	%f328, [%rd107+52];
	ld.shared.f32 	%f329, [%r226+52];
	fma.rn.f32 	%f330, %f328, %f329, %f327;
	ld.global.f32 	%f331, [%rd107+56];
	ld.shared.f32 	%f332, [%r226+56];
	fma.rn.f32 	%f333, %f331, %f332, %f330;
	ld.global.f32 	%f334, [%rd107+60];
	ld.shared.f32 	%f335, [%r226+60];
	fma.rn.f32 	%f414, %f334, %f335, %f333;
	add.s32 	%r285, %r285, 16;
	setp.eq.s32 	%p61, %r285, %r11;
	mov.u32 	%r287, %r11;
	@%p61 bra 	$L__BB3_73;
	bra.uni 	$L__BB3_72;
$L__BB3_73:
	setp.eq.s32 	%p62, %r10, 0;
	@%p62 bra 	$L__BB3_83;
	add.s32 	%r227, %r10, -1;
	setp.lt.u32 	%p63, %r227, 7;
	@%p63 bra 	$L__BB3_76;
	cvt.u64.u32 	%rd108, %r287;
	add.s64 	%rd109, %rd108, %rd8;
	shl.b64 	%rd110, %rd109, 2;
	add.s64 	%rd111, %rd2, %rd110;
	ld.global.f32 	%f337, [%rd111];
	shl.b32 	%r228, %r287, 2;
	add.s32 	%r229, %r9, %r228;
	ld.shared.f32 	%f338, [%r229];
	fma.rn.f32 	%f339, %f337, %f338, %f414;
	ld.global.f32 	%f340, [%rd111+4];
	ld.shared.f32 	%f341, [%r229+4];
	fma.rn.f32 	%f342, %f340, %f341, %f339;
	ld.global.f32 	%f343, [%rd111+8];
	ld.shared.f32 	%f344, [%r229+8];
	fma.rn.f32 	%f345, %f343, %f344, %f342;
	ld.global.f32 	%f346, [%rd111+12];
	ld.shared.f32 	%f347, [%r229+12];
	fma.rn.f32 	%f348, %f346, %f347, %f345;
	ld.global.f32 	%f349, [%rd111+16];
	ld.shared.f32 	%f350, [%r229+16];
	fma.rn.f32 	%f351, %f349, %f350, %f348;
	ld.global.f32 	%f352, [%rd111+20];
	ld.shared.f32 	%f353, [%r229+20];
	fma.rn.f32 	%f354, %f352, %f353, %f351;
	ld.global.f32 	%f355, [%rd111+24];
	ld.shared.f32 	%f356, [%r229+24];
	fma.rn.f32 	%f357, %f355, %f356, %f354;
	ld.global.f32 	%f358, [%rd111+28];
	ld.shared.f32 	%f359, [%r229+28];
	fma.rn.f32 	%f414, %f358, %f359, %f357;
	add.s32 	%r287, %r287, 8;
$L__BB3_76:
	and.b32  	%r92, %r125, 7;
	setp.eq.s32 	%p64, %r92, 0;
	@%p64 bra 	$L__BB3_83;
	add.s32 	%r230, %r92, -1;
	setp.lt.u32 	%p65, %r230, 3;
	@%p65 bra 	$L__BB3_79;
	cvt.u64.u32 	%rd112, %r287;
	add.s64 	%rd113, %rd112, %rd8;
	shl.b64 	%rd114, %rd113, 2;
	add.s64 	%rd115, %rd2, %rd114;
	ld.global.f32 	%f361, [%rd115];
	shl.b32 	%r231, %r287, 2;
	add.s32 	%r232, %r9, %r231;
	ld.shared.f32 	%f362, [%r232];
	fma.rn.f32 	%f363, %f361, %f362, %f414;
	ld.global.f32 	%f364, [%rd115+4];
	ld.shared.f32 	%f365, [%r232+4];
	fma.rn.f32 	%f366, %f364, %f365, %f363;
	ld.global.f32 	%f367, [%rd115+8];
	ld.shared.f32 	%f368, [%r232+8];
	fma.rn.f32 	%f369, %f367, %f368, %f366;
	ld.global.f32 	%f370, [%rd115+12];
	ld.shared.f32 	%f371, [%r232+12];
	fma.rn.f32 	%f414, %f370, %f371, %f369;
	add.s32 	%r287, %r287, 4;
$L__BB3_79:
	and.b32  	%r233, %r125, 3;
	setp.eq.s32 	%p66, %r233, 0;
	@%p66 bra 	$L__BB3_83;
	setp.eq.s32 	%p67, %r233, 1;
	cvt.u64.u32 	%rd116, %r287;
	add.s64 	%rd117, %rd116, %rd8;
	shl.b64 	%rd118, %rd117, 2;
	add.s64 	%rd22, %rd2, %rd118;
	ld.global.f32 	%f372, [%rd22];
	shl.b32 	%r235, %r287, 2;
	add.s32 	%r95, %r9, %r235;
	ld.shared.f32 	%f373, [%r95];
	fma.rn.f32 	%f414, %f372, %f373, %f414;
	@%p67 bra 	$L__BB3_83;
	setp.eq.s32 	%p68, %r233, 2;
	ld.global.f32 	%f374, [%rd22+4];
	ld.shared.f32 	%f375, [%r95+4];
	fma.rn.f32 	%f414, %f374, %f375, %f414;
	@%p68 bra 	$L__BB3_83;
	ld.global.f32 	%f376, [%rd22+8];
	ld.shared.f32 	%f377, [%r95+8];
	fma.rn.f32 	%f414, %f376, %f377, %f414;
$L__BB3_83:
	fma.rn.f32 	%f378, %f414, 0f3BBB989D, 0f3F000000;
	cvt.sat.f32.f32 	%f379, %f378;
	mov.f32 	%f380, 0f4B400001;
	mov.f32 	%f381, 0f437C0000;
	fma.rm.f32 	%f382, %f379, %f381, %f380;
	add.f32 	%f383, %f382, 0fCB40007F;
	neg.f32 	%f384, %f383;
	fma.rn.f32 	%f385, %f414, 0f3FB8AA3B, %f384;
	fma.rn.f32 	%f386, %f414, 0f32A57060, %f385;
	mov.b32 	%r237, %f382;
	shl.b32 	%r238, %r237, 23;
	mov.b32 	%f387, %r238;
	ex2.approx.ftz.f32 	%f388, %f386;
	fma.rn.f32 	%f389, %f388, %f387, 0fBF800000;
	mul.f32 	%f390, %f2, %f389;
	mul.wide.u32 	%rd119, %r262, 4;
	add.s64 	%rd120, %rd71, %rd119;
	st.f32 	[%rd120], %f390;
	add.s32 	%r262, %r262, 1;
	setp.eq.s32 	%p69, %r262, %r127;
	@%p69 bra 	$L__BB3_84;
	bra.uni 	$L__BB3_5;
$L__BB3_84:
	setp.lt.s32 	%p70, %r127, 2;
	@%p70 bra 	$L__BB3_32;
	add.s32 	%r96, %r127, -1;
	mov.b32 	%r257, 0;
	mov.b16 	%rs35, 0;
	mov.u16 	%rs36, %rs35;
	mov.u32 	%r256, %r96;
$L__BB3_86:
	sub.s32 	%r240, %r257, %r127;
	setp.lt.s32 	%p71, %r240, -1;
	@%p71 bra 	$L__BB3_33;
	bra.uni 	$L__BB3_31;
$L__BB3_87:
	setp.gt.s32 	%p5, %r127, 1;
	@%p5 bra 	$L__BB3_90;
	mov.f32 	%f114, 0f3F000000;
	cvt.sat.f32.f32 	%f115, %f114;
	mov.f32 	%f116, 0f4B400001;
	mov.f32 	%f117, 0f437C0000;
	fma.rm.f32 	%f118, %f115, %f117, %f116;
	add.f32 	%f119, %f118, 0fCB40007F;
	mov.f32 	%f120, 0f00000000;
	sub.f32 	%f121, %f120, %f119;
	add.f32 	%f68, %f121, 0f00000000;
	mov.b32 	%r134, %f118;
	shl.b32 	%r135, %r134, 23;
	mov.b32 	%f69, %r135;
	ex2.approx.ftz.f32 	%f123, %f68;
	fma.rn.f32 	%f124, %f123, %f69, 0fBF800000;
	mul.wide.s32 	%rd47, %r7, 4;
$L__BB3_89:
	mul.wide.s32 	%rd43, %r300, 4;
	add.s64 	%rd44, %rd4, %rd43;
	ld.global.f32 	%f122, [%rd44];
	{ // callseq 2, 0
	.param .b64 param0;
	st.param.b64 	[param0], %rd6;
	.param .b64 retval0;
	call.uni (retval0), 
	malloc, 
	(
	param0
	);
	ld.param.b64 	%rd45, [retval0];
	} // callseq 2
	mul.f32 	%f125, %f122, %f124;
	st.f32 	[%rd45], %f125;
	add.s64 	%rd48, %rd45, %rd47;
	ld.f32 	%f126, [%rd48];
	neg.f32 	%f127, %f126;
	add.s64 	%rd49, %rd3, %rd43;
	st.global.f32 	[%rd49], %f127;
	{ // callseq 3, 0
	.param .b64 param0;
	st.param.b64 	[param0], %rd45;
	call.uni 
	free, 
	(
	param0
	);
	} // callseq 3
	add.s32 	%r300, %r300, %r3;
	setp.lt.s32 	%p6, %r300, %r126;
	@%p6 bra 	$L__BB3_89;
	bra.uni 	$L__BB3_142;
$L__BB3_90:
	cvt.u16.u32 	%rs10, %r127;
	and.b32  	%r97, %r127, 3;
	add.s32 	%r98, %r127, -2;
	mov.f32 	%f128, 0f3F000000;
	cvt.sat.f32.f32 	%f129, %f128;
	mov.f32 	%f130, 0f4B400001;
	mov.f32 	%f131, 0f437C0000;
	fma.rm.f32 	%f132, %f129, %f131, %f130;
	add.f32 	%f133, %f132, 0fCB40007F;
	mov.f32 	%f134, 0f00000000;
	sub.f32 	%f135, %f134, %f133;
	add.f32 	%f70, %f135, 0f00000000;
	mov.b32 	%r136, %f132;
	shl.b32 	%r137, %r136, 23;
	mov.b32 	%f71, %r137;
	and.b32  	%r99, %r127, 2147483644;
	and.b32  	%r100, %r127, 1;
	mul.wide.s32 	%rd63, %r7, 4;
$L__BB3_91:
	setp.lt.u32 	%p7, %r127, 4;
	mul.wide.s32 	%rd50, %r300, 4;
	add.s64 	%rd51, %rd4, %rd50;
	ld.global.f32 	%f72, [%rd51];
	{ // callseq 4, 0
	.param .b64 param0;
	st.param.b64 	[param0], %rd6;
	.param .b64 retval0;
	call.uni (retval0), 
	malloc, 
	(
	param0
	);
	ld.param.b64 	%rd52, [retval0];
	} // callseq 4
	mov.b32 	%r298, 0;
	@%p7 bra 	$L__BB3_94;
	ex2.approx.ftz.f32 	%f136, %f70;
	fma.rn.f32 	%f137, %f136, %f71, 0fBF800000;
	mul.f32 	%f105, %f72, %f137;
	mov.b32 	%r290, 0;
$L__BB3_93:
	.pragma "nounroll";
	mul.wide.u32 	%rd53, %r290, 4;
	add.s64 	%rd54, %rd52, %rd53;
	st.f32 	[%rd54], %f105;
	st.f32 	[%rd54+4], %f105;
	st.f32 	[%rd54+8], %f105;
	st.f32 	[%rd54+12], %f105;
	add.s32 	%r290, %r290, 4;
	setp.eq.s32 	%p8, %r290, %r99;
	mov.u32 	%r298, %r99;
	@%p8 bra 	$L__BB3_94;
	bra.uni 	$L__BB3_93;
$L__BB3_94:
	setp.eq.s32 	%p9, %r97, 0;
	@%p9 bra 	$L__BB3_99;
	setp.eq.s32 	%p10, %r97, 1;
	@%p10 bra 	$L__BB3_97;
	ex2.approx.ftz.f32 	%f138, %f70;
	fma.rn.f32 	%f139, %f138, %f71, 0fBF800000;
	mul.f32 	%f140, %f72, %f139;
	mul.wide.u32 	%rd55, %r298, 4;
	add.s64 	%rd56, %rd52, %rd55;
	st.f32 	[%rd56], %f140;
	st.f32 	[%rd56+4], %f140;
	add.s32 	%r298, %r298, 2;
$L__BB3_97:
	setp.eq.s32 	%p11, %r100, 0;
	@%p11 bra 	$L__BB3_99;
	ex2.approx.ftz.f32 	%f141, %f70;
	fma.rn.f32 	%f142, %f141, %f71, 0fBF800000;
	mul.f32 	%f143, %f72, %f142;
	mul.wide.u32 	%rd57, %r298, 4;
	add.s64 	%rd58, %rd52, %rd57;
	st.f32 	[%rd58], %f143;
$L__BB3_99:
	mov.b32 	%r292, 0;
	mov.b16 	%rs39, 0;
	mov.u16 	%rs40, %rs39;
	mov.u32 	%r291, %r6;
$L__BB3_100:
	sub.s32 	%r141, %r292, %r127;
	setp.lt.s32 	%p12, %r141, -1;
	@%p12 bra 	$L__BB3_101;
	bra.uni 	$L__BB3_139;
$L__BB3_101:
	sub.s32 	%r143, %r98, %r292;
	setp.lt.u32 	%p13, %r143, 7;
	mov.b32 	%r294, 0;
	@%p13 bra 	$L__BB3_120;
	and.b32  	%r294, %r291, -8;
	ld.f32 	%f421, [%rd52];
	mov.b32 	%r293, 0;
$L__BB3_103:
	.pragma "nounroll";
	mul.wide.u32 	%rd59, %r293, 4;
	add.s64 	%rd24, %rd52, %rd59;
	ld.f32 	%f422, [%rd24+4];
	setp.leu.f32 	%p14, %f421, %f422;
	@%p14 bra 	$L__BB3_105;
	st.f32 	[%rd24], %f422;
	st.f32 	[%rd24+4], %f421;
	mov.f32 	%f422, %f421;
$L__BB3_105:
	ld.f32 	%f423, [%rd24+8];
	setp.leu.f32 	%p15, %f422, %f423;
	@%p15 bra 	$L__BB3_107;
	st.f32 	[%rd24+4], %f423;
	st.f32 	[%rd24+8], %f422;
	mov.f32 	%f423, %f422;
$L__BB3_107:
	ld.f32 	%f424, [%rd24+12];
	setp.leu.f32 	%p16, %f423, %f424;
	@%p16 bra 	$L__BB3_109;
	st.f32 	[%rd24+8], %f424;
	st.f32 	[%rd24+12], %f423;
	mov.f32 	%f424, %f423;
$L__BB3_109:
	ld.f32 	%f425, [%rd24+16];
	setp.leu.f32 	%p17, %f424, %f425;
	@%p17 bra 	$L__BB3_111;
	st.f32 	[%rd24+12], %f425;
	st.f32 	[%rd24+16], %f424;
	mov.f32 	%f425, %f424;
$L__BB3_111:
	ld.f32 	%f426, [%rd24+20];
	setp.leu.f32 	%p18, %f425, %f426;
	@%p18 bra 	$L__BB3_113;
	st.f32 	[%rd24+16], %f426;
	st.f32 	[%rd24+20], %f425;
	mov.f32 	%f426, %f425;
$L__BB3_113:
	ld.f32 	%f427, [%rd24+24];
	setp.leu.f32 	%p19, %f426, %f427;
	@%p19 bra 	$L__BB3_115;
	st.f32 	[%rd24+20], %f427;
	st.f32 	[%rd24+24], %f426;
	mov.f32 	%f427, %f426;
$L__BB3_115:
	ld.f32 	%f428, [%rd24+28];
	setp.leu.f32 	%p20, %f427, %f428;
	@%p20 bra 	$L__BB3_117;
	st.f32 	[%rd24+24], %f428;
	st.f32 	[%rd24+28], %f427;
	mov.f32 	%f428, %f427;
$L__BB3_117:
	add.s32 	%r293, %r293, 8;
	ld.f32 	%f421, [%rd24+32];
	setp.leu.f32 	%p21, %f428, %f421;
	@%p21 bra 	$L__BB3_119;
	st.f32 	[%rd24+28], %f421;
	st.f32 	[%rd24+32], %f428;
	mov.f32 	%f421, %f428;
$L__BB3_119:
	setp.eq.s32 	%p22, %r293, %r294;
	@%p22 bra 	$L__BB3_120;
	bra.uni 	$L__BB3_103;
$L__BB3_120:
	and.b32  	%r145, %r291, 7;
	setp.eq.s32 	%p23, %r145, 0;
	@%p23 bra 	$L__BB3_139;
	not.b16 	%rs19, %rs40;
	add.s16 	%rs20, %rs19, %rs10;
	cvt.u32.u16 	%r146, %rs20;
	and.b32  	%r112, %r146, 7;
	add.s32 	%r147, %r112, -1;
	setp.lt.u32 	%p24, %r147, 3;
	@%p24 bra 	$L__BB3_130;
	mul.wide.u32 	%rd60, %r294, 4;
	add.s64 	%rd25, %rd52, %rd60;
	ld.f32 	%f91, [%rd25];
	ld.f32 	%f430, [%rd25+4];
	setp.leu.f32 	%p25, %f91, %f430;
	@%p25 bra 	$L__BB3_124;
	st.f32 	[%rd25], %f430;
	st.f32 	[%rd25+4], %f91;
	mov.f32 	%f430, %f91;
$L__BB3_124:
	ld.f32 	%f431, [%rd25+8];
	setp.leu.f32 	%p26, %f430, %f431;
	@%p26 bra 	$L__BB3_126;
	st.f32 	[%rd25+4], %f431;
	st.f32 	[%rd25+8], %f430;
	mov.f32 	%f431, %f430;
$L__BB3_126:
	ld.f32 	%f432, [%rd25+12];
	setp.leu.f32 	%p27, %f431, %f432;
	@%p27 bra 	$L__BB3_128;
	st.f32 	[%rd25+8], %f432;
	st.f32 	[%rd25+12], %f431;
	mov.f32 	%f432, %f431;
$L__BB3_128:
	add.s32 	%r294, %r294, 4;
	ld.f32 	%f98, [%rd25+16];
	setp.leu.f32 	%p28, %f432, %f98;
	@%p28 bra 	$L__BB3_130;
	st.f32 	[%rd25+12], %f98;
	st.f32 	[%rd25+16], %f432;
$L__BB3_130:
	and.b32  	%r148, %r112, 3;
	setp.eq.s32 	%p29, %r148, 0;
	@%p29 bra 	$L__BB3_139;
	xor.b16  	%rs21, %rs39, 3;
	add.s16 	%rs16, %rs21, %rs10;
	and.b16  	%rs22, %rs16, 3;
	setp.eq.s16 	%p30, %rs22, 1;
	@%p30 bra 	$L__BB3_136;
	mul.wide.u32 	%rd61, %r294, 4;
	add.s64 	%rd26, %rd52, %rd61;
	ld.f32 	%f99, [%rd26];
	ld.f32 	%f433, [%rd26+4];
	setp.leu.f32 	%p31, %f99, %f433;
	@%p31 bra 	$L__BB3_134;
	st.f32 	[%rd26], %f433;
	st.f32 	[%rd26+4], %f99;
	mov.f32 	%f433, %f99;
$L__BB3_134:
	add.s32 	%r294, %r294, 2;
	ld.f32 	%f102, [%rd26+8];
	setp.leu.f32 	%p32, %f433, %f102;
	@%p32 bra 	$L__BB3_136;
	st.f32 	[%rd26+4], %f102;
	st.f32 	[%rd26+8], %f433;
$L__BB3_136:
	and.b16  	%rs23, %rs16, 1;
	setp.eq.b16 	%p33, %rs23, 1;
	not.pred 	%p34, %p33;
	@%p34 bra 	$L__BB3_139;
	mul.wide.u32 	%rd62, %r294, 4;
	add.s64 	%rd27, %rd52, %rd62;
	ld.f32 	%f103, [%rd27];
	ld.f32 	%f104, [%rd27+4];
	setp.leu.f32 	%p35, %f103, %f104;
	@%p35 bra 	$L__BB3_139;
	st.f32 	[%rd27], %f104;
	st.f32 	[%rd27+4], %f103;
$L__BB3_139:
	add.s32 	%r292, %r292, 1;
	add.s32 	%r291, %r291, -1;
	setp.eq.s32 	%p36, %r292, %r6;
	add.s16 	%rs40, %rs40, 1;
	add.s16 	%rs39, %rs39, 1;
	@%p36 bra 	$L__BB3_140;
	bra.uni 	$L__BB3_100;
$L__BB3_140:
	add.s64 	%rd64, %rd52, %rd63;
	ld.f32 	%f144, [%rd64];
	neg.f32 	%f145, %f144;
	add.s64 	%rd66, %rd3, %rd50;
	st.global.f32 	[%rd66], %f145;
	{ // callseq 5, 0
	.param .b64 param0;
	st.param.b64 	[param0], %rd52;
	call.uni 
	free, 
	(
	param0
	);
	} // callseq 5
	add.s32 	%r300, %r300, %r3;
	setp.lt.s32 	%p37, %r300, %r126;
	@%p37 bra 	$L__BB3_91;
	bra.uni 	$L__BB3_142;
$L__BB3_141:
	{ // callseq 0, 0
	.param .b64 param0;
	st.param.b64 	[param0], %rd6;
	.param .b64 retval0;
	call.uni (retval0), 
	malloc, 
	(
	param0
	);
	ld.param.b64 	%rd37, [retval0];
	} // callseq 0
	mul.wide.s32 	%rd39, %r7, 4;
	add.s64 	%rd40, %rd37, %rd39;
	ld.f32 	%f112, [%rd40];
	neg.f32 	%f113, %f112;
	mul.wide.s32 	%rd41, %r300, 4;
	add.s64 	%rd42, %rd3, %rd41;
	st.global.f32 	[%rd42], %f113;
	{ // callseq 1, 0
	.param .b64 param0;
	st.param.b64 	[param0], %rd37;
	call.uni 
	free, 
	(
	param0
	);
	} // callseq 1
	add.s32 	%r300, %r300, %r3;
	setp.lt.s32 	%p3, %r300, %r126;
	@%p3 bra 	$L__BB3_141;
$L__BB3_142:
	ret;

}
	// .globl	_Z25monte_carlo_heston_optionPfS_S_S_S_S_S_S_S_S_Piiiiy
.visible .entry _Z25monte_carlo_heston_optionPfS_S_S_S_S_S_S_S_S_Piiiiy(
	.param .u64 .ptr .align 1 _Z25monte_carlo_heston_optionPfS_S_S_S_S_S_S_S_S_Piiiiy_param_0,
	.param .u64 .ptr .align 1 _Z25monte_carlo_heston_optionPfS_S_S_S_S_S_S_S_S_Piiiiy_param_1,
	.param .u64 .ptr .align 1 _Z25monte_carlo_heston_optionPfS_S_S_S_S_S_S_S_S_Piiiiy_param_2,
	.param .u64 .ptr .align 1 _Z25monte_carlo_heston_optionPfS_S_S_S_S_S_S_S_S_Piiiiy_param_3,
	.param .u64 .ptr .align 1 _Z25monte_carlo_heston_optionPfS_S_S_S_S_S_S_S_S_Piiiiy_param_4,
	.param .u64 .ptr .align 1 _Z25monte_carlo_heston_optionPfS_S_S_S_S_S_S_S_S_Piiiiy_param_5,
	.param .u64 .ptr .align 1 _Z25monte_carlo_heston_optionPfS_S_S_S_S_S_S_S_S_Piiiiy_param_6,
	.param .u64 .ptr .align 1 _Z25monte_carlo_heston_optionPfS_S_S_S_S_S_S_S_S_Piiiiy_param_7,
	.param .u64 .ptr .align 1 _Z25monte_carlo_heston_optionPfS_S_S_S_S_S_S_S_S_Piiiiy_param_8,
	.param .u64 .ptr .align 1 _Z25monte_carlo_heston_optionPfS_S_S_S_S_S_S_S_S_Piiiiy_param_9,
	.param .u64 .ptr .align 1 _Z25monte_carlo_heston_optionPfS_S_S_S_S_S_S_S_S_Piiiiy_param_10,
	.param .u32 _Z25monte_carlo_heston_optionPfS_S_S_S_S_S_S_S_S_Piiiiy_param_11,
	.param .u32 _Z25monte_carlo_heston_optionPfS_S_S_S_S_S_S_S_S_Piiiiy_param_12,
	.param .u32 _Z25monte_carlo_heston_optionPfS_S_S_S_S_S_S_S_S_Piiiiy_param_13,
	.param .u64 _Z25monte_carlo_heston_optionPfS_S_S_S_S_S_S_S_S_Piiiiy_param_14
)
{
	.local .align 4 .b8 	__local_depot4[28];
	.reg .b64 	%SP;
	.reg .b64 	%SPL;
	.reg .pred 	%p<40>;
	.reg .b32 	%r<220>;
	.reg .b32 	%f<250>;
	.reg .b64 	%rd<97>;
	.reg .b64 	%fd<5>;

	mov.u64 	%SPL, __local_depot4;
	ld.param.u64 	%rd26, [_Z25monte_carlo_heston_optionPfS_S_S_S_S_S_S_S_S_Piiiiy_param_0];
	ld.param.u64 	%rd27, [_Z25monte_carlo_heston_optionPfS_S_S_S_S_S_S_S_S_Piiiiy_param_1];
	ld.param.u64 	%rd20, [_Z25monte_carlo_heston_optionPfS_S_S_S_S_S_S_S_S_Piiiiy_param_2];
	ld.param.u64 	%rd28, [_Z25monte_carlo_heston_optionPfS_S_S_S_S_S_S_S_S_Piiiiy_param_3];
	ld.param.u64 	%rd29, [_Z25monte_carlo_heston_optionPfS_S_S_S_S_S_S_S_S_Piiiiy_param_4];
	ld.param.u64 	%rd30, [_Z25monte_carlo_heston_optionPfS_S_S_S_S_S_S_S_S_Piiiiy_param_5];
	ld.param.u64 	%rd25, [_Z25monte_carlo_heston_optionPfS_S_S_S_S_S_S_S_S_Piiiiy_param_10];
	ld.param.u32 	%r83, [_Z25monte_carlo_heston_optionPfS_S_S_S_S_S_S_S_S_Piiiiy_param_11];
	ld.param.u32 	%r84, [_Z25monte_carlo_heston_optionPfS_S_S_S_S_S_S_S_S_Piiiiy_param_12];
	ld.param.u32 	%r85, [_Z25monte_carlo_heston_optionPfS_S_S_S_S_S_S_S_S_Piiiiy_param_13];
	ld.param.u64 	%rd31, [_Z25monte_carlo_heston_optionPfS_S_S_S_S_S_S_S_S_Piiiiy_param_14];
	cvta.to.global.u64 	%rd1, %rd26;
	cvta.to.global.u64 	%rd2, %rd25;
	cvta.to.global.u64 	%rd3, %rd30;
	cvta.to.global.u64 	%rd4, %rd29;
	cvta.to.global.u64 	%rd5, %rd28;
	cvta.to.global.u64 	%rd6, %rd20;
	cvta.to.global.u64 	%rd7, %rd27;
	add.u64 	%rd8, %SPL, 0;
	add.u64 	%rd9, %SPL, 0;
	mov.u32 	%r86, %ctaid.x;
	mov.u32 	%r87, %ntid.x;
	mov.u32 	%r1, %tid.x;
	mad.lo.s32 	%r219, %r86, %r87, %r1;
	mov.u32 	%r88, %nctaid.x;
	mul.lo.s32 	%r3, %r87, %r88;
	cvt.s64.s32 	%rd34, %r219;
	add.s64 	%rd35, %rd31, %rd34;
	cvt.u32.u64 	%r89, %rd35;
	xor.b32  	%r90, %r89, -1429050551;
	mul.lo.s32 	%r4, %r90, 1099087573;
	{ .reg .b32 tmp; mov.b64 {tmp, %r91}, %rd35; }
	xor.b32  	%r5, %r91, -136515619;
	setp.ge.s32 	%p1, %r219, %r83;
	@%p1 bra 	$L__BB4_40;
	setp.gt.s32 	%p2, %r84, 0;
	cvt.rn.f32.s32 	%f1, %r84;
	@%p2 bra 	$L__BB4_4;
	mov.f32 	%f49, 0f00000000;
	div.rn.f32 	%f2, %f49, %f1;
$L__BB4_3:
	mul.wide.s32 	%rd36, %r219, 4;
	add.s64 	%rd37, %rd5, %rd36;
	add.s64 	%rd38, %rd4, %rd36;
	ld.global.f32 	%f50, [%rd38];
	ld.global.f32 	%f51, [%rd37];
	neg.f32 	%f52, %f50;
	mul.f32 	%f53, %f51, %f52;
	fma.rn.f32 	%f54, %f53, 0f3BBB989D, 0f3F000000;
	cvt.sat.f32.f32 	%f55, %f54;
	mov.f32 	%f56, 0f4B400001;
	mov.f32 	%f57, 0f437C0000;
	fma.rm.f32 	%f58, %f55, %f57, %f56;
	add.f32 	%f59, %f58, 0fCB40007F;
	neg.f32 	%f60, %f59;
	fma.rn.f32 	%f61, %f53, 0f3FB8AA3B, %f60;
	fma.rn.f32 	%f62, %f53, 0f32A57060, %f61;
	mov.b32 	%r92, %f58;
	shl.b32 	%r93, %r92, 23;
	mov.b32 	%f63, %r93;
	ex2.approx.ftz.f32 	%f64, %f62;
	mul.f32 	%f65, %f64, %f63;
	mul.f32 	%f66, %f2, %f65;
	add.s64 	%rd39, %rd1, %rd36;
	st.global.f32 	[%rd39], %f66;
	add.s32 	%r219, %r219, %r3;
	setp.lt.s32 	%p3, %r219, %r83;
	@%p3 bra 	$L__BB4_3;
	bra.uni 	$L__BB4_40;
$L__BB4_4:
	mul.lo.s32 	%r94, %r1, %r85;
	shl.b32 	%r95, %r94, 3;
	mov.u32 	%r96, shared_mem;
	add.s32 	%r6, %r96, %r95;
	shl.b32 	%r97, %r85, 2;
	add.s32 	%r7, %r6, %r97;
	setp.lt.s32 	%p4, %r85, 2;
	@%p4 bra 	$L__BB4_27;
	ld.const.f32 	%f119, [d_pi];
	mul.lo.s32 	%r101, %r5, -1703105765;
	add.s32 	%r207, %r4, 5783321;
	xor.b32  	%r206, %r101, 88675123;
	add.s32 	%r205, %r101, 521288629;
	xor.b32  	%r204, %r4, 362436069;
	add.s32 	%r208, %r4, 123456789;
	add.s32 	%r102, %r4, %r101;
	add.s32 	%r203, %r102, 6615241;
	add.f32 	%f3, %f119, %f119;
	mov.u64 	%rd76, __cudart_i2opi_f;
$L__BB4_6:
	ld.param.u64 	%rd92, [_Z25monte_carlo_heston_optionPfS_S_S_S_S_S_S_S_S_Piiiiy_param_10];
	ld.param.u64 	%rd91, [_Z25monte_carlo_heston_optionPfS_S_S_S_S_S_S_S_S_Piiiiy_param_9];
	ld.param.u64 	%rd90, [_Z25monte_carlo_heston_optionPfS_S_S_S_S_S_S_S_S_Piiiiy_param_8];
	ld.param.u64 	%rd89, [_Z25monte_carlo_heston_optionPfS_S_S_S_S_S_S_S_S_Piiiiy_param_7];
	ld.param.u64 	%rd88, [_Z25monte_carlo_heston_optionPfS_S_S_S_S_S_S_S_S_Piiiiy_param_6];
	ld.param.u64 	%rd87, [_Z25monte_carlo_heston_optionPfS_S_S_S_S_S_S_S_S_Piiiiy_param_2];
	mul.wide.s32 	%rd49, %r219, 4;
	add.s64 	%rd50, %rd7, %rd49;
	ld.global.f32 	%f4, [%rd50];
	cvta.to.global.u64 	%rd51, %rd87;
	add.s64 	%rd52, %rd51, %rd49;
	ld.global.f32 	%f5, [%rd52];
	add.s64 	%rd53, %rd5, %rd49;
	ld.global.f32 	%f6, [%rd53];
	add.s64 	%rd54, %rd4, %rd49;
	ld.global.f32 	%f7, [%rd54];
	add.s64 	%rd55, %rd3, %rd49;
	ld.global.f32 	%f8, [%rd55];
	cvta.to.global.u64 	%rd56, %rd88;
	add.s64 	%rd57, %rd56, %rd49;
	ld.global.f32 	%f9, [%rd57];
	cvta.to.global.u64 	%rd58, %rd89;
	add.s64 	%rd59, %rd58, %rd49;
	ld.global.f32 	%f10, [%rd59];
	cvta.to.global.u64 	%rd60, %rd90;
	add.s64 	%rd61, %rd60, %rd49;
	ld.global.f32 	%f11, [%rd61];
	cvta.to.global.u64 	%rd62, %rd91;
	add.s64 	%rd63, %rd62, %rd49;
	ld.global.f32 	%f12, [%rd63];
	cvta.to.global.u64 	%rd64, %rd92;
	add.s64 	%rd65, %rd64, %rd49;
	add.s32 	%r104, %r85, -1;
	cvt.rn.f32.s32 	%f121, %r104;
	div.rn.f32 	%f13, %f6, %f121;
	ld.global.u32 	%r21, [%rd65];
	mul.f32 	%f122, %f12, %f12;
	mov.f32 	%f123, 0f3F800000;
	sub.f32 	%f124, %f123, %f122;
	mul.f32 	%f14, %f7, %f13;
	sqrt.rn.f32 	%f15, %f124;
	sqrt.rn.f32 	%f16, %f13;
	mov.f32 	%f238, 0f00000000;
	mov.b32 	%r195, 0;
$L__BB4_7:
	st.shared.f32 	[%r6], %f4;
	st.shared.f32 	[%r7], %f8;
	mov.b32 	%r202, 1;
	mov.f32 	%f239, %f8;
$L__BB4_8:
	mov.u32 	%r31, %r208;
	mov.u32 	%r208, %r207;
	mov.u32 	%r34, %r206;
	mov.u32 	%r33, %r205;
	mov.u32 	%r32, %r204;
	mov.f32 	%f18, %f239;
	shr.u32 	%r106, %r31, 2;
	xor.b32  	%r107, %r106, %r31;
	shl.b32 	%r108, %r208, 4;
	shl.b32 	%r109, %r107, 1;
	xor.b32  	%r110, %r108, %r109;
	xor.b32  	%r111, %r110, %r208;
	xor.b32  	%r204, %r111, %r107;
	add.s32 	%r112, %r203, %r204;
	add.s32 	%r113, %r112, 362437;
	cvt.rn.f32.u32 	%f125, %r113;
	fma.rn.f32 	%f126, %f125, 0f2F800000, 0f2F000000;
	shr.u32 	%r114, %r32, 2;
	xor.b32  	%r115, %r114, %r32;
	shl.b32 	%r116, %r204, 4;
	shl.b32 	%r117, %r115, 1;
	xor.b32  	%r118, %r117, %r116;
	xor.b32  	%r119, %r118, %r115;
	xor.b32  	%r205, %r119, %r204;
	add.s32 	%r120, %r203, %r205;
	add.s32 	%r121, %r120, 724874;
	cvt.rn.f32.u32 	%f127, %r121;
	fma.rn.f32 	%f128, %f127, 0f2F800000, 0f2F000000;
	setp.lt.f32 	%p17, %f126, 0f00800000;
	mul.f32 	%f129, %f126, 0f4B000000;
	selp.f32 	%f130, %f129, %f126, %p17;
	selp.f32 	%f131, 0fC1B80000, 0f00000000, %p17;
	mov.b32 	%r122, %f130;
	add.s32 	%r123, %r122, -1059760811;
	and.b32  	%r124, %r123, -8388608;
	sub.s32 	%r125, %r122, %r124;
	mov.b32 	%f132, %r125;
	cvt.rn.f32.s32 	%f133, %r124;
	fma.rn.f32 	%f134, %f133, 0f34000000, %f131;
	add.f32 	%f135, %f132, 0fBF800000;
	fma.rn.f32 	%f136, %f135, 0fBE055027, 0f3E1039F6;
	fma.rn.f32 	%f137, %f136, %f135, 0fBDF8CDCC;
	fma.rn.f32 	%f138, %f137, %f135, 0f3E0F2955;
	fma.rn.f32 	%f139, %f138, %f135, 0fBE2AD8B9;
	fma.rn.f32 	%f140, %f139, %f135, 0f3E4CED0B;
	fma.rn.f32 	%f141, %f140, %f135, 0fBE7FFF22;
	fma.rn.f32 	%f142, %f141, %f135, 0f3EAAAA78;
	fma.rn.f32 	%f143, %f142, %f135, 0fBF000000;
	mul.f32 	%f144, %f135, %f143;
	fma.rn.f32 	%f145, %f144, %f135, %f135;
	fma.rn.f32 	%f146, %f134, 0f3F317218, %f145;
	setp.gt.u32 	%p18, %r122, 2139095039;
	fma.rn.f32 	%f147, %f130, 0f7F800000, 0f7F800000;
	selp.f32 	%f148, %f147, %f146, %p18;
	setp.eq.f32 	%p19, %f130, 0f00000000;
	mul.f32 	%f149, %f148, 0fC0000000;
	selp.f32 	%f19, 0f7F800000, %f149, %p19;
	mul.f32 	%f20, %f128, %f3;
	mul.f32 	%f150, %f20, 0f3F22F983;
	cvt.rni.s32.f32 	%r216, %f150;
	cvt.rn.f32.s32 	%f151, %r216;
	fma.rn.f32 	%f152, %f151, 0fBFC90FDA, %f20;
	fma.rn.f32 	%f153, %f151, 0fB3A22168, %f152;
	fma.rn.f32 	%f241, %f151, 0fA7C234C5, %f153;
	abs.f32 	%f22, %f20;
	setp.ltu.f32 	%p20, %f22, 0f47CE4780;
	mov.u32 	%r212, %r216;
	mov.f32 	%f240, %f241;
	@%p20 bra 	$L__BB4_16;
	setp.eq.f32 	%p21, %f22, 0f7F800000;
	@%p21 bra 	$L__BB4_15;
	mov.b32 	%r39, %f20;
	shl.b32 	%r127, %r39, 8;
	or.b32  	%r40, %r127, -2147483648;
	mov.b64 	%rd95, 0;
	mov.b32 	%r209, 0;
	mov.u64 	%rd93, __cudart_i2opi_f;
	mov.u64 	%rd94, %rd9;
$L__BB4_11:
	.pragma "nounroll";
	ld.global.nc.u32 	%r128, [%rd93];
	mad.wide.u32 	%rd68, %r128, %r40, %rd95;
	shr.u64 	%rd95, %rd68, 32;
	st.local.u32 	[%rd94], %rd68;
	add.s32 	%r209, %r209, 1;
	add.s64 	%rd94, %rd94, 4;
	add.s64 	%rd93, %rd93, 4;
	setp.ne.s32 	%p22, %r209, 6;
	@%p22 bra 	$L__BB4_11;
	shr.u32 	%r129, %r39, 23;
	st.local.u32 	[%rd9+24], %rd95;
	and.b32  	%r43, %r129, 31;
	and.b32  	%r130, %r129, 224;
	add.s32 	%r131, %r130, -128;
	shr.u32 	%r132, %r131, 5;
	mul.wide.u32 	%rd69, %r132, 4;
	sub.s64 	%rd16, %rd9, %rd69;
	ld.local.u32 	%r210, [%rd16+24];
	ld.local.u32 	%r211, [%rd16+20];
	setp.eq.s32 	%p23, %r43, 0;
	@%p23 bra 	$L__BB4_14;
	shf.l.wrap.b32 	%r210, %r211, %r210, %r43;
	ld.local.u32 	%r133, [%rd16+16];
	shf.l.wrap.b32 	%r211, %r133, %r211, %r43;
$L__BB4_14:
	shr.u32 	%r134, %r210, 30;
	shf.l.wrap.b32 	%r135, %r211, %r210, 2;
	shl.b32 	%r136, %r211, 2;
	shr.u32 	%r137, %r135, 31;
	add.s32 	%r138, %r137, %r134;
	neg.s32 	%r139, %r138;
	setp.lt.s32 	%p24, %r39, 0;
	selp.b32 	%r212, %r139, %r138, %p24;
	xor.b32  	%r140, %r135, %r39;
	shr.s32 	%r141, %r135, 31;
	xor.b32  	%r142, %r141, %r135;
	xor.b32  	%r143, %r141, %r136;
	cvt.u64.u32 	%rd70, %r142;
	shl.b64 	%rd71, %rd70, 32;
	cvt.u64.u32 	%rd72, %r143;
	or.b64  	%rd73, %rd71, %rd72;
	cvt.rn.f64.s64 	%fd1, %rd73;
	mul.f64 	%fd2, %fd1, 0d3BF921FB54442D19;
	cvt.rn.f32.f64 	%f154, %fd2;
	neg.f32 	%f155, %f154;
	setp.lt.s32 	%p25, %r140, 0;
	selp.f32 	%f240, %f155, %f154, %p25;
	bra.uni 	$L__BB4_16;
$L__BB4_15:
	mov.f32 	%f156, 0f00000000;
	mul.rn.f32 	%f240, %f20, %f156;
	mov.b32 	%r212, 0;
$L__BB4_16:
	add.s32 	%r145, %r212, 1;
	mul.rn.f32 	%f157, %f240, %f240;
	and.b32  	%r146, %r212, 1;
	setp.eq.b32 	%p27, %r146, 1;
	selp.f32 	%f158, %f240, 0f3F800000, %p27;
	fma.rn.f32 	%f159, %f157, %f158, 0f00000000;
	fma.rn.f32 	%f160, %f157, 0f37CBAC00, 0fBAB607ED;
	selp.f32 	%f161, 0fB94D4153, %f160, %p27;
	selp.f32 	%f162, 0f3C0885E4, 0f3D2AAABB, %p27;
	fma.rn.f32 	%f163, %f161, %f157, %f162;
	selp.f32 	%f164, 0fBE2AAAA8, 0fBEFFFFFF, %p27;
	fma.rn.f32 	%f165, %f163, %f157, %f164;
	fma.rn.f32 	%f166, %f165, %f159, %f158;
	and.b32  	%r147, %r145, 2;
	setp.eq.s32 	%p28, %r147, 0;
	mov.f32 	%f167, 0f00000000;
	sub.f32 	%f168, %f167, %f166;
	selp.f32 	%f26, %f166, %f168, %p28;
	@%p20 bra 	$L__BB4_24;
	setp.eq.f32 	%p29, %f22, 0f7F800000;
	@%p29 bra 	$L__BB4_23;
	mov.b32 	%r52, %f20;
	shl.b32 	%r149, %r52, 8;
	or.b32  	%r53, %r149, -2147483648;
	mov.b64 	%rd96, 0;
	mov.b32 	%r213, 0;
$L__BB4_19:
	.pragma "nounroll";
	mul.wide.u32 	%rd75, %r213, 4;
	add.s64 	%rd77, %rd76, %rd75;
	ld.global.nc.u32 	%r150, [%rd77];
	mad.wide.u32 	%rd78, %r150, %r53, %rd96;
	shr.u64 	%rd96, %rd78, 32;
	add.s64 	%rd79, %rd8, %rd75;
	st.local.u32 	[%rd79], %rd78;
	add.s32 	%r213, %r213, 1;
	setp.ne.s32 	%p30, %r213, 6;
	@%p30 bra 	$L__BB4_19;
	shr.u32 	%r151, %r52, 23;
	st.local.u32 	[%rd8+24], %rd96;
	and.b32  	%r56, %r151, 31;
	and.b32  	%r152, %r151, 224;
	add.s32 	%r153, %r152, -128;
	shr.u32 	%r154, %r153, 5;
	mul.wide.u32 	%rd80, %r154, 4;
	sub.s64 	%rd19, %rd8, %rd80;
	ld.local.u32 	%r214, [%rd19+24];
	ld.local.u32 	%r215, [%rd19+20];
	setp.eq.s32 	%p31, %r56, 0;
	@%p31 bra 	$L__BB4_22;
	shf.l.wrap.b32 	%r214, %r215, %r214, %r56;
	ld.local.u32 	%r155, [%rd19+16];
	shf.l.wrap.b32 	%r215, %r155, %r215, %r56;
$L__BB4_22:
	shr.u32 	%r156, %r214, 30;
	shf.l.wrap.b32 	%r157, %r215, %r214, 2;
	shl.b32 	%r158, %r215, 2;
	shr.u32 	%r159, %r157, 31;
	add.s32 	%r160, %r159, %r156;
	neg.s32 	%r161, %r160;
	setp.lt.s32 	%p32, %r52, 0;
	selp.b32 	%r216, %r161, %r160, %p32;
	xor.b32  	%r162, %r157, %r52;
	shr.s32 	%r163, %r157, 31;
	xor.b32  	%r164, %r163, %r157;
	xor.b32  	%r165, %r163, %r158;
	cvt.u64.u32 	%rd81, %r164;
	shl.b64 	%rd82, %rd81, 32;
	cvt.u64.u32 	%rd83, %r165;
	or.b64  	%rd84, %rd82, %rd83;
	cvt.rn.f64.s64 	%fd3, %rd84;
	mul.f64 	%fd4, %fd3, 0d3BF921FB54442D19;
	cvt.rn.f32.f64 	%f169, %fd4;
	neg.f32 	%f170, %f169;
	setp.lt.s32 	%p33, %r162, 0;
	selp.f32 	%f241, %f170, %f169, %p33;
	bra.uni 	$L__BB4_24;
$L__BB4_23:
	mov.f32 	%f171, 0f00000000;
	mul.rn.f32 	%f241, %f20, %f171;
	mov.b32 	%r216, 0;
$L__BB4_24:
	sqrt.rn.f32 	%f172, %f19;
	mul.f32 	%f173, %f172, %f26;
	mul.rn.f32 	%f174, %f241, %f241;
	and.b32  	%r167, %r216, 1;
	setp.eq.b32 	%p34, %r167, 1;
	selp.f32 	%f175, 0f3F800000, %f241, %p34;
	fma.rn.f32 	%f176, %f174, %f175, 0f00000000;
	fma.rn.f32 	%f177, %f174, 0f37CBAC00, 0fBAB607ED;
	selp.f32 	%f178, %f177, 0fB94D4153, %p34;
	selp.f32 	%f179, 0f3D2AAABB, 0f3C0885E4, %p34;
	fma.rn.f32 	%f180, %f178, %f174, %f179;
	selp.f32 	%f181, 0fBEFFFFFF, 0fBE2AAAA8, %p34;
	fma.rn.f32 	%f182, %f180, %f174, %f181;
	fma.rn.f32 	%f183, %f182, %f176, %f175;
	and.b32  	%r168, %r216, 2;
	setp.eq.s32 	%p35, %r168, 0;
	mov.f32 	%f184, 0f00000000;
	sub.f32 	%f185, %f184, %f183;
	selp.f32 	%f186, %f183, %f185, %p35;
	mul.f32 	%f187, %f172, %f186;
	shr.u32 	%r169, %r33, 2;
	xor.b32  	%r170, %r169, %r33;
	shl.b32 	%r171, %r205, 4;
	shl.b32 	%r172, %r170, 1;
	xor.b32  	%r173, %r172, %r171;
	xor.b32  	%r174, %r173, %r170;
	xor.b32  	%r206, %r174, %r205;
	shr.u32 	%r175, %r34, 2;
	xor.b32  	%r176, %r175, %r34;
	shl.b32 	%r177, %r206, 4;
	shl.b32 	%r178, %r176, 1;
	xor.b32  	%r179, %r178, %r177;
	xor.b32  	%r180, %r179, %r176;
	xor.b32  	%r207, %r180, %r206;
	add.s32 	%r203, %r203, 1449748;
	mul.f32 	%f188, %f187, %f15;
	fma.rn.f32 	%f189, %f12, %f173, %f188;
	max.f32 	%f190, %f18, 0f00000000;
	sub.f32 	%f191, %f10, %f190;
	mul.f32 	%f192, %f9, %f191;
	sqrt.rn.f32 	%f193, %f190;
	mul.f32 	%f194, %f11, %f193;
	mul.f32 	%f195, %f194, %f16;
	fma.rn.f32 	%f196, %f13, %f192, %f18;
	fma.rn.f32 	%f197, %f189, %f195, %f196;
	max.f32 	%f239, %f197, 0f38D1B717;
	shl.b32 	%r181, %r202, 2;
	add.s32 	%r182, %r7, %r181;
	st.shared.f32 	[%r182], %f239;
	mul.f32 	%f198, %f16, %f193;
	add.s32 	%r183, %r6, %r181;
	ld.shared.f32 	%f199, [%r183+-4];
	mul.f32 	%f200, %f18, 0f3F000000;
	mul.f32 	%f201, %f13, %f200;
	sub.f32 	%f202, %f14, %f201;
	fma.rn.f32 	%f203, %f173, %f198, %f202;
	fma.rn.f32 	%f204, %f203, 0f3BBB989D, 0f3F000000;
	cvt.sat.f32.f32 	%f205, %f204;
	mov.f32 	%f206, 0f4B400001;
	mov.f32 	%f207, 0f437C0000;
	fma.rm.f32 	%f208, %f205, %f207, %f206;
	add.f32 	%f209, %f208, 0fCB40007F;
	neg.f32 	%f210, %f209;
	fma.rn.f32 	%f211, %f203, 0f3FB8AA3B, %f210;
	fma.rn.f32 	%f212, %f203, 0f32A57060, %f211;
	mov.b32 	%r184, %f208;
	shl.b32 	%r185, %r184, 23;
	mov.b32 	%f213, %r185;
	ex2.approx.ftz.f32 	%f214, %f212;
	mul.f32 	%f215, %f214, %f213;
	mul.f32 	%f216, %f199, %f215;
	st.shared.f32 	[%r183], %f216;
	add.s32 	%r202, %r202, 1;
	setp.ne.s32 	%p36, %r202, %r85;
	@%p36 bra 	$L__BB4_8;
	setp.eq.s32 	%p37, %r21, 0;
	ld.shared.f32 	%f217, [%r7+-4];
	sub.f32 	%f218, %f217, %f5;
	sub.f32 	%f219, %f5, %f217;
	selp.f32 	%f220, %f218, %f219, %p37;
	max.f32 	%f221, %f220, 0f00000000;
	add.f32 	%f238, %f238, %f221;
	add.s32 	%r195, %r195, 1;
	setp.ne.s32 	%p38, %r195, %r84;
	@%p38 bra 	$L__BB4_7;
	div.rn.f32 	%f222, %f238, %f1;
	neg.f32 	%f223, %f7;
	mul.f32 	%f224, %f6, %f223;
	fma.rn.f32 	%f225, %f224, 0f3BBB989D, 0f3F000000;
	cvt.sat.f32.f32 	%f226, %f225;
	mov.f32 	%f227, 0f4B400001;
	mov.f32 	%f228, 0f437C0000;
	fma.rm.f32 	%f229, %f226, %f228, %f227;
	add.f32 	%f230, %f229, 0fCB40007F;
	neg.f32 	%f231, %f230;
	fma.rn.f32 	%f232, %f224, 0f3FB8AA3B, %f231;
	fma.rn.f32 	%f233, %f224, 0f32A57060, %f232;
	mov.b32 	%r186, %f229;
	shl.b32 	%r187, %r186, 23;
	mov.b32 	%f234, %r187;
	ex2.approx.ftz.f32 	%f235, %f233;
	mul.f32 	%f236, %f235, %f234;
	mul.f32 	%f237, %f222, %f236;
	mul.wide.s32 	%rd85, %r219, 4;
	add.s64 	%rd86, %rd1, %rd85;
	st.global.f32 	[%rd86], %f237;
	add.s32 	%r219, %r219, %r3;
	setp.lt.s32 	%p39, %r219, %r83;
	@%p39 bra 	$L__BB4_6;
	bra.uni 	$L__BB4_40;
$L__BB4_27:
	and.b32  	%r71, %r84, 7;
	add.s32 	%r72, %r71, -1;
	and.b32  	%r73, %r84, 3;
	and.b32  	%r74, %r84, 2147483640;
	and.b32  	%r75, %r84, 1;
$L__BB4_28:
	setp.lt.u32 	%p5, %r84, 8;
	mul.wide.s32 	%rd40, %r219, 4;
	add.s64 	%rd41, %rd7, %rd40;
	ld.global.f32 	%f32, [%rd41];
	add.s64 	%rd42, %rd6, %rd40;
	ld.global.f32 	%f33, [%rd42];
	add.s64 	%rd43, %rd5, %rd40;
	ld.global.f32 	%f34, [%rd43];
	add.s64 	%rd44, %rd4, %rd40;
	ld.global.f32 	%f35, [%rd44];
	add.s64 	%rd45, %rd3, %rd40;
	ld.global.f32 	%f36, [%rd45];
	add.s64 	%rd46, %rd2, %rd40;
	ld.global.u32 	%r77, [%rd46];
	mov.f32 	%f249, 0f00000000;
	@%p5 bra 	$L__BB4_31;
	mov.b32 	%r218, 0;
	mov.f32 	%f249, 0f00000000;
$L__BB4_30:
	.pragma "nounroll";
	setp.eq.s32 	%p6, %r77, 0;
	st.shared.f32 	[%r6], %f32;
	ld.shared.f32 	%f70, [%r7+-4];
	sub.f32 	%f71, %f70, %f33;
	sub.f32 	%f72, %f33, %f70;
	selp.f32 	%f73, %f71, %f72, %p6;
	max.f32 	%f74, %f73, 0f00000000;
	add.f32 	%f75, %f249, %f74;
	add.f32 	%f76, %f75, %f74;
	add.f32 	%f77, %f76, %f74;
	add.f32 	%f78, %f77, %f74;
	add.f32 	%f79, %f78, %f74;
	add.f32 	%f80, %f79, %f74;
	add.f32 	%f81, %f80, %f74;
	st.shared.f32 	[%r7], %f36;
	add.f32 	%f249, %f81, %f74;
	add.s32 	%r218, %r218, 8;
	setp.ne.s32 	%p7, %r218, %r74;
	@%p7 bra 	$L__BB4_30;
$L__BB4_31:
	setp.eq.s32 	%p8, %r71, 0;
	@%p8 bra 	$L__BB4_39;
	setp.lt.u32 	%p9, %r72, 3;
	@%p9 bra 	$L__BB4_34;
	setp.eq.s32 	%p10, %r77, 0;
	st.shared.f32 	[%r6], %f32;
	ld.shared.f32 	%f83, [%r7+-4];
	sub.f32 	%f84, %f83, %f33;
	sub.f32 	%f85, %f33, %f83;
	selp.f32 	%f86, %f84, %f85, %p10;
	max.f32 	%f87, %f86, 0f00000000;
	add.f32 	%f88, %f249, %f87;
	add.f32 	%f89, %f88, %f87;
	add.f32 	%f90, %f89, %f87;
	st.shared.f32 	[%r7], %f36;
	add.f32 	%f249, %f90, %f87;
$L__BB4_34:
	setp.eq.s32 	%p11, %r73, 0;
	@%p11 bra 	$L__BB4_39;
	setp.eq.s32 	%p12, %r73, 1;
	@%p12 bra 	$L__BB4_37;
	setp.eq.s32 	%p13, %r77, 0;
	st.shared.f32 	[%r6], %f32;
	ld.shared.f32 	%f92, [%r7+-4];
	sub.f32 	%f93, %f92, %f33;
	sub.f32 	%f94, %f33, %f92;
	selp.f32 	%f95, %f93, %f94, %p13;
	max.f32 	%f96, %f95, 0f00000000;
	add.f32 	%f97, %f249, %f96;
	st.shared.f32 	[%r7], %f36;
	add.f32 	%f249, %f97, %f96;
$L__BB4_37:
	setp.eq.s32 	%p14, %r75, 0;
	@%p14 bra 	$L__BB4_39;
	setp.eq.s32 	%p15, %r77, 0;
	st.shared.f32 	[%r6], %f32;
	st.shared.f32 	[%r7], %f36;
	ld.shared.f32 	%f98, [%r7+-4];
	sub.f32 	%f99, %f98, %f33;
	sub.f32 	%f100, %f33, %f98;
	selp.f32 	%f101, %f99, %f100, %p15;
	max.f32 	%f102, %f101, 0f00000000;
	add.f32 	%f249, %f249, %f102;
$L__BB4_39:
	div.rn.f32 	%f103, %f249, %f1;
	neg.f32 	%f104, %f35;
	mul.f32 	%f105, %f34, %f104;
	fma.rn.f32 	%f106, %f105, 0f3BBB989D, 0f3F000000;
	cvt.sat.f32.f32 	%f107, %f106;
	mov.f32 	%f108, 0f4B400001;
	mov.f32 	%f109, 0f437C0000;
	fma.rm.f32 	%f110, %f107, %f109, %f108;
	add.f32 	%f111, %f110, 0fCB40007F;
	neg.f32 	%f112, %f111;
	fma.rn.f32 	%f113, %f105, 0f3FB8AA3B, %f112;
	fma.rn.f32 	%f114, %f105, 0f32A57060, %f113;
	mov.b32 	%r99, %f110;
	shl.b32 	%r100, %r99, 23;
	mov.b32 	%f115, %r100;
	ex2.approx.ftz.f32 	%f116, %f114;
	mul.f32 	%f117, %f116, %f115;
	mul.f32 	%f118, %f103, %f117;
	add.s64 	%rd48, %rd1, %rd40;
	st.global.f32 	[%rd48], %f118;
	add.s32 	%r219, %r219, %r3;
	setp.lt.s32 	%p16, %r219, %r83;
	@%p16 bra 	$L__BB4_28;
$L__BB4_40:
	ret;

}
	// .globl	_Z29monte_carlo_antithetic_optionPfS_S_S_S_S_Piiiy
.visible .entry _Z29monte_carlo_antithetic_optionPfS_S_S_S_S_Piiiy(
	.param .u64 .ptr .align 1 _Z29monte_carlo_antithetic_optionPfS_S_S_S_S_Piiiy_param_0,
	.param .u64 .ptr .align 1 _Z29monte_carlo_antithetic_optionPfS_S_S_S_S_Piiiy_param_1,
	.param .u64 .ptr .align 1 _Z29monte_carlo_antithetic_optionPfS_S_S_S_S_Piiiy_param_2,
	.param .u64 .ptr .align 1 _Z29monte_carlo_antithetic_optionPfS_S_S_S_S_Piiiy_param_3,
	.param .u64 .ptr .align 1 _Z29monte_carlo_antithetic_optionPfS_S_S_S_S_Piiiy_param_4,
	.param .u64 .ptr .align 1 _Z29monte_carlo_antithetic_optionPfS_S_S_S_S_Piiiy_param_5,
	.param .u64 .ptr .align 1 _Z29monte_carlo_antithetic_optionPfS_S_S_S_S_Piiiy_param_6,
	.param .u32 _Z29monte_carlo_antithetic_optionPfS_S_S_S_S_Piiiy_param_7,
	.param .u32 _Z29monte_carlo_antithetic_optionPfS_S_S_S_S_Piiiy_param_8,
	.param .u64 _Z29monte_carlo_antithetic_optionPfS_S_S_S_S_Piiiy_param_9
)
{
	.local .align 4 .b8 	__local_depot5[28];
	.reg .b64 	%SP;
	.reg .b64 	%SPL;
	.reg .pred 	%p<18>;
	.reg .b32 	%r<130>;
	.reg .b32 	%f<146>;
	.reg .b64 	%rd<52>;
	.reg .b64 	%fd<3>;

	mov.u64 	%SPL, __local_depot5;
	ld.param.u64 	%rd19, [_Z29monte_carlo_antithetic_optionPfS_S_S_S_S_Piiiy_param_0];
	ld.param.u64 	%rd15, [_Z29monte_carlo_antithetic_optionPfS_S_S_S_S_Piiiy_param_1];
	ld.param.u64 	%rd20, [_Z29monte_carlo_antithetic_optionPfS_S_S_S_S_Piiiy_param_3];
	ld.param.u64 	%rd21, [_Z29monte_carlo_antithetic_optionPfS_S_S_S_S_Piiiy_param_4];
	ld.param.u64 	%rd17, [_Z29monte_carlo_antithetic_optionPfS_S_S_S_S_Piiiy_param_5];
	ld.param.u64 	%rd18, [_Z29monte_carlo_antithetic_optionPfS_S_S_S_S_Piiiy_param_6];
	ld.param.u32 	%r48, [_Z29monte_carlo_antithetic_optionPfS_S_S_S_S_Piiiy_param_7];
	ld.param.u32 	%r49, [_Z29monte_carlo_antithetic_optionPfS_S_S_S_S_Piiiy_param_8];
	ld.param.u64 	%rd22, [_Z29monte_carlo_antithetic_optionPfS_S_S_S_S_Piiiy_param_9];
	cvta.to.global.u64 	%rd1, %rd19;
	cvta.to.global.u64 	%rd2, %rd21;
	cvta.to.global.u64 	%rd3, %rd20;
	add.u64 	%rd4, %SPL, 0;
	mov.u32 	%r50, %ctaid.x;
	mov.u32 	%r51, %ntid.x;
	mov.u32 	%r52, %tid.x;
	mad.lo.s32 	%r111, %r50, %r51, %r52;
	mov.u32 	%r53, %nctaid.x;
	mul.lo.s32 	%r2, %r51, %r53;
	cvt.s64.s32 	%rd24, %r111;
	add.s64 	%rd25, %rd22, %rd24;
	cvt.u32.u64 	%r54, %rd25;
	xor.b32  	%r55, %r54, -1429050551;
	mul.lo.s32 	%r3, %r55, 1099087573;
	{ .reg .b32 tmp; mov.b64 {tmp, %r56}, %rd25; }
	xor.b32  	%r4, %r56, -136515619;
	setp.ge.s32 	%p1, %r111, %r48;
	@%p1 bra 	$L__BB5_16;
	shr.u32 	%r57, %r49, 31;
	add.s32 	%r58, %r49, %r57;
	shr.s32 	%r5, %r58, 1;
	setp.gt.s32 	%p2, %r49, 1;
	cvt.rn.f32.s32 	%f1, %r5;
	@%p2 bra 	$L__BB5_4;
	mov.f32 	%f19, 0f00000000;
	div.rn.f32 	%f2, %f19, %f1;
$L__BB5_3:
	mul.wide.s32 	%rd26, %r111, 4;
	add.s64 	%rd27, %rd3, %rd26;
	add.s64 	%rd28, %rd2, %rd26;
	ld.global.f32 	%f20, [%rd28];
	ld.global.f32 	%f21, [%rd27];
	neg.f32 	%f22, %f20;
	mul.f32 	%f23, %f21, %f22;
	fma.rn.f32 	%f24, %f23, 0f3BBB989D, 0f3F000000;
	cvt.sat.f32.f32 	%f25, %f24;
	mov.f32 	%f26, 0f4B400001;
	mov.f32 	%f27, 0f437C0000;
	fma.rm.f32 	%f28, %f25, %f27, %f26;
	add.f32 	%f29, %f28, 0fCB40007F;
	neg.f32 	%f30, %f29;
	fma.rn.f32 	%f31, %f23, 0f3FB8AA3B, %f30;
	fma.rn.f32 	%f32, %f23, 0f32A57060, %f31;
	mov.b32 	%r59, %f28;
	shl.b32 	%r60, %r59, 23;
	mov.b32 	%f33, %r60;
	ex2.approx.ftz.f32 	%f34, %f32;
	mul.f32 	%f35, %f34, %f33;
	mul.f32 	%f36, %f2, %f35;
	add.s64 	%rd29, %rd1, %rd26;
	st.global.f32 	[%rd29], %f36;
	add.s32 	%r111, %r111, %r2;
	setp.lt.s32 	%p3, %r111, %r48;
	@%p3 bra 	$L__BB5_3;
	bra.uni 	$L__BB5_16;
$L__BB5_4:
	ld.const.f32 	%f37, [d_pi];
	mul.lo.s32 	%r61, %r4, -1703105765;
	add.s32 	%r121, %r3, 5783321;
	xor.b32  	%r120, %r61, 88675123;
	add.s32 	%r123, %r61, 521288629;
	xor.b32  	%r122, %r3, 362436069;
	add.s32 	%r124, %r3, 123456789;
	add.s32 	%r62, %r3, %r61;
	add.s32 	%r119, %r62, 6615241;
	cvta.to.global.u64 	%rd5, %rd15;
	cvta.to.global.u64 	%rd6, %rd17;
	cvta.to.global.u64 	%rd7, %rd18;
	add.f32 	%f3, %f37, %f37;
	mov.u64 	%rd38, __cudart_i2opi_f;
$L__BB5_5:
	ld.param.u64 	%rd48, [_Z29monte_carlo_antithetic_optionPfS_S_S_S_S_Piiiy_param_2];
	mul.wide.s32 	%rd30, %r111, 4;
	add.s64 	%rd31, %rd5, %rd30;
	ld.global.f32 	%f4, [%rd31];
	cvta.to.global.u64 	%rd32, %rd48;
	add.s64 	%rd33, %rd32, %rd30;
	ld.global.f32 	%f5, [%rd33];
	add.s64 	%rd34, %rd3, %rd30;
	ld.global.f32 	%f6, [%rd34];
	add.s64 	%rd35, %rd2, %rd30;
	ld.global.f32 	%f7, [%rd35];
	add.s64 	%rd36, %rd6, %rd30;
	ld.global.f32 	%f39, [%rd36];
	add.s64 	%rd37, %rd7, %rd30;
	mul.f32 	%f40, %f39, 0fBF000000;
	fma.rn.f32 	%f41, %f39, %f40, %f7;
	mul.f32 	%f8, %f6, %f41;
	sqrt.rn.f32 	%f42, %f6;
	mul.f32 	%f9, %f39, %f42;
	ld.global.u32 	%r19, [%rd37];
	mov.f32 	%f144, 0f00000000;
	mov.b32 	%r118, 0;
$L__BB5_6:
	mov.u32 	%r22, %r124;
	mov.u32 	%r124, %r123;
	mov.u32 	%r23, %r122;
	mov.u32 	%r123, %r121;
	mov.u32 	%r122, %r120;
	shr.u32 	%r64, %r22, 2;
	xor.b32  	%r65, %r64, %r22;
	shl.b32 	%r66, %r123, 4;
	shl.b32 	%r67, %r65, 1;
	xor.b32  	%r68, %r66, %r67;
	xor.b32  	%r69, %r68, %r123;
	xor.b32  	%r120, %r69, %r65;
	add.s32 	%r70, %r119, %r120;
	add.s32 	%r71, %r70, 362437;
	cvt.rn.f32.u32 	%f43, %r71;
	fma.rn.f32 	%f44, %f43, 0f2F800000, 0f2F000000;
	shr.u32 	%r72, %r23, 2;
	xor.b32  	%r73, %r72, %r23;
	shl.b32 	%r74, %r120, 4;
	shl.b32 	%r75, %r73, 1;
	xor.b32  	%r76, %r75, %r74;
	xor.b32  	%r77, %r76, %r73;
	xor.b32  	%r121, %r77, %r120;
	add.s32 	%r119, %r119, 724874;
	add.s32 	%r78, %r121, %r119;
	cvt.rn.f32.u32 	%f45, %r78;
	fma.rn.f32 	%f46, %f45, 0f2F800000, 0f2F000000;
	setp.lt.f32 	%p4, %f44, 0f00800000;
	mul.f32 	%f47, %f44, 0f4B000000;
	selp.f32 	%f48, %f47, %f44, %p4;
	selp.f32 	%f49, 0fC1B80000, 0f00000000, %p4;
	mov.b32 	%r79, %f48;
	add.s32 	%r80, %r79, -1059760811;
	and.b32  	%r81, %r80, -8388608;
	sub.s32 	%r82, %r79, %r81;
	mov.b32 	%f50, %r82;
	cvt.rn.f32.s32 	%f51, %r81;
	fma.rn.f32 	%f52, %f51, 0f34000000, %f49;
	add.f32 	%f53, %f50, 0fBF800000;
	fma.rn.f32 	%f54, %f53, 0fBE055027, 0f3E1039F6;
	fma.rn.f32 	%f55, %f54, %f53, 0fBDF8CDCC;
	fma.rn.f32 	%f56, %f55, %f53, 0f3E0F2955;
	fma.rn.f32 	%f57, %f56, %f53, 0fBE2AD8B9;
	fma.rn.f32 	%f58, %f57, %f53, 0f3E4CED0B;
	fma.rn.f32 	%f59, %f58, %f53, 0fBE7FFF22;
	fma.rn.f32 	%f60, %f59, %f53, 0f3EAAAA78;
	fma.rn.f32 	%f61, %f60, %f53, 0fBF000000;
	mul.f32 	%f62, %f53, %f61;
	fma.rn.f32 	%f63, %f62, %f53, %f53;
	fma.rn.f32 	%f64, %f52, 0f3F317218, %f63;
	setp.gt.u32 	%p5, %r79, 2139095039;
	fma.rn.f32 	%f65, %f48, 0f7F800000, 0f7F800000;
	selp.f32 	%f66, %f65, %f64, %p5;
	setp.eq.f32 	%p6, %f48, 0f00000000;
	mul.f32 	%f67, %f66, 0fC0000000;
	selp.f32 	%f11, 0f7F800000, %f67, %p6;
	mul.f32 	%f12, %f46, %f3;
	mul.f32 	%f68, %f12, 0f3F22F983;
	cvt.rni.s32.f32 	%r128, %f68;
	cvt.rn.f32.s32 	%f69, %r128;
	fma.rn.f32 	%f70, %f69, 0fBFC90FDA, %f12;
	fma.rn.f32 	%f71, %f69, 0fB3A22168, %f70;
	fma.rn.f32 	%f145, %f69, 0fA7C234C5, %f71;
	abs.f32 	%f14, %f12;
	setp.ltu.f32 	%p7, %f14, 0f47CE4780;
	@%p7 bra 	$L__BB5_14;
	setp.eq.f32 	%p8, %f14, 0f7F800000;
	@%p8 bra 	$L__BB5_13;
	mov.b32 	%r31, %f12;
	shl.b32 	%r84, %r31, 8;
	or.b32  	%r32, %r84, -2147483648;
	mov.b64 	%rd51, 0;
	mov.b32 	%r125, 0;
	mov.u64 	%rd49, %rd38;
	mov.u64 	%rd50, %rd4;
$L__BB5_9:
	.pragma "nounroll";
	ld.global.nc.u32 	%r85, [%rd49];
	mad.wide.u32 	%rd40, %r85, %r32, %rd51;
	shr.u64 	%rd51, %rd40, 32;
	st.local.u32 	[%rd50], %rd40;
	add.s32 	%r125, %r125, 1;
	add.s64 	%rd50, %rd50, 4;
	add.s64 	%rd49, %rd49, 4;
	setp.ne.s32 	%p9, %r125, 6;
	@%p9 bra 	$L__BB5_9;
	shr.u32 	%r86, %r31, 23;
	st.local.u32 	[%rd4+24], %rd51;
	and.b32  	%r35, %r86, 31;
	and.b32  	%r87, %r86, 224;
	add.s32 	%r88, %r87, -128;
	shr.u32 	%r89, %r88, 5;
	mul.wide.u32 	%rd41, %r89, 4;
	sub.s64 	%rd14, %rd4, %rd41;
	ld.local.u32 	%r126, [%rd14+24];
	ld.local.u32 	%r127, [%rd14+20];
	setp.eq.s32 	%p10, %r35, 0;
	@%p10 bra 	$L__BB5_12;
	shf.l.wrap.b32 	%r126, %r127, %r126, %r35;
	ld.local.u32 	%r90, [%rd14+16];
	shf.l.wrap.b32 	%r127, %r90, %r127, %r35;
$L__BB5_12:
	shr.u32 	%r91, %r126, 30;
	shf.l.wrap.b32 	%r92, %r127, %r126, 2;
	shl.b32 	%r93, %r127, 2;
	shr.u32 	%r94, %r92, 31;
	add.s32 	%r95, %r94, %r91;
	neg.s32 	%r96, %r95;
	setp.lt.s32 	%p11, %r31, 0;
	selp.b32 	%r128, %r96, %r95, %p11;
	xor.b32  	%r97, %r92, %r31;
	shr.s32 	%r98, %r92, 31;
	xor.b32  	%r99, %r98, %r92;
	xor.b32  	%r100, %r98, %r93;
	cvt.u64.u32 	%rd42, %r99;
	shl.b64 	%rd43, %rd42, 32;
	cvt.u64.u32 	%rd44, %r100;
	or.b64  	%rd45, %rd43, %rd44;
	cvt.rn.f64.s64 	%fd1, %rd45;
	mul.f64 	%fd2, %fd1, 0d3BF921FB54442D19;
	cvt.rn.f32.f64 	%f72, %fd2;
	neg.f32 	%f73, %f72;
	setp.lt.s32 	%p12, %r97, 0;
	selp.f32 	%f145, %f73, %f72, %p12;
	bra.uni 	$L__BB5_14;
$L__BB5_13:
	mov.f32 	%f74, 0f00000000;
	mul.rn.f32 	%f145, %f12, %f74;
	mov.b32 	%r128, 0;
$L__BB5_14:
	setp.eq.s32 	%p13, %r19, 0;
	add.s32 	%r102, %r128, 1;
	mul.rn.f32 	%f75, %f145, %f145;
	and.b32  	%r103, %r128, 1;
	setp.eq.b32 	%p14, %r103, 1;
	selp.f32 	%f76, %f145, 0f3F800000, %p14;
	fma.rn.f32 	%f77, %f75, %f76, 0f00000000;
	fma.rn.f32 	%f78, %f75, 0f37CBAC00, 0fBAB607ED;
	selp.f32 	%f79, 0fB94D4153, %f78, %p14;
	selp.f32 	%f80, 0f3C0885E4, 0f3D2AAABB, %p14;
	fma.rn.f32 	%f81, %f79, %f75, %f80;
	selp.f32 	%f82, 0fBE2AAAA8, 0fBEFFFFFF, %p14;
	fma.rn.f32 	%f83, %f81, %f75, %f82;
	fma.rn.f32 	%f84, %f83, %f77, %f76;
	and.b32  	%r104, %r102, 2;
	setp.eq.s32 	%p15, %r104, 0;
	mov.f32 	%f85, 0f00000000;
	sub.f32 	%f86, %f85, %f84;
	selp.f32 	%f87, %f84, %f86, %p15;
	sqrt.rn.f32 	%f88, %f11;
	mul.f32 	%f89, %f88, %f87;
	mul.f32 	%f90, %f9, %f89;
	add.f32 	%f91, %f8, %f90;
	fma.rn.f32 	%f92, %f91, 0f3BBB989D, 0f3F000000;
	cvt.sat.f32.f32 	%f93, %f92;
	mov.f32 	%f94, 0f4B400001;
	mov.f32 	%f95, 0f437C0000;
	fma.rm.f32 	%f96, %f93, %f95, %f94;
	add.f32 	%f97, %f96, 0fCB40007F;
	neg.f32 	%f98, %f97;
	fma.rn.f32 	%f99, %f91, 0f3FB8AA3B, %f98;
	fma.rn.f32 	%f100, %f91, 0f32A57060, %f99;
	mov.b32 	%r105, %f96;
	shl.b32 	%r106, %r105, 23;
	mov.b32 	%f101, %r106;
	ex2.approx.ftz.f32 	%f102, %f100;
	mul.f32 	%f103, %f102, %f101;
	mul.f32 	%f104, %f4, %f103;
	sub.f32 	%f105, %f104, %f5;
	max.f32 	%f106, %f105, 0f00000000;
	sub.f32 	%f107, %f5, %f104;
	max.f32 	%f108, %f107, 0f00000000;
	selp.f32 	%f109, %f106, %f108, %p13;
	sub.f32 	%f110, %f8, %f90;
	fma.rn.f32 	%f111, %f110, 0f3BBB989D, 0f3F000000;
	cvt.sat.f32.f32 	%f112, %f111;
	fma.rm.f32 	%f113, %f112, %f95, %f94;
	add.f32 	%f114, %f113, 0fCB40007F;
	neg.f32 	%f115, %f114;
	fma.rn.f32 	%f116, %f110, 0f3FB8AA3B, %f115;
	fma.rn.f32 	%f117, %f110, 0f32A57060, %f116;
	mov.b32 	%r107, %f113;
	shl.b32 	%r108, %r107, 23;
	mov.b32 	%f118, %r108;
	ex2.approx.ftz.f32 	%f119, %f117;
	mul.f32 	%f120, %f119, %f118;
	mul.f32 	%f121, %f4, %f120;
	sub.f32 	%f122, %f121, %f5;
	max.f32 	%f123, %f122, 0f00000000;
	sub.f32 	%f124, %f5, %f121;
	max.f32 	%f125, %f124, 0f00000000;
	selp.f32 	%f126, %f123, %f125, %p13;
	add.f32 	%f127, %f109, %f126;
	fma.rn.f32 	%f144, %f127, 0f3F000000, %f144;
	add.s32 	%r118, %r118, 1;
	setp.ne.s32 	%p16, %r118, %r5;
	@%p16 bra 	$L__BB5_6;
	div.rn.f32 	%f128, %f144, %f1;
	neg.f32 	%f129, %f7;
	mul.f32 	%f130, %f6, %f129;
	fma.rn.f32 	%f131, %f130, 0f3BBB989D, 0f3F000000;
	cvt.sat.f32.f32 	%f132, %f131;
	mov.f32 	%f133, 0f4B400001;
	mov.f32 	%f134, 0f437C0000;
	fma.rm.f32 	%f135, %f132, %f134, %f133;
	add.f32 	%f136, %f135, 0fCB40007F;
	neg.f32 	%f137, %f136;
	fma.rn.f32 	%f138, %f130, 0f3FB8AA3B, %f137;
	fma.rn.f32 	%f139, %f130, 0f32A57060, %f138;
	mov.b32 	%r109, %f135;
	shl.b32 	%r110, %r109, 23;
	mov.b32 	%f140, %r110;
	ex2.approx.ftz.f32 	%f141, %f139;
	mul.f32 	%f142, %f141, %f140;
	mul.f32 	%f143, %f128, %f142;
	mul.wide.s32 	%rd46, %r111, 4;
	add.s64 	%rd47, %rd1, %rd46;
	st.global.f32 	[%rd47], %f143;
	add.s32 	%r111, %r111, %r2;
	setp.lt.s32 	%p17, %r111, %r48;
	@%p17 bra 	$L__BB5_5;
$L__BB5_16:
	ret;

}


// ===== COMPILED SASS (sm_100) =====

	.target	sm_100

	.elftype	@"ET_EXEC"


//--------------------- .note.nv.tkinfo           --------------------------
	.section	.note.nv.tkinfo,"",@"SHT_NOTE"
	.sectionflags	@"SHF_NOTE_NV_TKINFO"
	.tkinfo
        /*0018*/ 	.word	0x00000002
        /*0030*/ 	.string	""
        /*0030*/ 	.string	"ptxas"
        /*0030*/ 	.string	"Cuda compilation tools, release 13.0, V13.0.88"
        /*0030*/ 	.string	"Build cuda_13.0.r13.0/compiler.36424714_0"
        /*0030*/ 	.string	"-arch sm_100 -m 64 "



//--------------------- .note.nv.cuinfo           --------------------------
	.section	.note.nv.cuinfo,"",@"SHT_NOTE"
	.sectionflags	@"SHF_NOTE_NV_CUINFO"
        /*0018*/ 	.short	0x0002
        /*001a*/ 	.short	0x0064
        /*001c*/ 	.short	0x0082
	.zero		2


//--------------------- .nv.info                  --------------------------
	.section	.nv.info,"",@"SHT_CUDA_INFO"
	.align	4


	//----- nvinfo : EIATTR_REGCOUNT
	.align		4
        /*0000*/ 	.byte	0x04, 0x2f
        /*0002*/ 	.short	(.L_13 - .L_12)
	.align		4
.L_12:
        /*0004*/ 	.word	index@(_Z27monte_carlo_european_optionPfS_S_S_S_S_Piiiiy)
        /*0008*/ 	.word	0x00000028


	//----- nvinfo : EIATTR_FRAME_SIZE
	.align		4
.L_13:
        /*000c*/ 	.byte	0x04, 0x11
        /*000e*/ 	.short	(.L_15 - .L_14)
	.align		4
.L_14:
        /*0010*/ 	.word	index@($__internal_10_$__cuda_sm3x_div_rn_noftz_f32_slowpath)
        /*0014*/ 	.word	0x00000000


	//----- nvinfo : EIATTR_FRAME_SIZE
	.align		4
.L_15:
        /*0018*/ 	.byte	0x04, 0x11
        /*001a*/ 	.short	(.L_17 - .L_16)
	.align		4
.L_16:
        /*001c*/ 	.word	index@($__internal_9_$__cuda_sm20_sqrt_rn_f32_slowpath)
        /*0020*/ 	.word	0x00000000


	//----- nvinfo : EIATTR_FRAME_SIZE
	.align		4
.L_17:
        /*0024*/ 	.byte	0x04, 0x11
        /*0026*/ 	.short	(.L_19 - .L_18)
	.align		4
.L_18:
        /*0028*/ 	.word	index@(_Z27monte_carlo_european_optionPfS_S_S_S_S_Piiiiy)
        /*002c*/ 	.word	0x00000000


	//----- nvinfo : EIATTR_REGCOUNT
	.align		4
.L_19:
        /*0030*/ 	.byte	0x04, 0x2f
        /*0032*/ 	.short	(.L_21 - .L_20)
	.align		4
.L_20:
        /*0034*/ 	.word	index@(_Z24monte_carlo_asian_optionPfS_S_S_S_S_Piiiiy)
        /*0038*/ 	.word	0x00000028


	//----- nvinfo : EIATTR_FRAME_SIZE
	.align		4
.L_21:
        /*003c*/ 	.byte	0x04, 0x11
        /*003e*/ 	.short	(.L_23 - .L_22)
	.align		4
.L_22:
        /*0040*/ 	.word	index@($__internal_8_$__cuda_sm3x_div_rn_noftz_f32_slowpath)
        /*0044*/ 	.word	0x00000000


	//----- nvinfo : EIATTR_FRAME_SIZE
	.align		4
.L_23:
        /*0048*/ 	.byte	0x04, 0x11
        /*004a*/ 	.short	(.L_25 - .L_24)
	.align		4
.L_24:
        /*004c*/ 	.word	index@($__internal_7_$__cuda_sm20_sqrt_rn_f32_slowpath)
        /*0050*/ 	.word	0x00000000


	//----- nvinfo : EIATTR_FRAME_SIZE
	.align		4
.L_25:
        /*0054*/ 	.byte	0x04, 0x11
        /*0056*/ 	.short	(.L_27 - .L_26)
	.align		4
.L_26:
        /*0058*/ 	.word	index@(_Z24monte_carlo_asian_optionPfS_S_S_S_S_Piiiiy)
        /*005c*/ 	.word	0x00000000


	//----- nvinfo : EIATTR_REGCOUNT
	.align		4
.L_27:
        /*0060*/ 	.byte	0x04, 0x2f
        /*0062*/ 	.short	(.L_29 - .L_28)
	.align		4
.L_28:
        /*0064*/ 	.word	index@(_Z26monte_carlo_barrier_optionPfS_S_S_S_S_S_PiS0_iiiy)
        /*0068*/ 	.word	0x0000002e


	//----- nvinfo : EIATTR_FRAME_SIZE
	.align		4
.L_29:
        /*006c*/ 	.byte	0x04, 0x11
        /*006e*/ 	.short	(.L_31 - .L_30)
	.align		4
.L_30:
        /*0070*/ 	.word	index@($__internal_6_$__cuda_sm3x_div_rn_noftz_f32_slowpath)
        /*0074*/ 	.word	0x00000000


	//----- nvinfo : EIATTR_FRAME_SIZE
	.align		4
.L_31:
        /*0078*/ 	.byte	0x04, 0x11
        /*007a*/ 	.short	(.L_33 - .L_32)
	.align		4
.L_32:
        /*007c*/ 	.word	index@($__internal_5_$__cuda_sm20_sqrt_rn_f32_slowpath)
        /*0080*/ 	.word	0x00000000


	//----- nvinfo : EIATTR_FRAME_SIZE
	.align		4
.L_33:
        /*0084*/ 	.byte	0x04, 0x11
        /*0086*/ 	.short	(.L_35 - .L_34)
	.align		4
.L_34:
        /*0088*/ 	.word	index@(_Z26monte_carlo_barrier_optionPfS_S_S_S_S_S_PiS0_iiiy)
        /*008c*/ 	.word	0x00000000


	//----- nvinfo : EIATTR_REGCOUNT
	.align		4
.L_35:
        /*0090*/ 	.byte	0x04, 0x2f
        /*0092*/ 	.short	(.L_37 - .L_36)
	.align		4
.L_36:
        /*0094*/ 	.word	index@(_Z25monte_carlo_portfolio_varPfS_S_S_S_S_iiiffy)
        /*0098*/ 	.word	0x00000020


	//----- nvinfo : EIATTR_FRAME_SIZE
	.align		4
.L_37:
        /*009c*/ 	.byte	0x04, 0x11
        /*009e*/ 	.short	(.L_39 - .L_38)
	.align		4
.L_38:
        /*00a0*/ 	.word	index@($__internal_4_$__cuda_sm20_sqrt_rn_f32_slowpath)
        /*00a4*/ 	.word	0x00000020


	//----- nvinfo : EIATTR_FRAME_SIZE
	.align		4
.L_39:
        /*00a8*/ 	.byte	0x04, 0x11
        /*00aa*/ 	.short	(.L_41 - .L_40)
	.align		4
.L_40:
        /*00ac*/ 	.word	index@(_Z25monte_carlo_portfolio_varPfS_S_S_S_S_iiiffy)
        /*00b0*/ 	.word	0x00000020


	//----- nvinfo : EIATTR_REGCOUNT
	.align		4
.L_41:
        /*00b4*/ 	.byte	0x04, 0x2f
        /*00b6*/ 	.short	(.L_43 - .L_42)
	.align		4
.L_42:
        /*00b8*/ 	.word	index@(_Z25monte_carlo_heston_optionPfS_S_S_S_S_S_S_S_S_Piiiiy)
        /*00bc*/ 	.word	0x00000030


	//----- nvinfo : EIATTR_FRAME_SIZE
	.align		4
.L_43:
        /*00c0*/ 	.byte	0x04, 0x11
        /*00c2*/ 	.short	(.L_45 - .L_44)
	.align		4
.L_44:
        /*00c4*/ 	.word	index@($__internal_3_$__cuda_sm3x_div_rn_noftz_f32_slowpath)
        /*00c8*/ 	.word	0x00000000


	//----- nvinfo : EIATTR_FRAME_SIZE
	.align		4
.L_45:
        /*00cc*/ 	.byte	0x04, 0x11
        /*00ce*/ 	.short	(.L_47 - .L_46)
	.align		4
.L_46:
        /*00d0*/ 	.word	index@($__internal_2_$__cuda_sm20_sqrt_rn_f32_slowpath)
        /*00d4*/ 	.word	0x00000000


	//----- nvinfo : EIATTR_FRAME_SIZE
	.align		4
.L_47:
        /*00d8*/ 	.byte	0x04, 0x11
        /*00da*/ 	.short	(.L_49 - .L_48)
	.align		4
.L_48:
        /*00dc*/ 	.word	index@(_Z25monte_carlo_heston_optionPfS_S_S_S_S_S_S_S_S_Piiiiy)
        /*00e0*/ 	.word	0x00000000


	//----- nvinfo : EIATTR_REGCOUNT
	.align		4
.L_49:
        /*00e4*/ 	.byte	0x04, 0x2f
        /*00e6*/ 	.short	(.L_51 - .L_50)
	.align		4
.L_50:
        /*00e8*/ 	.word	index@(_Z29monte_carlo_antithetic_optionPfS_S_S_S_S_Piiiy)
        /*00ec*/ 	.word	0x00000024


	//----- nvinfo : EIATTR_FRAME_SIZE
	.align		4
.L_51:
        /*00f0*/ 	.byte	0x04, 0x11
        /*00f2*/ 	.short	(.L_53 - .L_52)
	.align		4
.L_52:
        /*00f4*/ 	.word	index@($__internal_1_$__cuda_sm3x_div_rn_noftz_f32_slowpath)
        /*00f8*/ 	.word	0x00000000


	//----- nvinfo : EIATTR_FRAME_SIZE
	.align		4
.L_53:
        /*00fc*/ 	.byte	0x04, 0x11
        /*00fe*/ 	.short	(.L_55 - .L_54)
	.align		4
.L_54:
        /*0100*/ 	.word	index@($__internal_0_$__cuda_sm20_sqrt_rn_f32_slowpath)
        /*0104*/ 	.word	0x00000000


	//----- nvinfo : EIATTR_FRAME_SIZE
	.align		4
.L_55:
        /*0108*/ 	.byte	0x04, 0x11
        /*010a*/ 	.short	(.L_57 - .L_56)
	.align		4
.L_56:
        /*010c*/ 	.word	index@(_Z29monte_carlo_antithetic_optionPfS_S_S_S_S_Piiiy)
        /*0110*/ 	.word	0x00000000


	//----- nvinfo : EIATTR_MIN_STACK_SIZE
	.align		4
.L_57:
        /*0114*/ 	.byte	0x04, 0x12
        /*0116*/ 	.short	(.L_59 - .L_58)
	.align		4
.L_58:
        /*0118*/ 	.word	index@(_Z29monte_carlo_antithetic_optionPfS_S_S_S_S_Piiiy)
        /*011c*/ 	.word	0x00000000


	//----- nvinfo : EIATTR_MIN_STACK_SIZE
	.align		4
.L_59:
        /*0120*/ 	.byte	0x04, 0x12
        /*0122*/ 	.short	(.L_61 - .L_60)
	.align		4
.L_60:
        /*0124*/ 	.word	index@(_Z25monte_carlo_heston_optionPfS_S_S_S_S_S_S_S_S_Piiiiy)
        /*0128*/ 	.word	0x00000000


	//----- nvinfo : EIATTR_MIN_STACK_SIZE
	.align		4
.L_61:
        /*012c*/ 	.byte	0x04, 0x12
        /*012e*/ 	.short	(.L_63 - .L_62)
	.align		4
.L_62:
        /*0130*/ 	.word	index@(_Z25monte_carlo_portfolio_varPfS_S_S_S_S_iiiffy)
        /*0134*/ 	.word	0x00000020


	//----- nvinfo : EIATTR_MIN_STACK_SIZE
	.align		4
.L_63:
        /*0138*/ 	.byte	0x04, 0x12
        /*013a*/ 	.short	(.L_65 - .L_64)
	.align		4
.L_64:
        /*013c*/ 	.word	index@(_Z26monte_carlo_barrier_optionPfS_S_S_S_S_S_PiS0_iiiy)
        /*0140*/ 	.word	0x00000000


	//----- nvinfo : EIATTR_MIN_STACK_SIZE
	.align		4
.L_65:
        /*0144*/ 	.byte	0x04, 0x12
        /*0146*/ 	.short	(.L_67 - .L_66)
	.align		4
.L_66:
        /*0148*/ 	.word	index@(_Z24monte_carlo_asian_optionPfS_S_S_S_S_Piiiiy)
        /*014c*/ 	.word	0x00000000


	//----- nvinfo : EIATTR_MIN_STACK_SIZE
	.align		4
.L_67:
        /*0150*/ 	.byte	0x04, 0x12
        /*0152*/ 	.short	(.L_69 - .L_68)
	.align		4
.L_68:
        /*0154*/ 	.word	index@(_Z27monte_carlo_european_optionPfS_S_S_S_S_Piiiiy)
        /*0158*/ 	.word	0x00000000
.L_69:


//--------------------- .nv.compat                --------------------------
	.section	.nv.compat,"",@"SHT_CUDA_COMPAT_INFO"
	.align	4
        /*0000*/ 	.byte	0x02, 0x09, 0x00, 0x00, 0x02, 0x02, 0x01, 0x00, 0x02, 0x05, 0x05, 0x00, 0x03, 0x07, 0x01, 0x01
        /*0010*/ 	.byte	0x02, 0x03, 0x00, 0x00, 0x02, 0x06, 0x01, 0x00, 0x04, 0x0b, 0x08, 0x00, 0x01, 0x00, 0x00, 0x00
        /*0020*/ 	.byte	0x00, 0x00, 0x00, 0x00


//--------------------- .nv.info._Z29monte_carlo_antithetic_optionPfS_S_S_S_S_Piiiy --------------------------
	.section	.nv.info._Z29monte_carlo_antithetic_optionPfS_S_S_S_S_Piiiy,"",@"SHT_CUDA_INFO"
	.sectionflags	@""
	.align	4


	//----- nvinfo : EIATTR_CUDA_API_VERSION
	.align		4
        /*0000*/ 	.byte	0x04, 0x37
        /*0002*/ 	.short	(.L_71 - .L_70)
.L_70:
        /*0004*/ 	.word	0x00000082


	//----- nvinfo : EIATTR_KPARAM_INFO
	.align		4
.L_71:
        /*0008*/ 	.byte	0x04, 0x17
        /*000a*/ 	.short	(.L_73 - .L_72)
.L_72:
        /*000c*/ 	.word	0x00000000
        /*0010*/ 	.short	0x0009
        /*0012*/ 	.short	0x0040
        /*0014*/ 	.byte	0x00, 0xf0, 0x21, 0x00


	//----- nvinfo : EIATTR_KPARAM_INFO
	.align		4
.L_73:
        /*0018*/ 	.byte	0x04, 0x17
        /*001a*/ 	.short	(.L_75 - .L_74)
.L_74:
        /*001c*/ 	.word	0x00000000
        /*0020*/ 	.short	0x0008
        /*0022*/ 	.short	0x003c
        /*0024*/ 	.byte	0x00, 0xf0, 0x11, 0x00


	//----- nvinfo : EIATTR_KPARAM_INFO
	.align		4
.L_75:
        /*0028*/ 	.byte	0x04, 0x17
        /*002a*/ 	.short	(.L_77 - .L_76)
.L_76:
        /*002c*/ 	.word	0x00000000
        /*0030*/ 	.short	0x0007
        /*0032*/ 	.short	0x0038
        /*0034*/ 	.byte	0x00, 0xf0, 0x11, 0x00


	//----- nvinfo : EIATTR_KPARAM_INFO
	.align		4
.L_77:
        /*0038*/ 	.byte	0x04, 0x17
        /*003a*/ 	.short	(.L_79 - .L_78)
.L_78:
        /*003c*/ 	.word	0x00000000
        /*0040*/ 	.short	0x0006
        /*0042*/ 	.short	0x0030
        /*0044*/ 	.byte	0x00, 0xf5, 0x21, 0x00


	//----- nvinfo : EIATTR_KPARAM_INFO
	.align		4
.L_79:
        /*0048*/ 	.byte	0x04, 0x17
        /*004a*/ 	.short	(.L_81 - .L_80)
.L_80:
        /*004c*/ 	.word	0x00000000
        /*0050*/ 	.short	0x0005
        /*0052*/ 	.short	0x0028
        /*0054*/ 	.byte	0x00, 0xf5, 0x21, 0x00


	//----- nvinfo : EIATTR_KPARAM_INFO
	.align		4
.L_81:
        /*0058*/ 	.byte	0x04, 0x17
        /*005a*/ 	.short	(.L_83 - .L_82)
.L_82:
        /*005c*/ 	.word	0x00000000
        /*0060*/ 	.short	0x0004
        /*0062*/ 	.short	0x0020
        /*0064*/ 	.byte	0x00, 0xf5, 0x21, 0x00


	//----- nvinfo : EIATTR_KPARAM_INFO
	.align		4
.L_83:
        /*0068*/ 	.byte	0x04, 0x17
        /*006a*/ 	.short	(.L_85 - .L_84)
.L_84:
        /*006c*/ 	.word	0x00000000
        /*0070*/ 	.short	0x0003
        /*0072*/ 	.short	0x0018
        /*0074*/ 	.byte	0x00, 0xf5, 0x21, 0x00


	//----- nvinfo : EIATTR_KPARAM_INFO
	.align		4
.L_85:
        /*0078*/ 	.byte	0x04, 0x17
        /*007a*/ 	.short	(.L_87 - .L_86)
.L_86:
        /*007c*/ 	.word	0x00000000
        /*0080*/ 	.short	0x0002
        /*0082*/ 	.short	0x0010
        /*0084*/ 	.byte	0x00, 0xf5, 0x21, 0x00


	//----- nvinfo : EIATTR_KPARAM_INFO
	.align		4
.L_87:
        /*0088*/ 	.byte	0x04, 0x17
        /*008a*/ 	.short	(.L_89 - .L_88)
.L_88:
        /*008c*/ 	.word	0x00000000
        /*0090*/ 	.short	0x0001
        /*0092*/ 	.short	0x0008
        /*0094*/ 	.byte	0x00, 0xf5, 0x21, 0x00


	//----- nvinfo : EIATTR_KPARAM_INFO
	.align		4
.L_89:
        /*0098*/ 	.byte	0x04, 0x17
        /*009a*/ 	.short	(.L_91 - .L_90)
.L_90:
        /*009c*/ 	.word	0x00000000
        /*00a0*/ 	.short	0x0000
        /*00a2*/ 	.short	0x0000
        /*00a4*/ 	.byte	0x00, 0xf5, 0x21, 0x00


	//----- nvinfo : EIATTR_SPARSE_MMA_MASK
	.align		4
.L_91:
        /*00a8*/ 	.byte	0x03, 0x50
        /*00aa*/ 	.short	0x0000


	//----- nvinfo : EIATTR_MAXREG_COUNT
	.align		4
        /*00ac*/ 	.byte	0x03, 0x1b
        /*00ae*/ 	.short	0x00ff


	//----- nvinfo : EIATTR_MERCURY_ISA_VERSION
	.align		4
        /*00b0*/ 	.byte	0x03, 0x5f
        /*00b2*/ 	.short	0x0101


	//----- nvinfo : EIATTR_VRC_CTA_INIT_COUNT
	.align		4
        /*00b4*/ 	.byte	0x02, 0x4a
	.zero		1
	.zero		1


	//----- nvinfo : EIATTR_EXIT_INSTR_OFFSETS
	.align		4
        /*00b8*/ 	.byte	0x04, 0x1c
        /*00ba*/ 	.short	(.L_93 - .L_92)


	//   ....[0]....
.L_92:
        /*00bc*/ 	.word	0x000000d0


	//   ....[1]....
        /*00c0*/ 	.word	0x000003f0


	//   ....[2]....
        /*00c4*/ 	.word	0x00001740


	//----- nvinfo : EIATTR_CRS_STACK_SIZE
	.align		4
.L_93:
        /*00c8*/ 	.byte	0x04, 0x1e
        /*00ca*/ 	.short	(.L_95 - .L_94)
.L_94:
        /*00cc*/ 	.word	0x00000000


	//----- nvinfo : EIATTR_CBANK_PARAM_SIZE
	.align		4
.L_95:
        /*00d0*/ 	.byte	0x03, 0x19
        /*00d2*/ 	.short	0x0048


	//----- nvinfo : EIATTR_PARAM_CBANK
	.align		4
        /*00d4*/ 	.byte	0x04, 0x0a
        /*00d6*/ 	.short	(.L_97 - .L_96)
	.align		4
.L_96:
        /*00d8*/ 	.word	index@(.nv.constant0._Z29monte_carlo_antithetic_optionPfS_S_S_S_S_Piiiy)
        /*00dc*/ 	.short	0x0380
        /*00de*/ 	.short	0x0048


	//----- nvinfo : EIATTR_SW_WAR
	.align		4
.L_97:
        /*00e0*/ 	.byte	0x04, 0x36
        /*00e2*/ 	.short	(.L_99 - .L_98)
.L_98:
        /*00e4*/ 	.word	0x00000008
.L_99:


//--------------------- .nv.info._Z25monte_carlo_heston_optionPfS_S_S_S_S_S_S_S_S_Piiiiy --------------------------
	.section	.nv.info._Z25monte_carlo_heston_optionPfS_S_S_S_S_S_S_S_S_Piiiiy,"",@"SHT_CUDA_INFO"
	.sectionflags	@""
	.align	4


	//----- nvinfo : EIATTR_CUDA_API_VERSION
	.align		4
        /*0000*/ 	.byte	0x04, 0x37
        /*0002*/ 	.short	(.L_101 - .L_100)
.L_100:
        /*0004*/ 	.word	0x00000082


	//----- nvinfo : EIATTR_KPARAM_INFO
	.align		4
.L_101:
        /*0008*/ 	.byte	0x04, 0x17
        /*000a*/ 	.short	(.L_103 - .L_102)
.L_102:
        /*000c*/ 	.word	0x00000000
        /*0010*/ 	.short	0x000e
        /*0012*/ 	.short	0x0068
        /*0014*/ 	.byte	0x00, 0xf0, 0x21, 0x00


	//----- nvinfo : EIATTR_KPARAM_INFO
	.align		4
.L_103:
        /*0018*/ 	.byte	0x04, 0x17
        /*001a*/ 	.short	(.L_105 - .L_104)
.L_104:
        /*001c*/ 	.word	0x00000000
        /*0020*/ 	.short	0x000d
        /*0022*/ 	.short	0x0060
        /*0024*/ 	.byte	0x00, 0xf0, 0x11, 0x00


	//----- nvinfo : EIATTR_KPARAM_INFO
	.align		4
.L_105:
        /*0028*/ 	.byte	0x04, 0x17
        /*002a*/ 	.short	(.L_107 - .L_106)
.L_106:
        /*002c*/ 	.word	0x00000000
        /*0030*/ 	.short	0x000c
        /*0032*/ 	.short	0x005c
        /*0034*/ 	.byte	0x00, 0xf0, 0x11, 0x00


	//----- nvinfo : EIATTR_KPARAM_INFO
	.align		4
.L_107:
        /*0038*/ 	.byte	0x04, 0x17
        /*003a*/ 	.short	(.L_109 - .L_108)
.L_108:
        /*003c*/ 	.word	0x00000000
        /*0040*/ 	.short	0x000b
        /*0042*/ 	.short	0x0058
        /*0044*/ 	.byte	0x00, 0xf0, 0x11, 0x00


	//----- nvinfo : EIATTR_KPARAM_INFO
	.align		4
.L_109:
        /*0048*/ 	.byte	0x04, 0x17
        /*004a*/ 	.short	(.L_111 - .L_110)
.L_110:
        /*004c*/ 	.word	0x00000000
        /*0050*/ 	.short	0x000a
        /*0052*/ 	.short	0x0050
        /*0054*/ 	.byte	0x00, 0xf5, 0x21, 0x00


	//----- nvinfo : EIATTR_KPARAM_INFO
	.align		4
.L_111:
        /*0058*/ 	.byte	0x04, 0x17
        /*005a*/ 	.short	(.L_113 - .L_112)
.L_112:
        /*005c*/ 	.word	0x00000000
        /*0060*/ 	.short	0x0009
        /*0062*/ 	.short	0x0048
        /*0064*/ 	.byte	0x00, 0xf5, 0x21, 0x00


	//----- nvinfo : EIATTR_KPARAM_INFO
	.align		4
.L_113:
        /*0068*/ 	.byte	0x04, 0x17
        /*006a*/ 	.short	(.L_115 - .L_114)
.L_114:
        /*006c*/ 	.word	0x00000000
        /*0070*/ 	.short	0x0008
        /*0072*/ 	.short	0x0040
        /*0074*/ 	.byte	0x00, 0xf5, 0x21, 0x00


	//----- nvinfo : EIATTR_KPARAM_INFO
	.align		4
.L_115:
        /*0078*/ 	.byte	0x04, 0x17
        /*007a*/ 	.short	(.L_117 - .L_116)
.L_116:
        /*007c*/ 	.word	0x00000000
        /*0080*/ 	.short	0x0007
        /*0082*/ 	.short	0x0038
        /*0084*/ 	.byte	0x00, 0xf5, 0x21, 0x00


	//----- nvinfo : EIATTR_KPARAM_INFO
	.align		4
.L_117:
        /*0088*/ 	.byte	0x04, 0x17
        /*008a*/ 	.short	(.L_119 - .L_118)
.L_118:
        /*008c*/ 	.word	0x00000000
        /*0090*/ 	.short	0x0006
        /*0092*/ 	.short	0x0030
        /*0094*/ 	.byte	0x00, 0xf5, 0x21, 0x00


	//----- nvinfo : EIATTR_KPARAM_INFO
	.align		4
.L_119:
        /*0098*/ 	.byte	0x04, 0x17
        /*009a*/ 	.short	(.L_121 - .L_120)
.L_120:
        /*009c*/ 	.word	0x00000000
        /*00a0*/ 	.short	0x0005
        /*00a2*/ 	.short	0x0028
        /*00a4*/ 	.byte	0x00, 0xf5, 0x21, 0x00


	//----- nvinfo : EIATTR_KPARAM_INFO
	.align		4
.L_121:
        /*00a8*/ 	.byte	0x04, 0x17
        /*00aa*/ 	.short	(.L_123 - .L_122)
.L_122:
        /*00ac*/ 	.word	0x00000000
        /*00b0*/ 	.short	0x0004
        /*00b2*/ 	.short	0x0020
        /*00b4*/ 	.byte	0x00, 0xf5, 0x21, 0x00


	//----- nvinfo : EIATTR_KPARAM_INFO
	.align		4
.L_123:
        /*00b8*/ 	.byte	0x04, 0x17
        /*00ba*/ 	.short	(.L_125 - .L_124)
.L_124:
        /*00bc*/ 	.word	0x00000000
        /*00c0*/ 	.short	0x0003
        /*00c2*/ 	.short	0x0018
        /*00c4*/ 	.byte	0x00, 0xf5, 0x21, 0x00


	//----- nvinfo : EIATTR_KPARAM_INFO
	.align		4
.L_125:
        /*00c8*/ 	.byte	0x04, 0x17
        /*00ca*/ 	.short	(.L_127 - .L_126)
.L_126:
        /*00cc*/ 	.word	0x00000000
        /*00d0*/ 	.short	0x0002
        /*00d2*/ 	.short	0x0010
        /*00d4*/ 	.byte	0x00, 0xf5, 0x21, 0x00


	//----- nvinfo : EIATTR_KPARAM_INFO
	.align		4
.L_127:
        /*00d8*/ 	.byte	0x04, 0x17
        /*00da*/ 	.short	(.L_129 - .L_128)
.L_128:
        /*00dc*/ 	.word	0x00000000
        /*00e0*/ 	.short	0x0001
        /*00e2*/ 	.short	0x0008
        /*00e4*/ 	.byte	0x00, 0xf5, 0x21, 0x00


	//----- nvinfo : EIATTR_KPARAM_INFO
	.align		4
.L_129:
        /*00e8*/ 	.byte	0x04, 0x17
        /*00ea*/ 	.short	(.L_131 - .L_130)
.L_130:
        /*00ec*/ 	.word	0x00000000
        /*00f0*/ 	.short	0x0000
        /*00f2*/ 	.short	0x0000
        /*00f4*/ 	.byte	0x00, 0xf5, 0x21, 0x00


	//----- nvinfo : EIATTR_SPARSE_MMA_MASK
	.align		4
.L_131:
        /*00f8*/ 	.byte	0x03, 0x50
        /*00fa*/ 	.short	0x0000


	//----- nvinfo : EIATTR_MAXREG_COUNT
	.align		4
        /*00fc*/ 	.byte	0x03, 0x1b
        /*00fe*/ 	.short	0x00ff


	//----- nvinfo : EIATTR_MERCURY_ISA_VERSION
	.align		4
        /*0100*/ 	.byte	0x03, 0x5f
        /*0102*/ 	.short	0x0101


	//----- nvinfo : EIATTR_VRC_CTA_INIT_COUNT
	.align		4
        /*0104*/ 	.byte	0x02, 0x4a
	.zero		1
	.zero		1


	//----- nvinfo : EIATTR_EXIT_INSTR_OFFSETS
	.align		4
        /*0108*/ 	.byte	0x04, 0x1c
        /*010a*/ 	.short	(.L_133 - .L_132)


	//   ....[0]....
.L_132:
        /*010c*/ 	.word	0x000000d0


	//   ....[1]....
        /*0110*/ 	.word	0x000003e0


	//   ....[2]....
        /*0114*/ 	.word	0x000023f0


	//   ....[3]....
        /*0118*/ 	.word	0x00002b60


	//----- nvinfo : EIATTR_CRS_STACK_SIZE
	.align		4
.L_133:
        /*011c*/ 	.byte	0x04, 0x1e
        /*011e*/ 	.short	(.L_135 - .L_134)
.L_134:
        /*0120*/ 	.word	0x00000000


	//----- nvinfo : EIATTR_CBANK_PARAM_SIZE
	.align		4
.L_135:
        /*0124*/ 	.byte	0x03, 0x19
        /*0126*/ 	.short	0x0070


	//----- nvinfo : EIATTR_PARAM_CBANK
	.align		4
        /*0128*/ 	.byte	0x04, 0x0a
        /*012a*/ 	.short	(.L_137 - .L_136)
	.align		4
.L_136:
        /*012c*/ 	.word	index@(.nv.constant0._Z25monte_carlo_heston_optionPfS_S_S_S_S_S_S_S_S_Piiiiy)
        /*0130*/ 	.short	0x0380
        /*0132*/ 	.short	0x0070


	//----- nvinfo : EIATTR_SW_WAR
	.align		4
.L_137:
        /*0134*/ 	.byte	0x04, 0x36
        /*0136*/ 	.short	(.L_139 - .L_138)
.L_138:
        /*0138*/ 	.word	0x00000008
.L_139:


//--------------------- .nv.info._Z25monte_carlo_portfolio_varPfS_S_S_S_S_iiiffy --------------------------
	.section	.nv.info._Z25monte_carlo_portfolio_varPfS_S_S_S_S_iiiffy,"",@"SHT_CUDA_INFO"
	.sectionflags	@""
	.align	4


	//----- nvinfo : EIATTR_CUDA_API_VERSION
	.align		4
        /*0000*/ 	.byte	0x04, 0x37
        /*0002*/ 	.short	(.L_141 - .L_140)
.L_140:
        /*0004*/ 	.word	0x00000082


	//----- nvinfo : EIATTR_KPARAM_INFO
	.align		4
.L_141:
        /*0008*/ 	.byte	0x04, 0x17
        /*000a*/ 	.short	(.L_143 - .L_142)
.L_142:
        /*000c*/ 	.word	0x00000000
        /*0010*/ 	.short	0x000b
        /*0012*/ 	.short	0x0048
        /*0014*/ 	.byte	0x00, 0xf0, 0x21, 0x00


	//----- nvinfo : EIATTR_KPARAM_INFO
	.align		4
.L_143:
        /*0018*/ 	.byte	0x04, 0x17
        /*001a*/ 	.short	(.L_145 - .L_144)
.L_144:
        /*001c*/ 	.word	0x00000000
        /*0020*/ 	.short	0x000a
        /*0022*/ 	.short	0x0040
        /*0024*/ 	.byte	0x00, 0xf0, 0x11, 0x00


	//----- nvinfo : EIATTR_KPARAM_INFO
	.align		4
.L_145:
        /*0028*/ 	.byte	0x04, 0x17
        /*002a*/ 	.short	(.L_147 - .L_146)
.L_146:
        /*002c*/ 	.word	0x00000000
        /*0030*/ 	.short	0x0009
        /*0032*/ 	.short	0x003c
        /*0034*/ 	.byte	0x00, 0xf0, 0x11, 0x00


	//----- nvinfo : EIATTR_KPARAM_INFO
	.align		4
.L_147:
        /*0038*/ 	.byte	0x04, 0x17
        /*003a*/ 	.short	(.L_149 - .L_148)
.L_148:
        /*003c*/ 	.word	0x00000000
        /*0040*/ 	.short	0x0008
        /*0042*/ 	.short	0x0038
        /*0044*/ 	.byte	0x00, 0xf0, 0x11, 0x00


	//----- nvinfo : EIATTR_KPARAM_INFO
	.align		4
.L_149:
        /*0048*/ 	.byte	0x04, 0x17
        /*004a*/ 	.short	(.L_151 - .L_150)
.L_150:
        /*004c*/ 	.word	0x00000000
        /*0050*/ 	.short	0x0007
        /*0052*/ 	.short	0x0034
        /*0054*/ 	.byte	0x00, 0xf0, 0x11, 0x00


	//----- nvinfo : EIATTR_KPARAM_INFO
	.align		4
.L_151:
        /*0058*/ 	.byte	0x04, 0x17
        /*005a*/ 	.short	(.L_153 - .L_152)
.L_152:
        /*005c*/ 	.word	0x00000000
        /*0060*/ 	.short	0x0006
        /*0062*/ 	.short	0x0030
        /*0064*/ 	.byte	0x00, 0xf0, 0x11, 0x00


	//----- nvinfo : EIATTR_KPARAM_INFO
	.align		4
.L_153:
        /*0068*/ 	.byte	0x04, 0x17
        /*006a*/ 	.short	(.L_155 - .L_154)
.L_154:
        /*006c*/ 	.word	0x00000000
        /*0070*/ 	.short	0x0005
        /*0072*/ 	.short	0x0028
        /*0074*/ 	.byte	0x00, 0xf5, 0x21, 0x00


	//----- nvinfo : EIATTR_KPARAM_INFO
	.align		4
.L_155:
        /*0078*/ 	.byte	0x04, 0x17
        /*007a*/ 	.short	(.L_157 - .L_156)
.L_156:
        /*007c*/ 	.word	0x00000000
        /*0080*/ 	.short	0x0004
        /*0082*/ 	.short	0x0020
        /*0084*/ 	.byte	0x00, 0xf5, 0x21, 0x00


	//----- nvinfo : EIATTR_KPARAM_INFO
	.align		4
.L_157:
        /*0088*/ 	.byte	0x04, 0x17
        /*008a*/ 	.short	(.L_159 - .L_158)
.L_158:
        /*008c*/ 	.word	0x00000000
        /*0090*/ 	.short	0x0003
        /*0092*/ 	.short	0x0018
        /*0094*/ 	.byte	0x00, 0xf5, 0x21, 0x00


	//----- nvinfo : EIATTR_KPARAM_INFO
	.align		4
.L_159:
        /*0098*/ 	.byte	0x04, 0x17
        /*009a*/ 	.short	(.L_161 - .L_160)
.L_160:
        /*009c*/ 	.word	0x00000000
        /*00a0*/ 	.short	0x0002
        /*00a2*/ 	.short	0x0010
        /*00a4*/ 	.byte	0x00, 0xf5, 0x21, 0x00


	//----- nvinfo : EIATTR_KPARAM_INFO
	.align		4
.L_161:
        /*00a8*/ 	.byte	0x04, 0x17
        /*00aa*/ 	.short	(.L_163 - .L_162)
.L_162:
        /*00ac*/ 	.word	0x00000000
        /*00b0*/ 	.short	0x0001
        /*00b2*/ 	.short	0x0008
        /*00b4*/ 	.byte	0x00, 0xf5, 0x21, 0x00


	//----- nvinfo : EIATTR_KPARAM_INFO
	.align		4
.L_163:
        /*00b8*/ 	.byte	0x04, 0x17
        /*00ba*/ 	.short	(.L_165 - .L_164)
.L_164:
        /*00bc*/ 	.word	0x00000000
        /*00c0*/ 	.short	0x0000
        /*00c2*/ 	.short	0x0000
        /*00c4*/ 	.byte	0x00, 0xf5, 0x21, 0x00


	//----- nvinfo : EIATTR_SPARSE_MMA_MASK
	.align		4
.L_165:
        /*00c8*/ 	.byte	0x03, 0x50
        /*00ca*/ 	.short	0x0000


	//----- nvinfo : EIATTR_MAXREG_COUNT
	.align		4
        /*00cc*/ 	.byte	0x03, 0x1b
        /*00ce*/ 	.short	0x00ff


	//----- nvinfo : EIATTR_EXTERNS
	.align		4
        /*00d0*/ 	.byte	0x04, 0x0f
        /*00d2*/ 	.short	(.L_167 - .L_166)


	//   ....[0]....
	.align		4
.L_166:
        /*00d4*/ 	.word	index@(malloc)


	//   ....[1]....
	.align		4
        /*00d8*/ 	.word	index@(free)


	//----- nvinfo : EIATTR_MERCURY_ISA_VERSION
	.align		4
.L_167:
        /*00dc*/ 	.byte	0x03, 0x5f
        /*00de*/ 	.short	0x0101


	//----- nvinfo : EIATTR_VRC_CTA_INIT_COUNT
	.align		4
        /*00e0*/ 	.byte	0x02, 0x4a
	.zero		1
	.zero		1


	//----- nvinfo : EIATTR_SYSCALL_OFFSETS
	.align		4
        /*00e4*/ 	.byte	0x04, 0x46
        /*00e6*/ 	.short	(.L_169 - .L_168)


	//   ....[0]....
.L_168:
        /*00e8*/ 	.word	0x00000200


	//   ....[1]....
        /*00ec*/ 	.word	0x000002a0


	//   ....[2]....
        /*00f0*/ 	.word	0x000004b0


	//   ....[3]....
        /*00f4*/ 	.word	0x00003240


	//   ....[4]....
        /*00f8*/ 	.word	0x000033e0


	//   ....[5]....
        /*00fc*/ 	.word	0x000034e0


	//   ....[6]....
        /*0100*/ 	.word	0x00003680


	//   ....[7]....
        /*0104*/ 	.word	0x00004230


	//----- nvinfo : EIATTR_EXIT_INSTR_OFFSETS
	.align		4
.L_169:
        /*0108*/ 	.byte	0x04, 0x1c
        /*010a*/ 	.short	(.L_171 - .L_170)


	//   ....[0]....
.L_170:
        /*010c*/ 	.word	0x000000d0


	//   ....[1]....
        /*0110*/ 	.word	0x000002e0


	//   ....[2]....
        /*0114*/ 	.word	0x00003290


	//   ....[3]....
        /*0118*/ 	.word	0x00003520


	//   ....[4]....
        /*011c*/ 	.word	0x00004280


	//----- nvinfo : EIATTR_CRS_STACK_SIZE
	.align		4
.L_171:
        /*0120*/ 	.byte	0x04, 0x1e
        /*0122*/ 	.short	(.L_173 - .L_172)
.L_172:
        /*0124*/ 	.word	0x00000000


	//----- nvinfo : EIATTR_CBANK_PARAM_SIZE
	.align		4
.L_173:
        /*0128*/ 	.byte	0x03, 0x19
        /*012a*/ 	.short	0x0050


	//----- nvinfo : EIATTR_PARAM_CBANK
	.align		4
        /*012c*/ 	.byte	0x04, 0x0a
        /*012e*/ 	.short	(.L_175 - .L_174)
	.align		4
.L_174:
        /*0130*/ 	.word	index@(.nv.constant0._Z25monte_carlo_portfolio_varPfS_S_S_S_S_iiiffy)
        /*0134*/ 	.short	0x0380
        /*0136*/ 	.short	0x0050


	//----- nvinfo : EIATTR_SW_WAR
	.align		4
.L_175:
        /*0138*/ 	.byte	0x04, 0x36
        /*013a*/ 	.short	(.L_177 - .L_176)
.L_176:
        /*013c*/ 	.word	0x00000008
.L_177:


//--------------------- .nv.info._Z26monte_carlo_barrier_optionPfS_S_S_S_S_S_PiS0_iiiy --------------------------
	.section	.nv.info._Z26monte_carlo_barrier_optionPfS_S_S_S_S_S_PiS0_iiiy,"",@"SHT_CUDA_INFO"
	.sectionflags	@""
	.align	4


	//----- nvinfo : EIATTR_CUDA_API_VERSION
	.align		4
        /*0000*/ 	.byte	0x04, 0x37
        /*0002*/ 	.short	(.L_179 - .L_178)
.L_178:
        /*0004*/ 	.word	0x00000082


	//----- nvinfo : EIATTR_KPARAM_INFO
	.align		4
.L_179:
        /*0008*/ 	.byte	0x04, 0x17
        /*000a*/ 	.short	(.L_181 - .L_180)
.L_180:
        /*000c*/ 	.word	0x00000000
        /*0010*/ 	.short	0x000c
        /*0012*/ 	.short	0x0058
        /*0014*/ 	.byte	0x00, 0xf0, 0x21, 0x00


	//----- nvinfo : EIATTR_KPARAM_INFO
	.align		4
.L_181:
        /*0018*/ 	.byte	0x04, 0x17
        /*001a*/ 	.short	(.L_183 - .L_182)
.L_182:
        /*001c*/ 	.word	0x00000000
        /*0020*/ 	.short	0x000b
        /*0022*/ 	.short	0x0050
        /*0024*/ 	.byte	0x00, 0xf0, 0x11, 0x00


	//----- nvinfo : EIATTR_KPARAM_INFO
	.align		4
.L_183:
        /*0028*/ 	.byte	0x04, 0x17
        /*002a*/ 	.short	(.L_185 - .L_184)
.L_184:
        /*002c*/ 	.word	0x00000000
        /*0030*/ 	.short	0x000a
        /*0032*/ 	.short	0x004c
        /*0034*/ 	.byte	0x00, 0xf0, 0x11, 0x00


	//----- nvinfo : EIATTR_KPARAM_INFO
	.align		4
.L_185:
        /*0038*/ 	.byte	0x04, 0x17
        /*003a*/ 	.short	(.L_187 - .L_186)
.L_186:
        /*003c*/ 	.word	0x00000000
        /*0040*/ 	.short	0x0009
        /*0042*/ 	.short	0x0048
        /*0044*/ 	.byte	0x00, 0xf0, 0x11, 0x00


	//----- nvinfo : EIATTR_KPARAM_INFO
	.align		4
.L_187:
        /*0048*/ 	.byte	0x04, 0x17
        /*004a*/ 	.short	(.L_189 - .L_188)
.L_188:
        /*004c*/ 	.word	0x00000000
        /*0050*/ 	.short	0x0008
        /*0052*/ 	.short	0x0040
        /*0054*/ 	.byte	0x00, 0xf5, 0x21, 0x00


	//----- nvinfo : EIATTR_KPARAM_INFO
	.align		4
.L_189:
        /*0058*/ 	.byte	0x04, 0x17
        /*005a*/ 	.short	(.L_191 - .L_190)
.L_190:
        /*005c*/ 	.word	0x00000000
        /*0060*/ 	.short	0x0007
        /*0062*/ 	.short	0x0038
        /*0064*/ 	.byte	0x00, 0xf5, 0x21, 0x00


	//----- nvinfo : EIATTR_KPARAM_INFO
	.align		4
.L_191:
        /*0068*/ 	.byte	0x04, 0x17
        /*006a*/ 	.short	(.L_193 - .L_192)
.L_192:
        /*006c*/ 	.word	0x00000000
        /*0070*/ 	.short	0x0006
        /*0072*/ 	.short	0x0030
        /*0074*/ 	.byte	0x00, 0xf5, 0x21, 0x00


	//----- nvinfo : EIATTR_KPARAM_INFO
	.align		4
.L_193:
        /*0078*/ 	.byte	0x04, 0x17
        /*007a*/ 	.short	(.L_195 - .L_194)
.L_194:
        /*007c*/ 	.word	0x00000000
        /*0080*/ 	.short	0x0005
        /*0082*/ 	.short	0x0028
        /*0084*/ 	.byte	0x00, 0xf5, 0x21, 0x00


	//----- nvinfo : EIATTR_KPARAM_INFO
	.align		4
.L_195:
        /*0088*/ 	.byte	0x04, 0x17
        /*008a*/ 	.short	(.L_197 - .L_196)
.L_196:
        /*008c*/ 	.word	0x00000000
        /*0090*/ 	.short	0x0004
        /*0092*/ 	.short	0x0020
        /*0094*/ 	.byte	0x00, 0xf5, 0x21, 0x00


	//----- nvinfo : EIATTR_KPARAM_INFO
	.align		4
.L_197:
        /*0098*/ 	.byte	0x04, 0x17
        /*009a*/ 	.short	(.L_199 - .L_198)
.L_198:
        /*009c*/ 	.word	0x00000000
        /*00a0*/ 	.short	0x0003
        /*00a2*/ 	.short	0x0018
        /*00a4*/ 	.byte	0x00, 0xf5, 0x21, 0x00


	//----- nvinfo : EIATTR_KPARAM_INFO
	.align		4
.L_199:
        /*00a8*/ 	.byte	0x04, 0x17
        /*00aa*/ 	.short	(.L_201 - .L_200)
.L_200:
        /*00ac*/ 	.word	0x00000000
        /*00b0*/ 	.short	0x0002
        /*00b2*/ 	.short	0x0010
        /*00b4*/ 	.byte	0x00, 0xf5, 0x21, 0x00


	//----- nvinfo : EIATTR_KPARAM_INFO
	.align		4
.L_201:
        /*00b8*/ 	.byte	0x04, 0x17
        /*00ba*/ 	.short	(.L_203 - .L_202)
.L_202:
        /*00bc*/ 	.word	0x00000000
        /*00c0*/ 	.short	0x0001
        /*00c2*/ 	.short	0x0008
        /*00c4*/ 	.byte	0x00, 0xf5, 0x21, 0x00


	//----- nvinfo : EIATTR_KPARAM_INFO
	.align		4
.L_203:
        /*00c8*/ 	.byte	0x04, 0x17
        /*00ca*/ 	.short	(.L_205 - .L_204)
.L_204:
        /*00cc*/ 	.word	0x00000000
        /*00d0*/ 	.short	0x0000
        /*00d2*/ 	.short	0x0000
        /*00d4*/ 	.byte	0x00, 0xf5, 0x21, 0x00


	//----- nvinfo : EIATTR_SPARSE_MMA_MASK
	.align		4
.L_205:
        /*00d8*/ 	.byte	0x03, 0x50
        /*00da*/ 	.short	0x0000


	//----- nvinfo : EIATTR_MAXREG_COUNT
	.align		4
        /*00dc*/ 	.byte	0x03, 0x1b
        /*00de*/ 	.short	0x00ff


	//----- nvinfo : EIATTR_MERCURY_ISA_VERSION
	.align		4
        /*00e0*/ 	.byte	0x03, 0x5f
        /*00e2*/ 	.short	0x0101


	//----- nvinfo : EIATTR_VRC_CTA_INIT_COUNT
	.align		4
        /*00e4*/ 	.byte	0x02, 0x4a
	.zero		1
	.zero		1


	//----- nvinfo : EIATTR_EXIT_INSTR_OFFSETS
	.align		4
        /*00e8*/ 	.byte	0x04, 0x1c
        /*00ea*/ 	.short	(.L_207 - .L_206)


	//   ....[0]....
.L_206:
        /*00ec*/ 	.word	0x000000c0


	//   ....[1]....
        /*00f0*/ 	.word	0x000003c0


	//   ....[2]....
        /*00f4*/ 	.word	0x00001b40


	//   ....[3]....
        /*00f8*/ 	.word	0x00002110


	//   ....[4]....
        /*00fc*/ 	.word	0x00002a90


	//----- nvinfo : EIATTR_CRS_STACK_SIZE
	.align		4
.L_207:
        /*0100*/ 	.byte	0x04, 0x1e
        /*0102*/ 	.short	(.L_209 - .L_208)
.L_208:
        /*0104*/ 	.word	0x00000000


	//----- nvinfo : EIATTR_CBANK_PARAM_SIZE
	.align		4
.L_209:
        /*0108*/ 	.byte	0x03, 0x19
        /*010a*/ 	.short	0x0060


	//----- nvinfo : EIATTR_PARAM_CBANK
	.align		4
        /*010c*/ 	.byte	0x04, 0x0a
        /*010e*/ 	.short	(.L_211 - .L_210)
	.align		4
.L_210:
        /*0110*/ 	.word	index@(.nv.constant0._Z26monte_carlo_barrier_optionPfS_S_S_S_S_S_PiS0_iiiy)
        /*0114*/ 	.short	0x0380
        /*0116*/ 	.short	0x0060


	//----- nvinfo : EIATTR_SW_WAR
	.align		4
.L_211:
        /*0118*/ 	.byte	0x04, 0x36
        /*011a*/ 	.short	(.L_213 - .L_212)
.L_212:
        /*011c*/ 	.word	0x00000008
.L_213:


//--------------------- .nv.info._Z24monte_carlo_asian_optionPfS_S_S_S_S_Piiiiy --------------------------
	.section	.nv.info._Z24monte_carlo_asian_optionPfS_S_S_S_S_Piiiiy,"",@"SHT_CUDA_INFO"
	.sectionflags	@""
	.align	4


	//----- nvinfo : EIATTR_CUDA_API_VERSION
	.align		4
        /*0000*/ 	.byte	0x04, 0x37
        /*0002*/ 	.short	(.L_215 - .L_214)
.L_214:
        /*0004*/ 	.word	0x00000082


	//----- nvinfo : EIATTR_KPARAM_INFO
	.align		4
.L_215:
        /*0008*/ 	.byte	0x04, 0x17
        /*000a*/ 	.short	(.L_217 - .L_216)
.L_216:
        /*000c*/ 	.word	0x00000000
        /*0010*/ 	.short	0x000a
        /*0012*/ 	.short	0x0048
        /*0014*/ 	.byte	0x00, 0xf0, 0x21, 0x00


	//----- nvinfo : EIATTR_KPARAM_INFO
	.align		4
.L_217:
        /*0018*/ 	.byte	0x04, 0x17
        /*001a*/ 	.short	(.L_219 - .L_218)
.L_218:
        /*001c*/ 	.word	0x00000000
        /*0020*/ 	.short	0x0009
        /*0022*/ 	.short	0x0040
        /*0024*/ 	.byte	0x00, 0xf0, 0x11, 0x00


	//----- nvinfo : EIATTR_KPARAM_INFO
	.align		4
.L_219:
        /*0028*/ 	.byte	0x04, 0x17
        /*002a*/ 	.short	(.L_221 - .L_220)
.L_220:
        /*002c*/ 	.word	0x00000000
        /*0030*/ 	.short	0x0008
        /*0032*/ 	.short	0x003c
        /*0034*/ 	.byte	0x00, 0xf0, 0x11, 0x00


	//----- nvinfo : EIATTR_KPARAM_INFO
	.align		4
.L_221:
        /*0038*/ 	.byte	0x04, 0x17
        /*003a*/ 	.short	(.L_223 - .L_222)
.L_222:
        /*003c*/ 	.word	0x00000000
        /*0040*/ 	.short	0x0007
        /*0042*/ 	.short	0x0038
        /*0044*/ 	.byte	0x00, 0xf0, 0x11, 0x00


	//----- nvinfo : EIATTR_KPARAM_INFO
	.align		4
.L_223:
        /*0048*/ 	.byte	0x04, 0x17
        /*004a*/ 	.short	(.L_225 - .L_224)
.L_224:
        /*004c*/ 	.word	0x00000000
        /*0050*/ 	.short	0x0006
        /*0052*/ 	.short	0x0030
        /*0054*/ 	.byte	0x00, 0xf5, 0x21, 0x00


	//----- nvinfo : EIATTR_KPARAM_INFO
	.align		4
.L_225:
        /*0058*/ 	.byte	0x04, 0x17
        /*005a*/ 	.short	(.L_227 - .L_226)
.L_226:
        /*005c*/ 	.word	0x00000000
        /*0060*/ 	.short	0x0005
        /*0062*/ 	.short	0x0028
        /*0064*/ 	.byte	0x00, 0xf5, 0x21, 0x00


	//----- nvinfo : EIATTR_KPARAM_INFO
	.align		4
.L_227:
        /*0068*/ 	.byte	0x04, 0x17
        /*006a*/ 	.short	(.L_229 - .L_228)
.L_228:
        /*006c*/ 	.word	0x00000000
        /*0070*/ 	.short	0x0004
        /*0072*/ 	.short	0x0020
        /*0074*/ 	.byte	0x00, 0xf5, 0x21, 0x00


	//----- nvinfo : EIATTR_KPARAM_INFO
	.align		4
.L_229:
        /*0078*/ 	.byte	0x04, 0x17
        /*007a*/ 	.short	(.L_231 - .L_230)
.L_230:
        /*007c*/ 	.word	0x00000000
        /*0080*/ 	.short	0x0003
        /*0082*/ 	.short	0x0018
        /*0084*/ 	.byte	0x00, 0xf5, 0x21, 0x00


	//----- nvinfo : EIATTR_KPARAM_INFO
	.align		4
.L_231:
        /*0088*/ 	.byte	0x04, 0x17
        /*008a*/ 	.short	(.L_233 - .L_232)
.L_232:
        /*008c*/ 	.word	0x00000000
        /*0090*/ 	.short	0x0002
        /*0092*/ 	.short	0x0010
        /*0094*/ 	.byte	0x00, 0xf5, 0x21, 0x00


	//----- nvinfo : EIATTR_KPARAM_INFO
	.align		4
.L_233:
        /*0098*/ 	.byte	0x04, 0x17
        /*009a*/ 	.short	(.L_235 - .L_234)
.L_234:
        /*009c*/ 	.word	0x00000000
        /*00a0*/ 	.short	0x0001
        /*00a2*/ 	.short	0x0008
        /*00a4*/ 	.byte	0x00, 0xf5, 0x21, 0x00


	//----- nvinfo : EIATTR_KPARAM_INFO
	.align		4
.L_235:
        /*00a8*/ 	.byte	0x04, 0x17
        /*00aa*/ 	.short	(.L_237 - .L_236)
.L_236:
        /*00ac*/ 	.word	0x00000000
        /*00b0*/ 	.short	0x0000
        /*00b2*/ 	.short	0x0000
        /*00b4*/ 	.byte	0x00, 0xf5, 0x21, 0x00


	//----- nvinfo : EIATTR_SPARSE_MMA_MASK
	.align		4
.L_237:
        /*00b8*/ 	.byte	0x03, 0x50
        /*00ba*/ 	.short	0x0000


	//----- nvinfo : EIATTR_MAXREG_COUNT
	.align		4
        /*00bc*/ 	.byte	0x03, 0x1b
        /*00be*/ 	.short	0x00ff


	//----- nvinfo : EIATTR_MERCURY_ISA_VERSION
	.align		4
        /*00c0*/ 	.byte	0x03, 0x5f
        /*00c2*/ 	.short	0x0101


	//----- nvinfo : EIATTR_VRC_CTA_INIT_COUNT
	.align		4
        /*00c4*/ 	.byte	0x02, 0x4a
	.zero		1
	.zero		1


	//----- nvinfo : EIATTR_EXIT_INSTR_OFFSETS
	.align		4
        /*00c8*/ 	.byte	0x04, 0x1c
        /*00ca*/ 	.short	(.L_239 - .L_238)


	//   ....[0]....
.L_238:
        /*00cc*/ 	.word	0x000000d0


	//   ....[1]....
        /*00d0*/ 	.word	0x000003e0


	//   ....[2]....
        /*00d4*/ 	.word	0x00001fe0


	//   ....[3]....
        /*00d8*/ 	.word	0x000024f0


	//   ....[4]....
        /*00dc*/ 	.word	0x00002be0


	//----- nvinfo : EIATTR_CRS_STACK_SIZE
	.align		4
.L_239:
        /*00e0*/ 	.byte	0x04, 0x1e
        /*00e2*/ 	.short	(.L_241 - .L_240)
.L_240:
        /*00e4*/ 	.word	0x00000000


	//----- nvinfo : EIATTR_CBANK_PARAM_SIZE
	.align		4
.L_241:
        /*00e8*/ 	.byte	0x03, 0x19
        /*00ea*/ 	.short	0x0050


	//----- nvinfo : EIATTR_PARAM_CBANK
	.align		4
        /*00ec*/ 	.byte	0x04, 0x0a
        /*00ee*/ 	.short	(.L_243 - .L_242)
	.align		4
.L_242:
        /*00f0*/ 	.word	index@(.nv.constant0._Z24monte_carlo_asian_optionPfS_S_S_S_S_Piiiiy)
        /*00f4*/ 	.short	0x0380
        /*00f6*/ 	.short	0x0050


	//----- nvinfo : EIATTR_SW_WAR
	.align		4
.L_243:
        /*00f8*/ 	.byte	0x04, 0x36
        /*00fa*/ 	.short	(.L_245 - .L_244)
.L_244:
        /*00fc*/ 	.word	0x00000008
.L_245:


//--------------------- .nv.info._Z27monte_carlo_european_optionPfS_S_S_S_S_Piiiiy --------------------------
	.section	.nv.info._Z27monte_carlo_european_optionPfS_S_S_S_S_Piiiiy,"",@"SHT_CUDA_INFO"
	.sectionflags	@""
	.align	4


	//----- nvinfo : EIATTR_CUDA_API_VERSION
	.align		4
        /*0000*/ 	.byte	0x04, 0x37
        /*0002*/ 	.short	(.L_247 - .L_246)
.L_246:
        /*0004*/ 	.word	0x00000082


	//----- nvinfo : EIATTR_KPARAM_INFO
	.align		4
.L_247:
        /*0008*/ 	.byte	0x04, 0x17
        /*000a*/ 	.short	(.L_249 - .L_248)
.L_248:
        /*000c*/ 	.word	0x00000000
        /*0010*/ 	.short	0x000a
        /*0012*/ 	.short	0x0048
        /*0014*/ 	.byte	0x00, 0xf0, 0x21, 0x00


	//----- nvinfo : EIATTR_KPARAM_INFO
	.align		4
.L_249:
        /*0018*/ 	.byte	0x04, 0x17
        /*001a*/ 	.short	(.L_251 - .L_250)
.L_250:
        /*001c*/ 	.word	0x00000000
        /*0020*/ 	.short	0x0009
        /*0022*/ 	.short	0x0040
        /*0024*/ 	.byte	0x00, 0xf0, 0x11, 0x00


	//----- nvinfo : EIATTR_KPARAM_INFO
	.align		4
.L_251:
        /*0028*/ 	.byte	0x04, 0x17
        /*002a*/ 	.short	(.L_253 - .L_252)
.L_252:
        /*002c*/ 	.word	0x00000000
        /*0030*/ 	.short	0x0008
        /*0032*/ 	.short	0x003c
        /*0034*/ 	.byte	0x00, 0xf0, 0x11, 0x00


	//----- nvinfo : EIATTR_KPARAM_INFO
	.align		4
.L_253:
        /*0038*/ 	.byte	0x04, 0x17
        /*003a*/ 	.short	(.L_255 - .L_254)
.L_254:
        /*003c*/ 	.word	0x00000000
        /*0040*/ 	.short	0x0007
        /*0042*/ 	.short	0x0038
        /*0044*/ 	.byte	0x00, 0xf0, 0x11, 0x00


	//----- nvinfo : EIATTR_KPARAM_INFO
	.align		4
.L_255:
        /*0048*/ 	.byte	0x04, 0x17
        /*004a*/ 	.short	(.L_257 - .L_256)
.L_256:
        /*004c*/ 	.word	0x00000000
        /*0050*/ 	.short	0x0006
        /*0052*/ 	.short	0x0030
        /*0054*/ 	.byte	0x00, 0xf5, 0x21, 0x00


	//----- nvinfo : EIATTR_KPARAM_INFO
	.align		4
.L_257:
        /*0058*/ 	.byte	0x04, 0x17
        /*005a*/ 	.short	(.L_259 - .L_258)
.L_258:
        /*005c*/ 	.word	0x00000000
        /*0060*/ 	.short	0x0005
        /*0062*/ 	.short	0x0028
        /*0064*/ 	.byte	0x00, 0xf5, 0x21, 0x00


	//----- nvinfo : EIATTR_KPARAM_INFO
	.align		4
.L_259:
        /*0068*/ 	.byte	0x04, 0x17
        /*006a*/ 	.short	(.L_261 - .L_260)
.L_260:
        /*006c*/ 	.word	0x00000000
        /*0070*/ 	.short	0x0004
        /*0072*/ 	.short	0x0020
        /*0074*/ 	.byte	0x00, 0xf5, 0x21, 0x00


	//----- nvinfo : EIATTR_KPARAM_INFO
	.align		4
.L_261:
        /*0078*/ 	.byte	0x04, 0x17
        /*007a*/ 	.short	(.L_263 - .L_262)
.L_262:
        /*007c*/ 	.word	0x00000000
        /*0080*/ 	.short	0x0003
        /*0082*/ 	.short	0x0018
        /*0084*/ 	.byte	0x00, 0xf5, 0x21, 0x00


	//----- nvinfo : EIATTR_KPARAM_INFO
	.align		4
.L_263:
        /*0088*/ 	.byte	0x04, 0x17
        /*008a*/ 	.short	(.L_265 - .L_264)
.L_264:
        /*008c*/ 	.word	0x00000000
        /*0090*/ 	.short	0x0002
        /*0092*/ 	.short	0x0010
        /*0094*/ 	.byte	0x00, 0xf5, 0x21, 0x00


	//----- nvinfo : EIATTR_KPARAM_INFO
	.align		4
.L_265:
        /*0098*/ 	.byte	0x04, 0x17
        /*009a*/ 	.short	(.L_267 - .L_266)
.L_266:
        /*009c*/ 	.word	0x00000000
        /*00a0*/ 	.short	0x0001
        /*00a2*/ 	.short	0x0008
        /*00a4*/ 	.byte	0x00, 0xf5, 0x21, 0x00


	//----- nvinfo : EIATTR_KPARAM_INFO
	.align		4
.L_267:
        /*00a8*/ 	.byte	0x04, 0x17
        /*00aa*/ 	.short	(.L_269 - .L_268)
.L_268:
        /*00ac*/ 	.word	0x00000000
        /*00b0*/ 	.short	0x0000
        /*00b2*/ 	.short	0x0000
        /*00b4*/ 	.byte	0x00, 0xf5, 0x21, 0x00


	//----- nvinfo : EIATTR_SPARSE_MMA_MASK
	.align		4
.L_269:
        /*00b8*/ 	.byte	0x03, 0x50
        /*00ba*/ 	.short	0x0000


	//----- nvinfo : EIATTR_MAXREG_COUNT
	.align		4
        /*00bc*/ 	.byte	0x03, 0x1b
        /*00be*/ 	.short	0x00ff


	//----- nvinfo : EIATTR_MERCURY_ISA_VERSION
	.align		4
        /*00c0*/ 	.byte	0x03, 0x5f
        /*00c2*/ 	.short	0x0101


	//----- nvinfo : EIATTR_VRC_CTA_INIT_COUNT
	.align		4
        /*00c4*/ 	.byte	0x02, 0x4a
	.zero		1
	.zero		1


	//----- nvinfo : EIATTR_EXIT_INSTR_OFFSETS
	.align		4
        /*00c8*/ 	.byte	0x04, 0x1c
        /*00ca*/ 	.short	(.L_271 - .L_270)


	//   ....[0]....
.L_270:
        /*00cc*/ 	.word	0x000000d0


	//   ....[1]....
        /*00d0*/ 	.word	0x00000400


	//   ....[2]....
        /*00d4*/ 	.word	0x00001890


	//   ....[3]....
        /*00d8*/ 	.word	0x00001f80


	//----- nvinfo : EIATTR_CRS_STACK_SIZE
	.align		4
.L_271:
        /*00dc*/ 	.byte	0x04, 0x1e
        /*00de*/ 	.short	(.L_273 - .L_272)
.L_272:
        /*00e0*/ 	.word	0x00000000


	//----- nvinfo : EIATTR_CBANK_PARAM_SIZE
	.align		4
.L_273:
        /*00e4*/ 	.byte	0x03, 0x19
        /*00e6*/ 	.short	0x0050


	//----- nvinfo : EIATTR_PARAM_CBANK
	.align		4
        /*00e8*/ 	.byte	0x04, 0x0a
        /*00ea*/ 	.short	(.L_275 - .L_274)
	.align		4
.L_274:
        /*00ec*/ 	.word	index@(.nv.constant0._Z27monte_carlo_european_optionPfS_S_S_S_S_Piiiiy)
        /*00f0*/ 	.short	0x0380
        /*00f2*/ 	.short	0x0050


	//----- nvinfo : EIATTR_SW_WAR
	.align		4
.L_275:
        /*00f4*/ 	.byte	0x04, 0x36
        /*00f6*/ 	.short	(.L_277 - .L_276)
.L_276:
        /*00f8*/ 	.word	0x00000008
.L_277:


//--------------------- .nv.callgraph             --------------------------
	.section	.nv.callgraph,"",@"SHT_CUDA_CALLGRAPH"
	.align	4
	.sectionentsize	8
	.align		4
        /*0000*/ 	.word	0x00000000
	.align		4
        /*0004*/ 	.word	0xffffffff
	.align		4
        /*0008*/ 	.word	index@(_Z25monte_carlo_portfolio_varPfS_S_S_S_S_iiiffy)
	.align		4
        /*000c*/ 	.word	index@(free)
	.align		4
        /*0010*/ 	.word	index@(_Z25monte_carlo_portfolio_varPfS_S_S_S_S_iiiffy)
	.align		4
        /*0014*/ 	.word	index@(malloc)
	.align		4
        /*0018*/ 	.word	0x00000000
	.align		4
        /*001c*/ 	.word	0xfffffffe
	.align		4
        /*0020*/ 	.word	0x00000000
	.align		4
        /*0024*/ 	.word	0xfffffffd
	.align		4
        /*0028*/ 	.word	0x00000000
	.align		4
        /*002c*/ 	.word	0xfffffffc


//--------------------- .nv.constant4             --------------------------
	.section	.nv.constant4,"a",@progbits
	.align	8
	.align		8
.nv.constant4:
        /*0000*/ 	.dword	precalc_xorwow_matrix
	.align		8
        /*0008*/ 	.dword	precalc_xorwow_offset_matrix
	.align		8
        /*0010*/ 	.dword	mrg32k3aM1
	.align		8
        /*0018*/ 	.dword	mrg32k3aM2
	.align		8
        /*0020*/ 	.dword	mrg32k3aM1SubSeq
	.align		8
        /*0028*/ 	.dword	mrg32k3aM2SubSeq
	.align		8
        /*0030*/ 	.dword	mrg32k3aM1Seq
	.align		8
        /*0038*/ 	.dword	mrg32k3aM2Seq
	.align		8
        /*0040*/ 	.dword	__cudart_i2opi_f
	.align		8
        /*0048*/ 	.dword	malloc
	.align		8
        /*0050*/ 	.dword	free


//--------------------- .nv.constant3             --------------------------
	.section	.nv.constant3,"a",@progbits
	.align	8
.nv.constant3:
	.type		__cr_lgamma_table,@object
	.size		__cr_lgamma_table,(d_pi - __cr_lgamma_table)
__cr_lgamma_table:
        /*0000*/ 	.byte	0x00, 0x00, 0x00, 0x00, 0x00, 0x00, 0x00, 0x00, 0x00, 0x00, 0x00, 0x00, 0x00, 0x00, 0x00, 0x00
        /*0010*/ 	.byte	0xef, 0x39, 0xfa, 0xfe, 0x42, 0x2e, 0xe6, 0x3f, 0x02, 0x20, 0x2a, 0xfa, 0x0b, 0xab, 0xfc, 0x3f
        /*0020*/ 	.byte	0xf9, 0x2c, 0x92, 0x7c, 0xa7, 0x6c, 0x09, 0x40, 0xc9, 0x79, 0x44, 0x3c, 0x64, 0x26, 0x13, 0x40
        /*0030*/ 	.byte	0xca, 0x01, 0xcf, 0x3a, 0x27, 0x51, 0x1a, 0x40, 0x30, 0xcc, 0x2d, 0xf3, 0xe1, 0x0c, 0x21, 0x40
        /*0040*/ 	.byte	0x0d, 0xb7, 0xfc, 0x82, 0x8e, 0x35, 0x25, 0x40
	.type		d_pi,@object
	.size		d_pi,(d_sqrt2 - d_pi)
d_pi:
        /*0048*/ 	.byte	0xdb, 0x0f, 0x49, 0x40
	.type		d_sqrt2,@object
	.size		d_sqrt2,(.L_10 - d_sqrt2)
d_sqrt2:
        /*004c*/ 	.byte	0xf3, 0x04, 0xb5, 0x3f
.L_10:


//--------------------- .text._Z29monte_carlo_antithetic_optionPfS_S_S_S_S_Piiiy --------------------------
	.section	.text._Z29monte_carlo_antithetic_optionPfS_S_S_S_S_Piiiy,"ax",@progbits
	.align	128
        .global         _Z29monte_carlo_antithetic_optionPfS_S_S_S_S_Piiiy
        .type           _Z29monte_carlo_antithetic_optionPfS_S_S_S_S_Piiiy,@function
        .size           _Z29monte_carlo_antithetic_optionPfS_S_S_S_S_Piiiy,(.L_x_337 - _Z29monte_carlo_antithetic_optionPfS_S_S_S_S_Piiiy)
        .other          _Z29monte_carlo_antithetic_optionPfS_S_S_S_S_Piiiy,@"STO_CUDA_ENTRY STV_DEFAULT"
_Z29monte_carlo_antithetic_optionPfS_S_S_S_S_Piiiy:
.text._Z29monte_carlo_antithetic_optionPfS_S_S_S_S_Piiiy:
[----:B------:R-:W-:Y:S01]  /*0000*/  LDC R1, c[0x0][0x37c] ;  /* 0x0000df00ff017b82 */ /* 0x000fe20000000800 */
[----:B------:R-:W0:Y:S01]  /*0010*/  S2R R13, SR_TID.X ;  /* 0x00000000000d7919 */ /* 0x000e220000002100 */
[----:B------:R-:W1:Y:S06]  /*0020*/  LDCU UR6, c[0x0][0x360] ;  /* 0x00006c00ff0677ac */ /* 0x000e6c0008000800 */
[----:B------:R-:W0:Y:S01]  /*0030*/  S2UR UR5, SR_CTAID.X ;  /* 0x00000000000579c3 */ /* 0x000e220000002500 */
[----:B------:R-:W2:Y:S01]  /*0040*/  LDCU UR7, c[0x0][0x3b8] ;  /* 0x00007700ff0777ac */ /* 0x000ea20008000800 */
[----:B------:R-:W3:Y:S06]  /*0050*/  LDCU.64 UR8, c[0x0][0x3c0] ;  /* 0x00007800ff0877ac */ /* 0x000eec0008000a00 */
[----:B------:R-:W0:Y:S01]  /*0060*/  LDC R0, c[0x0][0x360] ;  /* 0x0000d800ff007b82 */ /* 0x000e220000000800 */
[----:B------:R-:W1:Y:S02]  /*0070*/  LDCU UR4, c[0x0][0x370] ;  /* 0x00006e00ff0477ac */ /* 0x000e640008000800 */
[----:B-1----:R-:W-:Y:S01]  /*0080*/  UIMAD UR6, UR6, UR4, URZ ;  /* 0x00000004060672a4 */ /* 0x002fe2000f8e02ff */
[----:B0-----:R-:W-:-:S05]  /*0090*/  IMAD R13, R0, UR5, R13 ;  /* 0x00000005000d7c24 */ /* 0x001fca000f8e020d */
[C---:B--2---:R-:W-:Y:S02]  /*00a0*/  ISETP.GE.AND P0, PT, R13.reuse, UR7, PT ;  /* 0x000000070d007c0c */ /* 0x044fe4000bf06270 */
[----:B---3--:R-:W-:-:S04]  /*00b0*/  IADD3 R0, P1, PT, R13, UR8, RZ ;  /* 0x000000080d007c10 */ /* 0x008fc8000ff3e0ff */
[----:B------:R-:W-:-:S07]  /*00c0*/  LEA.HI.X.SX32 R2, R13, UR9, 0x1, P1 ;  /* 0x000000090d027c11 */ /* 0x000fce00088f0eff */
[----:B------:R-:W-:Y:S05]  /*00d0*/  @P0 EXIT ;  /* 0x000000000000094d */ /* 0x000fea0003800000 */
[----:B------:R-:W0:Y:S01]  /*00e0*/  LDCU UR5, c[0x0][0x3bc] ;  /* 0x00007780ff0577ac */ /* 0x000e220008000800 */
[----:B------:R-:W-:Y:S02]  /*00f0*/  LOP3.LUT R0, R0, 0xaad26b49, RZ, 0x3c, !PT ;  /* 0xaad26b4900007812 */ /* 0x000fe400078e3cff */
[----:B------:R-:W-:Y:S01]  /*0100*/  LOP3.LUT R2, R2, 0xf7dcefdd, RZ, 0x3c, !PT ;  /* 0xf7dcefdd02027812 */ /* 0x000fe200078e3cff */
[----:B------:R-:W1:Y:S02]  /*0110*/  LDCU.64 UR10, c[0x0][0x358] ;  /* 0x00006b00ff0a77ac */ /* 0x000e640008000a00 */
[----:B------:R-:W-:Y:S01]  /*0120*/  IMAD R0, R0, 0x4182bed5, RZ ;  /* 0x4182bed500007824 */ /* 0x000fe200078e02ff */
[----:B0-----:R-:W-:Y:S02]  /*0130*/  ULEA.HI UR4, UR5, UR5, URZ, 0x1 ;  /* 0x0000000505047291 */ /* 0x001fe4000f8f08ff */
[----:B------:R-:W-:Y:S02]  /*0140*/  UISETP.GT.AND UP0, UPT, UR5, 0x1, UPT ;  /* 0x000000010500788c */ /* 0x000fe4000bf04270 */
[----:B------:R-:W-:-:S06]  /*0150*/  USHF.R.S32.HI UR7, URZ, 0x1, UR4 ;  /* 0x00000001ff077899 */ /* 0x000fcc0008011404 */
[----:B------:R-:W-:-:S04]  /*0160*/  I2FP.F32.S32 R3, UR7 ;  /* 0x0000000700037c45 */ /* 0x000fc80008201400 */
[----:B------:R-:W-:Y:S01]  /*0170*/  R2UR UR8, R3 ;  /* 0x00000000030872ca */ /* 0x000fe200000e0000 */
[----:B-1----:R-:W-:-:S14]  /*0180*/  BRA.U UP0, `(.L_x_0) ;  /* 0x00000001009c7547 */ /* 0x002fdc000b800000 */
[----:B------:R-:W0:Y:S01]  /*0190*/  MUFU.RCP R0, UR8 ;  /* 0x0000000800007d08 */ /* 0x000e220008001000 */
[----:B------:R-:W-:Y:S01]  /*01a0*/  IMAD.U32 R3, RZ, RZ, UR8 ;  /* 0x00000008ff037e24 */ /* 0x000fe2000f8e00ff */
[----:B------:R-:W1:Y:S01]  /*01b0*/  LDC.64 R4, c[0x0][0x380] ;  /* 0x0000e000ff047b82 */ /* 0x000e620000000a00 */
[----:B------:R-:W2:Y:S05]  /*01c0*/  LDCU UR4, c[0x0][0x3b8] ;  /* 0x00007700ff0477ac */ /* 0x000eaa0008000800 */
[----:B------:R-:W3:Y:S02]  /*01d0*/  FCHK P0, RZ, UR8 ;  /* 0x00000008ff007d02 */ /* 0x000ee40008000000 */
[----:B------:R-:W4:Y:S01]  /*01e0*/  LDC.64 R6, c[0x0][0x398] ;  /* 0x0000e600ff067b82 */ /* 0x000f220000000a00 */
[----:B0-----:R-:W-:-:S07]  /*01f0*/  FFMA R3, R0, -R3, 1 ;  /* 0x3f80000000037423 */ /* 0x001fce0000000803 */
[----:B------:R-:W0:Y:S01]  /*0200*/  LDC.64 R8, c[0x0][0x3a0] ;  /* 0x0000e800ff087b82 */ /* 0x000e220000000a00 */
[----:B------:R-:W-:-:S04]  /*0210*/  FFMA R3, R0, R3, R0 ;  /* 0x0000000300037223 */ /* 0x000fc80000000000 */
[----:B------:R-:W-:-:S04]  /*0220*/  FFMA R0, RZ, R3, RZ ;  /* 0x00000003ff007223 */ /* 0x000fc800000000ff */
[----:B------:R-:W-:-:S04]  /*0230*/  FFMA R2, R0, -UR8, RZ ;  /* 0x8000000800027c23 */ /* 0x000fc800080000ff */
[----:B------:R-:W-:Y:S01]  /*0240*/  FFMA R0, R3, R2, R0 ;  /* 0x0000000203007223 */ /* 0x000fe20000000000 */
[----:B--23--:R-:W-:Y:S06]  /*0250*/  @!P0 BRA `(.L_x_1) ;  /* 0x0000000000108947 */ /* 0x00cfec0003800000 */
[----:B------:R-:W-:Y:S01]  /*0260*/  IMAD.MOV.U32 R0, RZ, RZ, RZ ;  /* 0x000000ffff007224 */ /* 0x000fe200078e00ff */
[----:B------:R-:W-:Y:S02]  /*0270*/  MOV R3, UR8 ;  /* 0x0000000800037c02 */ /* 0x000fe40008000f00 */
[----:B------:R-:W-:-:S07]  /*0280*/  MOV R2, 0x2a0 ;  /* 0x000002a000027802 */ /* 0x000fce0000000f00 */
[----:B01--4-:R-:W-:Y:S05]  /*0290*/  CALL.REL.NOINC `($__internal_1_$__cuda_sm3x_div_rn_noftz_f32_slowpath) ;  /* 0x0000001400847944 */ /* 0x013fea0003c00000 */
.L_x_1:
[----:B--2-4-:R-:W-:-:S04]  /*02a0*/  IMAD.WIDE R2, R13, 0x4, R6 ;  /* 0x000000040d027825 */ /* 0x014fc800078e0206 */
[C---:B0-----:R-:W-:Y:S02]  /*02b0*/  IMAD.WIDE R10, R13.reuse, 0x4, R8 ;  /* 0x000000040d0a7825 */ /* 0x041fe400078e0208 */
[----:B------:R-:W2:Y:S04]  /*02c0*/  LDG.E R3, desc[UR10][R2.64] ;  /* 0x0000000a02037981 */ /* 0x000ea8000c1e1900 */
[----:B------:R-:W2:Y:S01]  /*02d0*/  LDG.E R10, desc[UR10][R10.64] ;  /* 0x0000000a0a0a7981 */ /* 0x000ea2000c1e1900 */
[----:B------:R-:W-:Y:S02]  /*02e0*/  IMAD.MOV.U32 R15, RZ, RZ, 0x3bbb989d ;  /* 0x3bbb989dff0f7424 */ /* 0x000fe400078e00ff */
[----:B------:R-:W-:Y:S02]  /*02f0*/  IMAD.MOV.U32 R17, RZ, RZ, 0x437c0000 ;  /* 0x437c0000ff117424 */ /* 0x000fe400078e00ff */
[----:B--2---:R-:W-:Y:S01]  /*0300*/  FMUL R12, R10, -R3 ;  /* 0x800000030a0c7220 */ /* 0x004fe20000400000 */
[----:B-1----:R-:W-:-:S04]  /*0310*/  IMAD.WIDE R2, R13, 0x4, R4 ;  /* 0x000000040d027825 */ /* 0x002fc800078e0204 */
[----:B------:R-:W-:Y:S01]  /*0320*/  FFMA.SAT R14, R12, R15, 0.5 ;  /* 0x3f0000000c0e7423 */ /* 0x000fe2000000200f */
[----:B------:R-:W-:-:S03]  /*0330*/  VIADD R13, R13, UR6 ;  /* 0x000000060d0d7c36 */ /* 0x000fc60008000000 */
[----:B------:R-:W-:Y:S02]  /*0340*/  FFMA.RM R14, R14, R17, 12582913 ;  /* 0x4b4000010e0e7423 */ /* 0x000fe40000004011 */
[----:B------:R-:W-:Y:S02]  /*0350*/  ISETP.GE.AND P0, PT, R13, UR4, PT ;  /* 0x000000040d007c0c */ /* 0x000fe4000bf06270 */
[C---:B------:R-:W-:Y:S01]  /*0360*/  FADD R15, R14.reuse, -12583039 ;  /* 0xcb40007f0e0f7421 */ /* 0x040fe20000000000 */
[----:B------:R-:W-:-:S03]  /*0370*/  SHF.L.U32 R14, R14, 0x17, RZ ;  /* 0x000000170e0e7819 */ /* 0x000fc600000006ff */
[----:B------:R-:W-:-:S04]  /*0380*/  FFMA R15, R12, 1.4426950216293334961, -R15 ;  /* 0x3fb8aa3b0c0f7823 */ /* 0x000fc8000000080f */
[----:B------:R-:W-:-:S06]  /*0390*/  FFMA R15, R12, 1.925963033500011079e-08, R15 ;  /* 0x32a570600c0f7823 */ /* 0x000fcc000000000f */
[----:B------:R-:W0:Y:S02]  /*03a0*/  MUFU.EX2 R15, R15 ;  /* 0x0000000f000f7308 */ /* 0x000e240000000800 */
[----:B0-----:R-:W-:-:S04]  /*03b0*/  FMUL R11, R14, R15 ;  /* 0x0000000f0e0b7220 */ /* 0x001fc80000400000 */
[----:B------:R-:W-:-:S05]  /*03c0*/  FMUL R11, R0, R11 ;  /* 0x0000000b000b7220 */ /* 0x000fca0000400000 */
[----:B------:R2:W-:Y:S01]  /*03d0*/  STG.E desc[UR10][R2.64], R11 ;  /* 0x0000000b02007986 */ /* 0x0005e2000c10190a */
[----:B------:R-:W-:Y:S05]  /*03e0*/  @!P0 BRA `(.L_x_1) ;  /* 0xfffffffc00ac8947 */ /* 0x000fea000383ffff */
[----:B------:R-:W-:Y:S05]  /*03f0*/  EXIT ;  /* 0x000000000000794d */ /* 0x000fea0003800000 */
.L_x_0:
[----:B------:R-:W0:Y:S01]  /*0400*/  LDC R12, c[0x3][0x48] ;  /* 0x00c01200ff0c7b82 */ /* 0x000e220000000800 */
[----:B------:R-:W-:Y:S01]  /*0410*/  IMAD R3, R2, -0x658354e5, RZ ;  /* 0x9a7cab1b02037824 */ /* 0x000fe200078e02ff */
[C---:B------:R-:W-:Y:S01]  /*0420*/  LOP3.LUT R18, R0.reuse, 0x159a55e5, RZ, 0x3c, !PT ;  /* 0x159a55e500127812 */ /* 0x040fe200078e3cff */
[C---:B------:R-:W-:Y:S01]  /*0430*/  VIADD R19, R0.reuse, 0x583f19 ;  /* 0x00583f1900137836 */ /* 0x040fe20000000000 */
[C---:B------:R-:W-:Y:S01]  /*0440*/  IADD3 R17, PT, PT, R0.reuse, 0x75bcd15, RZ ;  /* 0x075bcd1500117810 */ /* 0x040fe20007ffe0ff */
[C---:B------:R-:W-:Y:S01]  /*0450*/  VIADD R14, R3.reuse, 0x1f123bb5 ;  /* 0x1f123bb5030e7836 */ /* 0x040fe20000000000 */
[----:B------:R-:W-:Y:S02]  /*0460*/  IADD3 R16, PT, PT, R0, 0x64f0c9, R3 ;  /* 0x0064f0c900107810 */ /* 0x000fe40007ffe003 */
[----:B------:R-:W-:Y:S01]  /*0470*/  LOP3.LUT R15, R3, 0x5491333, RZ, 0x3c, !PT ;  /* 0x05491333030f7812 */ /* 0x000fe200078e3cff */
[----:B0-----:R-:W-:-:S07]  /*0480*/  FADD R12, R12, R12 ;  /* 0x0000000c0c0c7221 */ /* 0x001fce0000000000 */
.L_x_17:
[----:B------:R-:W0:Y:S08]  /*0490*/  LDC.64 R10, c[0x0][0x398] ;  /* 0x0000e600ff0a7b82 */ /* 0x000e300000000a00 */
[----:B------:R-:W1:Y:S08]  /*04a0*/  LDC.64 R8, c[0x0][0x3a8] ;  /* 0x0000ea00ff087b82 */ /* 0x000e700000000a00 */
[----:B------:R-:W2:Y:S08]  /*04b0*/  LDC.64 R6, c[0x0][0x3a0] ;  /* 0x0000e800ff067b82 */ /* 0x000eb00000000a00 */
[----:B------:R-:W3:Y:S01]  /*04c0*/  LDC.64 R2, c[0x0][0x388] ;  /* 0x0000e200ff027b82 */ /* 0x000ee20000000a00 */
[----:B0-----:R-:W-:-:S06]  /*04d0*/  IMAD.WIDE R10, R13, 0x4, R10 ;  /* 0x000000040d0a7825 */ /* 0x001fcc00078e020a */
[----:B------:R-:W4:Y:S01]  /*04e0*/  LDG.E R10, desc[UR10][R10.64] ;  /* 0x0000000a0a0a7981 */ /* 0x000f22000c1e1900 */
[----:B------:R-:W0:Y:S01]  /*04f0*/  LDC.64 R4, c[0x0][0x390] ;  /* 0x0000e400ff047b82 */ /* 0x000e220000000a00 */
[----:B-1----:R-:W-:-:S06]  /*0500*/  IMAD.WIDE R8, R13, 0x4, R8 ;  /* 0x000000040d087825 */ /* 0x002fcc00078e0208 */
[----:B------:R-:W4:Y:S01]  /*0510*/  LDG.E R8, desc[UR10][R8.64] ;  /* 0x0000000a08087981 */ /* 0x000f22000c1e1900 */
[----:B--2---:R-:W-:-:S06]  /*0520*/  IMAD.WIDE R6, R13, 0x4, R6 ;  /* 0x000000040d067825 */ /* 0x004fcc00078e0206 */
[----:B------:R-:W2:Y:S01]  /*0530*/  LDG.E R7, desc[UR10][R6.64] ;  /* 0x0000000a06077981 */ /* 0x000ea2000c1e1900 */
[C---:B---3--:R-:W-:Y:S02]  /*0540*/  IMAD.WIDE R26, R13.reuse, 0x4, R2 ;  /* 0x000000040d1a7825 */ /* 0x048fe400078e0202 */
[----:B------:R-:W1:Y:S04]  /*0550*/  LDC.64 R2, c[0x0][0x3b0] ;  /* 0x0000ec00ff027b82 */ /* 0x000e680000000a00 */
[----:B------:R3:W5:Y:S01]  /*0560*/  LDG.E R26, desc[UR10][R26.64] ;  /* 0x0000000a1a1a7981 */ /* 0x000762000c1e1900 */
[----:B0-----:R-:W-:-:S05]  /*0570*/  IMAD.WIDE R4, R13, 0x4, R4 ;  /* 0x000000040d047825 */ /* 0x001fca00078e0204 */
[----:B------:R3:W5:Y:S01]  /*0580*/  LDG.E R29, desc[UR10][R4.64] ;  /* 0x0000000a041d7981 */ /* 0x000762000c1e1900 */
[----:B------:R-:W-:Y:S01]  /*0590*/  BSSY.RECONVERGENT B0, `(.L_x_2) ;  /* 0x0000012000007945 */ /* 0x000fe20003800200 */
[----:B-1----:R-:W-:-:S04]  /*05a0*/  IMAD.WIDE R2, R13, 0x4, R2 ;  /* 0x000000040d027825 */ /* 0x002fc800078e0202 */
[----:B----4-:R-:W-:Y:S01]  /*05b0*/  VIADD R28, R10, 0xf3000000 ;  /* 0xf30000000a1c7836 */ /* 0x010fe20000000000 */
[----:B------:R3:W0:Y:S04]  /*05c0*/  MUFU.RSQ R31, R10 ;  /* 0x0000000a001f7308 */ /* 0x0006280000001400 */
[----:B------:R-:W-:Y:S01]  /*05d0*/  ISETP.GT.U32.AND P0, PT, R28, 0x727fffff, PT ;  /* 0x727fffff1c00780c */ /* 0x000fe20003f04070 */
[----:B------:R-:W-:-:S04]  /*05e0*/  FMUL R0, R8, -0.5 ;  /* 0xbf00000008007820 */ /* 0x000fc80000400000 */
[----:B--2---:R-:W-:-:S04]  /*05f0*/  FFMA R9, R8, R0, R7 ;  /* 0x0000000008097223 */ /* 0x004fc80000000007 */
[----:B------:R-:W-:-:S04]  /*0600*/  FMUL R6, R10, R9 ;  /* 0x000000090a067220 */ /* 0x000fc80000400000 */
[----:B0--3--:R-:W-:Y:S05]  /*0610*/  @!P0 BRA `(.L_x_3) ;  /* 0x0000000000148947 */ /* 0x009fea0003800000 */
[----:B------:R-:W-:Y:S02]  /*0620*/  MOV R0, R10 ;  /* 0x0000000a00007202 */ /* 0x000fe40000000f00 */
[----:B------:R-:W-:-:S07]  /*0630*/  MOV R4, 0x650 ;  /* 0x0000065000047802 */ /* 0x000fce0000000f00 */
[----:B-----5:R-:W-:Y:S05]  /*0640*/  CALL.REL.NOINC `($__internal_0_$__cuda_sm20_sqrt_rn_f32_slowpath) ;  /* 0x0000001000407944 */ /* 0x020fea0003c00000 */
[----:B------:R-:W-:Y:S01]  /*0650*/  IMAD.MOV.U32 R27, RZ, RZ, R0 ;  /* 0x000000ffff1b7224 */ /* 0x000fe200078e0000 */
[----:B------:R-:W-:Y:S06]  /*0660*/  BRA `(.L_x_4) ;  /* 0x0000000000107947 */ /* 0x000fec0003800000 */
.L_x_3:
[----:B------:R-:W-:Y:S01]  /*0670*/  FMUL.FTZ R27, R10, R31 ;  /* 0x0000001f0a1b7220 */ /* 0x000fe20000410000 */
[----:B------:R-:W-:-:S03]  /*0680*/  FMUL.FTZ R4, R31, 0.5 ;  /* 0x3f0000001f047820 */ /* 0x000fc60000410000 */
[----:B------:R-:W-:-:S04]  /*0690*/  FFMA R0, -R27, R27, R10 ;  /* 0x0000001b1b007223 */ /* 0x000fc8000000010a */
[----:B------:R-:W-:-:S07]  /*06a0*/  FFMA R27, R0, R4, R27 ;  /* 0x00000004001b7223 */ /* 0x000fce000000001b */
.L_x_4:
[----:B------:R-:W-:Y:S05]  /*06b0*/  BSYNC.RECONVERGENT B0 ;  /* 0x0000000000007941 */ /* 0x000fea0003800200 */
.L_x_2:
[----:B------:R0:W5:Y:S01]  /*06c0*/  LDG.E R9, desc[UR10][R2.64] ;  /* 0x0000000a02097981 */ /* 0x000162000c1e1900 */
[----:B------:R-:W-:Y:S01]  /*06d0*/  FMUL R27, R8, R27 ;  /* 0x0000001b081b7220 */ /* 0x000fe20000400000 */
[----:B------:R-:W-:Y:S02]  /*06e0*/  HFMA2 R8, -RZ, RZ, 0, 0 ;  /* 0x00000000ff087431 */ /* 0x000fe400000001ff */
[----:B------:R-:W-:-:S07]  /*06f0*/  IMAD.MOV.U32 R11, RZ, RZ, RZ ;  /* 0x000000ffff0b7224 */ /* 0x000fce00078e00ff */
.L_x_14:
[----:B------:R-:W-:Y:S01]  /*0700*/  SHF.R.U32.HI R0, RZ, 0x2, R17 ;  /* 0x00000002ff007819 */ /* 0x000fe20000011611 */
[----:B0-----:R-:W-:Y:S01]  /*0710*/  IMAD.SHL.U32 R2, R19, 0x10, RZ ;  /* 0x0000001013027824 */ /* 0x001fe200078e00ff */
[----:B------:R-:W-:Y:S01]  /*0720*/  BSSY.RECONVERGENT B0, `(.L_x_5) ;  /* 0x000009b000007945 */ /* 0x000fe20003800200 */
[----:B------:R-:W-:Y:S01]  /*0730*/  IMAD.MOV.U32 R33, RZ, RZ, 0x3e055027 ;  /* 0x3e055027ff217424 */ /* 0x000fe200078e00ff */
[----:B------:R-:W-:-:S05]  /*0740*/  LOP3.LUT R0, R0, R17, RZ, 0x3c, !PT ;  /* 0x0000001100007212 */ /* 0x000fca00078e3cff */
[----:B------:R-:W-:-:S05]  /*0750*/  IMAD.SHL.U32 R3, R0, 0x2, RZ ;  /* 0x0000000200037824 */ /* 0x000fca00078e00ff */
[----:B------:R-:W-:-:S04]  /*0760*/  LOP3.LUT R3, R19, R2, R3, 0x96, !PT ;  /* 0x0000000213037212 */ /* 0x000fc800078e9603 */
[----:B------:R-:W-:Y:S02]  /*0770*/  LOP3.LUT R3, R3, R0, RZ, 0x3c, !PT ;  /* 0x0000000003037212 */ /* 0x000fe400078e3cff */
[----:B------:R-:W-:Y:S02]  /*0780*/  MOV R0, 0x2f800000 ;  /* 0x2f80000000007802 */ /* 0x000fe40000000f00 */
[C---:B------:R-:W-:Y:S01]  /*0790*/  IADD3 R2, PT, PT, R16.reuse, 0x587c5, R3 ;  /* 0x000587c510027810 */ /* 0x040fe20007ffe003 */
[----:B------:R-:W-:Y:S02]  /*07a0*/  IMAD.SHL.U32 R4, R3, 0x10, RZ ;  /* 0x0000001003047824 */ /* 0x000fe400078e00ff */
[----:B------:R-:W-:Y:S01]  /*07b0*/  VIADD R16, R16, 0xb0f8a ;  /* 0x000b0f8a10107836 */ /* 0x000fe20000000000 */
[----:B------:R-:W-:-:S05]  /*07c0*/  I2FP.F32.U32 R5, R2 ;  /* 0x0000000200057245 */ /* 0x000fca0000201000 */
[----:B------:R-:W-:Y:S01]  /*07d0*/  FFMA R2, R5, R0, 1.1641532182693481445e-10 ;  /* 0x2f00000005027423 */ /* 0x000fe20000000000 */
[----:B------:R-:W-:-:S04]  /*07e0*/  SHF.R.U32.HI R5, RZ, 0x2, R18 ;  /* 0x00000002ff057819 */ /* 0x000fc80000011612 */
[----:B------:R-:W-:Y:S02]  /*07f0*/  FSETP.GEU.AND P0, PT, R2, 1.175494350822287508e-38, PT ;  /* 0x008000000200780b */ /* 0x000fe40003f0e000 */
[----:B------:R-:W-:-:S05]  /*0800*/  LOP3.LUT R5, R5, R18, RZ, 0x3c, !PT ;  /* 0x0000001205057212 */ /* 0x000fca00078e3cff */
[----:B------:R-:W-:-:S05]  /*0810*/  IMAD.SHL.U32 R17, R5, 0x2, RZ ;  /* 0x0000000205117824 */ /* 0x000fca00078e00ff */
[----:B------:R-:W-:Y:S01]  /*0820*/  LOP3.LUT R4, R5, R17, R4, 0x96, !PT ;  /* 0x0000001105047212 */ /* 0x000fe200078e9604 */
[----:B------:R-:W-:-:S03]  /*0830*/  @!P0 FMUL R2, R2, 8388608 ;  /* 0x4b00000002028820 */ /* 0x000fc60000400000 */
[----:B------:R-:W-:Y:S02]  /*0840*/  LOP3.LUT R5, R4, R3, RZ, 0x3c, !PT ;  /* 0x0000000304057212 */ /* 0x000fe400078e3cff */
[C---:B------:R-:W-:Y:S02]  /*0850*/  IADD3 R18, PT, PT, R2.reuse, -0x3f2aaaab, RZ ;  /* 0xc0d5555502127810 */ /* 0x040fe40007ffe0ff */
[----:B------:R-:W-:Y:S02]  /*0860*/  FSETP.NEU.AND P1, PT, R2, RZ, PT ;  /* 0x000000ff0200720b */ /* 0x000fe40003f2d000 */
[----:B------:R-:W-:Y:S02]  /*0870*/  LOP3.LUT R17, R18, 0xff800000, RZ, 0xc0, !PT ;  /* 0xff80000012117812 */ /* 0x000fe400078ec0ff */
[----:B------:R-:W-:-:S03]  /*0880*/  IADD3 R18, PT, PT, R5, R16, RZ ;  /* 0x0000001005127210 */ /* 0x000fc60007ffe0ff */
[----:B------:R-:W-:Y:S01]  /*0890*/  IMAD.IADD R4, R2, 0x1, -R17 ;  /* 0x0000000102047824 */ /* 0x000fe200078e0a11 */
[----:B------:R-:W-:Y:S02]  /*08a0*/  I2FP.F32.U32 R31, R18 ;  /* 0x00000012001f7245 */ /* 0x000fe40000201000 */
[----:B------:R-:W-:Y:S01]  /*08b0*/  FSEL R18, RZ, -23, P0 ;  /* 0xc1b80000ff127808 */ /* 0x000fe20000000000 */
[----:B------:R-:W-:Y:S01]  /*08c0*/  FADD R4, R4, -1 ;  /* 0xbf80000004047421 */ /* 0x000fe20000000000 */
[----:B------:R-:W-:Y:S01]  /*08d0*/  ISETP.GT.U32.AND P0, PT, R2, 0x7f7fffff, PT ;  /* 0x7f7fffff0200780c */ /* 0x000fe20003f04070 */
[----:B------:R-:W-:Y:S02]  /*08e0*/  FFMA R31, R31, R0, 1.1641532182693481445e-10 ;  /* 0x2f0000001f1f7423 */ /* 0x000fe40000000000 */
[----:B------:R-:W-:Y:S02]  /*08f0*/  FFMA R33, R4, -R33, 0.14084610342979431152 ;  /* 0x3e1039f604217423 */ /* 0x000fe40000000821 */
[----:B------:R-:W-:Y:S01]  /*0900*/  FMUL R0, R12, R31 ;  /* 0x0000001f0c007220 */ /* 0x000fe20000400000 */
[----:B------:R-:W-:Y:S01]  /*0910*/  I2FP.F32.S32 R31, R17 ;  /* 0x00000011001f7245 */ /* 0x000fe20000201400 */
[----:B------:R-:W-:-:S02]  /*0920*/  FFMA R33, R4, R33, -0.12148627638816833496 ;  /* 0xbdf8cdcc04217423 */ /* 0x000fc40000000021 */
[----:B------:R-:W-:Y:S02]  /*0930*/  FMUL R30, R0, 0.63661974668502807617 ;  /* 0x3f22f983001e7820 */ /* 0x000fe40000400000 */
[C---:B------:R-:W-:Y:S01]  /*0940*/  FFMA R33, R4.reuse, R33, 0.13980610668659210205 ;  /* 0x3e0f295504217423 */ /* 0x040fe20000000021 */
[----:B------:R-:W-:Y:S01]  /*0950*/  FFMA R18, R31, 1.1920928955078125e-07, R18 ;  /* 0x340000001f127823 */ /* 0x000fe20000000012 */
[----:B------:R-:W-:Y:S02]  /*0960*/  IMAD.MOV.U32 R31, RZ, RZ, 0x7f800000 ;  /* 0x7f800000ff1f7424 */ /* 0x000fe400078e00ff */
[C---:B------:R-:W-:Y:S01]  /*0970*/  FFMA R33, R4.reuse, R33, -0.16684235632419586182 ;  /* 0xbe2ad8b904217423 */ /* 0x040fe20000000021 */
[----:B------:R-:W0:Y:S03]  /*0980*/  F2I.NTZ R30, R30 ;  /* 0x0000001e001e7305 */ /* 0x000e260000203100 */
[----:B------:R-:W-:-:S04]  /*0990*/  FFMA R33, R4, R33, 0.20012299716472625732 ;  /* 0x3e4ced0b04217423 */ /* 0x000fc80000000021 */
[----:B------:R-:W-:-:S04]  /*09a0*/  FFMA R33, R4, R33, -0.24999669194221496582 ;  /* 0xbe7fff2204217423 */ /* 0x000fc80000000021 */
[----:B------:R-:W-:-:S04]  /*09b0*/  FFMA R33, R4, R33, 0.33333182334899902344 ;  /* 0x3eaaaa7804217423 */ /* 0x000fc80000000021 */
[----:B------:R-:W-:Y:S01]  /*09c0*/  FFMA R33, R4, R33, -0.5 ;  /* 0xbf00000004217423 */ /* 0x000fe20000000021 */
[----:B0-----:R-:W-:-:S03]  /*09d0*/  I2FP.F32.S32 R17, R30 ;  /* 0x0000001e00117245 */ /* 0x001fc60000201400 */
[----:B------:R-:W-:-:S04]  /*09e0*/  FMUL R33, R4, R33 ;  /* 0x0000002104217220 */ /* 0x000fc80000400000 */
[----:B------:R-:W-:Y:S01]  /*09f0*/  FFMA R33, R4, R33, R4 ;  /* 0x0000002104217223 */ /* 0x000fe20000000004 */
[----:B------:R-:W-:-:S03]  /*0a00*/  FFMA R4, R17, -1.5707962512969970703, R0 ;  /* 0xbfc90fda11047823 */ /* 0x000fc60000000000 */
[----:B------:R-:W-:Y:S01]  /*0a10*/  FFMA R18, R18, 0.69314718246459960938, R33 ;  /* 0x3f31721812127823 */ /* 0x000fe20000000021 */
[----:B------:R-:W-:Y:S01]  /*0a20*/  @P0 FFMA R18, R2, R31, +INF ;  /* 0x7f80000002120423 */ /* 0x000fe2000000001f */
[----:B------:R-:W-:Y:S01]  /*0a30*/  FSETP.GE.AND P0, PT, |R0|, 105615, PT ;  /* 0x47ce47800000780b */ /* 0x000fe20003f06200 */
[C---:B------:R-:W-:Y:S02]  /*0a40*/  FFMA R4, R17.reuse, -7.5497894158615963534e-08, R4 ;  /* 0xb3a2216811047823 */ /* 0x040fe40000000004 */
[----:B------:R-:W-:Y:S01]  /*0a50*/  FMUL R28, R18, -2 ;  /* 0xc0000000121c7820 */ /* 0x000fe20000400000 */
[----:B------:R-:W-:Y:S02]  /*0a60*/  IMAD.MOV.U32 R18, RZ, RZ, R15 ;  /* 0x000000ffff127224 */ /* 0x000fe400078e000f */
[----:B------:R-:W-:Y:S01]  /*0a70*/  FFMA R2, R17, -5.3903029534742383927e-15, R4 ;  /* 0xa7c234c511027823 */ /* 0x000fe20000000004 */
[----:B------:R-:W-:Y:S01]  /*0a80*/  MOV R17, R14 ;  /* 0x0000000e00117202 */ /* 0x000fe20000000f00 */
[----:B------:R-:W-:Y:S01]  /*0a90*/  IMAD.MOV.U32 R14, RZ, RZ, R19 ;  /* 0x000000ffff0e7224 */ /* 0x000fe200078e0013 */
[----:B------:R-:W-:Y:S01]  /*0aa0*/  MOV R15, R3 ;  /* 0x00000003000f7202 */ /* 0x000fe20000000f00 */
[----:B------:R-:W-:Y:S01]  /*0ab0*/  IMAD.MOV.U32 R19, RZ, RZ, R5 ;  /* 0x000000ffff137224 */ /* 0x000fe200078e0005 */
[----:B------:R-:W-:-:S02]  /*0ac0*/  FSEL R28, R28, +INF , P1 ;  /* 0x7f8000001c1c7808 */ /* 0x000fc40000800000 */
[----:B------:R-:W-:Y:S05]  /*0ad0*/  @!P0 BRA `(.L_x_6) ;  /* 0x00000004007c8947 */ /* 0x000fea0003800000 */
[----:B------:R-:W-:-:S13]  /*0ae0*/  FSETP.NEU.AND P0, PT, |R0|, +INF , PT ;  /* 0x7f8000000000780b */ /* 0x000fda0003f0d200 */
[----:B------:R-:W-:Y:S05]  /*0af0*/  @!P0 BRA `(.L_x_7) ;  /* 0x00000004006c8947 */ /* 0x000fea0003800000 */
[----:B------:R-:W-:Y:S02]  /*0b00*/  SHF.L.U32 R2, R0, 0x8, RZ ;  /* 0x0000000800027819 */ /* 0x000fe400000006ff */
[----:B------:R-:W-:Y:S01]  /*0b10*/  CS2R R30, SRZ ;  /* 0x00000000001e7805 */ /* 0x000fe2000001ff00 */
[----:B------:R-:W0:Y:S01]  /*0b20*/  LDCU.64 UR12, c[0x4][0x40] ;  /* 0x01000800ff0c77ac */ /* 0x000e220008000a00 */
[----:B------:R-:W-:Y:S01]  /*0b30*/  LOP3.LUT R33, R2, 0x80000000, RZ, 0xfc, !PT ;  /* 0x8000000002217812 */ /* 0x000fe200078efcff */
[----:B------:R-:W-:Y:S01]  /*0b40*/  UMOV UR5, URZ ;  /* 0x000000ff00057c82 */ /* 0x000fe20008000000 */
[----:B------:R-:W-:-:S05]  /*0b50*/  UMOV UR4, URZ ;  /* 0x000000ff00047c82 */ /* 0x000fca0008000000 */
.L_x_8:
[----:B0-----:R-:W-:Y:S01]  /*0b60*/  IMAD.U32 R2, RZ, RZ, UR12 ;  /* 0x0000000cff027e24 */ /* 0x001fe2000f8e00ff */
[----:B------:R-:W-:-:S05]  /*0b70*/  MOV R3, UR13 ;  /* 0x0000000d00037c02 */ /* 0x000fca0008000f00 */
[----:B------:R-:W2:Y:S01]  /*0b80*/  LDG.E.CONSTANT R2, desc[UR10][R2.64] ;  /* 0x0000000a02027981 */ /* 0x000ea2000c1e9900 */
[----:B------:R-:W-:Y:S01]  /*0b90*/  UIADD3 UR4, UPT, UPT, UR4, 0x1, URZ ;  /* 0x0000000104047890 */ /* 0x000fe2000fffe0ff */
[C---:B------:R-:W-:Y:S01]  /*0ba0*/  ISETP.EQ.AND P0, PT, R30.reuse, RZ, PT ;  /* 0x000000ff1e00720c */ /* 0x040fe20003f02270 */
[----:B------:R-:W-:Y:S01]  /*0bb0*/  UIADD3 UR12, UP1, UPT, UR12, 0x4, URZ ;  /* 0x000000040c0c7890 */ /* 0x000fe2000ff3e0ff */
[C---:B------:R-:W-:Y:S01]  /*0bc0*/  ISETP.EQ.AND P1, PT, R30.reuse, 0x4, PT ;  /* 0x000000041e00780c */ /* 0x040fe20003f22270 */
[----:B------:R-:W-:Y:S01]  /*0bd0*/  UISETP.NE.AND UP0, UPT, UR4, 0x6, UPT ;  /* 0x000000060400788c */ /* 0x000fe2000bf05270 */
[C---:B------:R-:W-:Y:S01]  /*0be0*/  ISETP.EQ.AND P2, PT, R30.reuse, 0x8, PT ;  /* 0x000000081e00780c */ /* 0x040fe20003f42270 */
[----:B------:R-:W-:Y:S01]  /*0bf0*/  UIADD3.X UR13, UPT, UPT, URZ, UR13, URZ, UP1, !UPT ;  /* 0x0000000dff0d7290 */ /* 0x000fe20008ffe4ff */
[C---:B------:R-:W-:Y:S02]  /*0c00*/  ISETP.EQ.AND P3, PT, R30.reuse, 0xc, PT ;  /* 0x0000000c1e00780c */ /* 0x040fe40003f62270 */
[----:B------:R-:W-:-:S02]  /*0c10*/  ISETP.EQ.AND P4, PT, R30, 0x10, PT ;  /* 0x000000101e00780c */ /* 0x000fc40003f82270 */
[C---:B------:R-:W-:Y:S01]  /*0c20*/  ISETP.EQ.AND P5, PT, R30.reuse, 0x14, PT ;  /* 0x000000141e00780c */ /* 0x040fe20003fa2270 */
[----:B------:R-:W-:Y:S02]  /*0c30*/  VIADD R30, R30, 0x4 ;  /* 0x000000041e1e7836 */ /* 0x000fe40000000000 */
[----:B--2---:R-:W-:-:S03]  /*0c40*/  IMAD.WIDE.U32 R4, R2, R33, RZ ;  /* 0x0000002102047225 */ /* 0x004fc600078e00ff */
[----:B------:R-:W-:-:S04]  /*0c50*/  IADD3 R4, P6, PT, R4, R31, RZ ;  /* 0x0000001f04047210 */ /* 0x000fc80007fde0ff */
[----:B------:R-:W-:Y:S01]  /*0c60*/  IADD3.X R31, PT, PT, R5, UR5, RZ, P6, !PT ;  /* 0x00000005051f7c10 */ /* 0x000fe2000b7fe4ff */
[--C-:B------:R-:W-:Y:S01]  /*0c70*/  @P0 IMAD.MOV.U32 R20, RZ, RZ, R4.reuse ;  /* 0x000000ffff140224 */ /* 0x100fe200078e0004 */
[-C--:B------:R-:W-:Y:S01]  /*0c80*/  @P1 MOV R21, R4.reuse ;  /* 0x0000000400151202 */ /* 0x080fe20000000f00 */
[--C-:B------:R-:W-:Y:S01]  /*0c90*/  @P2 IMAD.MOV.U32 R22, RZ, RZ, R4.reuse ;  /* 0x000000ffff162224 */ /* 0x100fe200078e0004 */
[-C--:B------:R-:W-:Y:S01]  /*0ca0*/  @P3 MOV R23, R4.reuse ;  /* 0x0000000400173202 */ /* 0x080fe20000000f00 */
[----:B------:R-:W-:Y:S01]  /*0cb0*/  @P4 IMAD.MOV.U32 R24, RZ, RZ, R4 ;  /* 0x000000ffff184224 */ /* 0x000fe200078e0004 */
[----:B------:R-:W-:Y:S01]  /*0cc0*/  @P5 MOV R25, R4 ;  /* 0x0000000400195202 */ /* 0x000fe20000000f00 */
[----:B------:R-:W-:Y:S06]  /*0cd0*/  BRA.U UP0, `(.L_x_8) ;  /* 0xfffffffd00a07547 */ /* 0x000fec000b83ffff */
[----:B------:R-:W-:Y:S01]  /*0ce0*/  SHF.R.U32.HI R2, RZ, 0x17, R0 ;  /* 0x00000017ff027819 */ /* 0x000fe20000011600 */
[----:B------:R-:W-:Y:S03]  /*0cf0*/  BSSY.RECONVERGENT B1, `(.L_x_9) ;  /* 0x0000028000017945 */ /* 0x000fe60003800200 */
[C---:B------:R-:W-:Y:S02]  /*0d00*/  LOP3.LUT R3, R2.reuse, 0xe0, RZ, 0xc0, !PT ;  /* 0x000000e002037812 */ /* 0x040fe400078ec0ff */
[----:B------:R-:W-:Y:S02]  /*0d10*/  LOP3.LUT P6, RZ, R2, 0x1f, RZ, 0xc0, !PT ;  /* 0x0000001f02ff7812 */ /* 0x000fe400078cc0ff */
[----:B------:R-:W-:-:S04]  /*0d20*/  IADD3 R3, PT, PT, R3, -0x80, RZ ;  /* 0xffffff8003037810 */ /* 0x000fc80007ffe0ff */
[----:B------:R-:W-:-:S05]  /*0d30*/  SHF.R.U32.HI R3, RZ, 0x5, R3 ;  /* 0x00000005ff037819 */ /* 0x000fca0000011603 */
[----:B------:R-:W-:-:S05]  /*0d40*/  IMAD.U32 R5, R3, -0x4, RZ ;  /* 0xfffffffc03057824 */ /* 0x000fca00078e00ff */
[C---:B------:R-:W-:Y:S02]  /*0d50*/  ISETP.EQ.AND P3, PT, R5.reuse, -0x18, PT ;  /* 0xffffffe80500780c */ /* 0x040fe40003f62270 */
[C---:B------:R-:W-:Y:S02]  /*0d60*/  ISETP.EQ.AND P4, PT, R5.reuse, -0x14, PT ;  /* 0xffffffec0500780c */ /* 0x040fe40003f82270 */
[C---:B------:R-:W-:Y:S02]  /*0d70*/  ISETP.EQ.AND P2, PT, R5.reuse, -0x10, PT ;  /* 0xfffffff00500780c */ /* 0x040fe40003f42270 */
[C---:B------:R-:W-:Y:S02]  /*0d80*/  ISETP.EQ.AND P1, PT, R5.reuse, -0xc, PT ;  /* 0xfffffff40500780c */ /* 0x040fe40003f22270 */
[C---:B------:R-:W-:Y:S02]  /*0d90*/  ISETP.EQ.AND P0, PT, R5.reuse, -0x8, PT ;  /* 0xfffffff80500780c */ /* 0x040fe40003f02270 */
[----:B------:R-:W-:-:S03]  /*0da0*/  ISETP.EQ.AND P5, PT, R5, RZ, PT ;  /* 0x000000ff0500720c */ /* 0x000fc60003fa2270 */
[----:B------:R-:W-:Y:S02]  /*0db0*/  @P3 MOV R30, R20 ;  /* 0x00000014001e3202 */ /* 0x000fe40000000f00 */
[C---:B------:R-:W-:Y:S01]  /*0dc0*/  ISETP.EQ.AND P3, PT, R5.reuse, -0x4, PT ;  /* 0xfffffffc0500780c */ /* 0x040fe20003f62270 */
[----:B------:R-:W-:Y:S01]  /*0dd0*/  @P4 IMAD.MOV.U32 R3, RZ, RZ, R20 ;  /* 0x000000ffff034224 */ /* 0x000fe200078e0014 */
[----:B------:R-:W-:Y:S01]  /*0de0*/  @P4 MOV R30, R21 ;  /* 0x00000015001e4202 */ /* 0x000fe20000000f00 */
[----:B------:R-:W-:Y:S01]  /*0df0*/  @P2 IMAD.MOV.U32 R3, RZ, RZ, R21 ;  /* 0x000000ffff032224 */ /* 0x000fe200078e0015 */
[----:B------:R-:W-:Y:S01]  /*0e00*/  ISETP.EQ.AND P4, PT, R5, 0x4, PT ;  /* 0x000000040500780c */ /* 0x000fe20003f82270 */
[----:B------:R-:W-:Y:S01]  /*0e10*/  @P1 IMAD.MOV.U32 R3, RZ, RZ, R22 ;  /* 0x000000ffff031224 */ /* 0x000fe200078e0016 */
[----:B------:R-:W-:Y:S01]  /*0e20*/  @P2 MOV R30, R22 ;  /* 0x00000016001e2202 */ /* 0x000fe20000000f00 */
[----:B------:R-:W-:Y:S01]  /*0e30*/  @P0 IMAD.MOV.U32 R3, RZ, RZ, R23 ;  /* 0x000000ffff030224 */ /* 0x000fe200078e0017 */
[----:B------:R-:W-:-:S02]  /*0e40*/  @P1 MOV R30, R23 ;  /* 0x00000017001e1202 */ /* 0x000fc40000000f00 */
[----:B------:R-:W-:-:S03]  /*0e50*/  @P0 MOV R30, R24 ;  /* 0x00000018001e0202 */ /* 0x000fc60000000f00 */
[----:B------:R-:W-:Y:S01]  /*0e60*/  @P3 IMAD.MOV.U32 R3, RZ, RZ, R24 ;  /* 0x000000ffff033224 */ /* 0x000fe200078e0018 */
[----:B------:R-:W-:Y:S01]  /*0e70*/  @P3 MOV R30, R25 ;  /* 0x00000019001e3202 */ /* 0x000fe20000000f00 */
[----:B------:R-:W-:Y:S01]  /*0e80*/  @P5 IMAD.MOV.U32 R3, RZ, RZ, R25 ;  /* 0x000000ffff035224 */ /* 0x000fe200078e0019 */
[----:B------:R-:W-:Y:S01]  /*0e90*/  @P5 MOV R30, R31 ;  /* 0x0000001f001e5202 */ /* 0x000fe20000000f00 */
[----:B------:R-:W-:Y:S01]  /*0ea0*/  @P4 IMAD.MOV.U32 R3, RZ, RZ, R31 ;  /* 0x000000ffff034224 */ /* 0x000fe200078e001f */
[----:B------:R-:W-:Y:S06]  /*0eb0*/  @!P6 BRA `(.L_x_10) ;  /* 0x00000000002ce947 */ /* 0x000fec0003800000 */
[----:B------:R-:W-:Y:S01]  /*0ec0*/  @P2 MOV R4, R20 ;  /* 0x0000001400042202 */ /* 0x000fe20000000f00 */
[----:B------:R-:W-:Y:S01]  /*0ed0*/  @P1 IMAD.MOV.U32 R4, RZ, RZ, R21 ;  /* 0x000000ffff041224 */ /* 0x000fe200078e0015 */
[----:B------:R-:W-:Y:S01]  /*0ee0*/  @P0 MOV R4, R22 ;  /* 0x0000001600040202 */ /* 0x000fe20000000f00 */
[----:B------:R-:W-:Y:S01]  /*0ef0*/  @P3 IMAD.MOV.U32 R4, RZ, RZ, R23 ;  /* 0x000000ffff043224 */ /* 0x000fe200078e0017 */
[----:B------:R-:W-:Y:S02]  /*0f00*/  ISETP.EQ.AND P0, PT, R5, 0x8, PT ;  /* 0x000000080500780c */ /* 0x000fe40003f02270 */
[----:B------:R-:W-:Y:S01]  /*0f10*/  @P5 MOV R4, R24 ;  /* 0x0000001800045202 */ /* 0x000fe20000000f00 */
[----:B------:R-:W-:Y:S01]  /*0f20*/  @P4 IMAD.MOV.U32 R4, RZ, RZ, R25 ;  /* 0x000000ffff044224 */ /* 0x000fe200078e0019 */
[----:B------:R-:W-:-:S04]  /*0f30*/  LOP3.LUT R2, R2, 0x1f, RZ, 0xc0, !PT ;  /* 0x0000001f02027812 */ /* 0x000fc800078ec0ff */
[----:B------:R-:W-:-:S05]  /*0f40*/  SHF.L.W.U32.HI R30, R3, R2, R30 ;  /* 0x00000002031e7219 */ /* 0x000fca0000010e1e */
[----:B------:R-:W-:-:S04]  /*0f50*/  @P0 MOV R4, R31 ;  /* 0x0000001f00040202 */ /* 0x000fc80000000f00 */
[----:B------:R-:W-:-:S07]  /*0f60*/  SHF.L.W.U32.HI R3, R4, R2, R3 ;  /* 0x0000000204037219 */ /* 0x000fce0000010e03 */
.L_x_10:
[----:B------:R-:W-:Y:S05]  /*0f70*/  BSYNC.RECONVERGENT B1 ;  /* 0x0000000000017941 */ /* 0x000fea0003800200 */
.L_x_9:
[C---:B------:R-:W-:Y:S01]  /*0f80*/  SHF.L.W.U32.HI R31, R3.reuse, 0x2, R30 ;  /* 0x00000002031f7819 */ /* 0x040fe20000010e1e */
[----:B------:R-:W-:Y:S01]  /*0f90*/  IMAD.SHL.U32 R3, R3, 0x4, RZ ;  /* 0x0000000403037824 */ /* 0x000fe200078e00ff */
[----:B------:R-:W-:Y:S01]  /*0fa0*/  UMOV UR4, 0x54442d19 ;  /* 0x54442d1900047882 */ /* 0x000fe20000000000 */
[----:B------:R-:W-:Y:S01]  /*0fb0*/  UMOV UR5, 0x3bf921fb ;  /* 0x3bf921fb00057882 */ /* 0x000fe20000000000 */
[----:B------:R-:W-:Y:S02]  /*0fc0*/  SHF.R.S32.HI R4, RZ, 0x1f, R31 ;  /* 0x0000001fff047819 */ /* 0x000fe4000001141f */
[----:B------:R-:W-:Y:S02]  /*0fd0*/  ISETP.GE.AND P0, PT, R0, RZ, PT ;  /* 0x000000ff0000720c */ /* 0x000fe40003f06270 */
[C---:B------:R-:W-:Y:S02]  /*0fe0*/  LOP3.LUT R2, R4.reuse, R3, RZ, 0x3c, !PT ;  /* 0x0000000304027212 */ /* 0x040fe400078e3cff */
[----:B------:R-:W-:-:S02]  /*0ff0*/  LOP3.LUT R3, R4, R31, RZ, 0x3c, !PT ;  /* 0x0000001f04037212 */ /* 0x000fc400078e3cff */
[----:B------:R-:W-:Y:S02]  /*1000*/  SHF.R.U32.HI R30, RZ, 0x1e, R30 ;  /* 0x0000001eff1e7819 */ /* 0x000fe4000001161e */
[C---:B------:R-:W-:Y:S02]  /*1010*/  LOP3.LUT R0, R31.reuse, R0, RZ, 0x3c, !PT ;  /* 0x000000001f007212 */ /* 0x040fe400078e3cff */
[----:B------:R-:W0:Y:S01]  /*1020*/  I2F.F64.S64 R2, R2 ;  /* 0x0000000200027312 */ /* 0x000e220000301c00 */
[----:B------:R-:W-:Y:S02]  /*1030*/  LEA.HI R30, R31, R30, RZ, 0x1 ;  /* 0x0000001e1f1e7211 */ /* 0x000fe400078f08ff */
[----:B------:R-:W-:Y:S02]  /*1040*/  ISETP.GE.AND P1, PT, R0, RZ, PT ;  /* 0x000000ff0000720c */ /* 0x000fe40003f26270 */
[----:B------:R-:W-:-:S05]  /*1050*/  IADD3 R0, PT, PT, -R30, RZ, RZ ;  /* 0x000000ff1e007210 */ /* 0x000fca0007ffe1ff */
[----:B------:R-:W-:Y:S01]  /*1060*/  @!P0 IMAD.MOV.U32 R30, RZ, RZ, R0 ;  /* 0x000000ffff1e8224 */ /* 0x000fe200078e0000 */
[----:B0-----:R-:W-:-:S10]  /*1070*/  DMUL R4, R2, UR4 ;  /* 0x0000000402047c28 */ /* 0x001fd40008000000 */
[----:B------:R-:W0:Y:S02]  /*1080*/  F2F.F32.F64 R4, R4 ;  /* 0x0000000400047310 */ /* 0x000e240000301000 */
[----:B0-----:R-:W-:Y:S01]  /*1090*/  FSEL R2, -R4, R4, !P1 ;  /* 0x0000000404027208 */ /* 0x001fe20004800100 */
[----:B------:R-:W-:Y:S06]  /*10a0*/  BRA `(.L_x_6) ;  /* 0x0000000000087947 */ /* 0x000fec0003800000 */
.L_x_7:
[----:B------:R-:W-:Y:S01]  /*10b0*/  FMUL R2, RZ, R0 ;  /* 0x00000000ff027220 */ /* 0x000fe20000400000 */
[----:B------:R-:W-:-:S07]  /*10c0*/  MOV R30, RZ ;  /* 0x000000ff001e7202 */ /* 0x000fce0000000f00 */
.L_x_6:
[----:B------:R-:W-:Y:S05]  /*10d0*/  BSYNC.RECONVERGENT B0 ;  /* 0x0000000000007941 */ /* 0x000fea0003800200 */
.L_x_5:
[----:B------:R-:W-:Y:S01]  /*10e0*/  LOP3.LUT R4, R30, 0x1, RZ, 0xc0, !PT ;  /* 0x000000011e047812 */ /* 0x000fe200078ec0ff */
[----:B------:R-:W-:Y:S02]  /*10f0*/  IMAD.MOV.U32 R0, RZ, RZ, 0x37cbac00 ;  /* 0x37cbac00ff007424 */ /* 0x000fe400078e00ff */
[----:B------:R-:W-:Y:S01]  /*1100*/  FMUL R3, R2, R2 ;  /* 0x0000000202037220 */ /* 0x000fe20000400000 */
[----:B------:R-:W-:Y:S01]  /*1110*/  VIADD R30, R30, 0x1 ;  /* 0x000000011e1e7836 */ /* 0x000fe20000000000 */
[----:B------:R-:W-:Y:S01]  /*1120*/  ISETP.NE.U32.AND P0, PT, R4, 0x1, PT ;  /* 0x000000010400780c */ /* 0x000fe20003f05070 */
[----:B------:R-:W-:Y:S02]  /*1130*/  HFMA2 R4, -RZ, RZ, 1.0078125, -8.98838043212890625e-05 ;  /* 0x3c0885e4ff047431 */ /* 0x000fe400000001ff */
[----:B------:R-:W-:Y:S01]  /*1140*/  FFMA R0, R3, R0, -0.0013887860113754868507 ;  /* 0xbab607ed03007423 */ /* 0x000fe20000000000 */
[----:B------:R-:W-:Y:S01]  /*1150*/  MOV R5, 0x3e2aaaa8 ;  /* 0x3e2aaaa800057802 */ /* 0x000fe20000000f00 */
[----:B------:R-:W-:Y:S01]  /*1160*/  BSSY.RECONVERGENT B0, `(.L_x_11) ;  /* 0x0000019000007945 */ /* 0x000fe20003800200 */
[----:B------:R-:W-:-:S02]  /*1170*/  LOP3.LUT P1, RZ, R30, 0x2, RZ, 0xc0, !PT ;  /* 0x000000021eff7812 */ /* 0x000fc4000782c0ff */
[----:B------:R-:W-:Y:S02]  /*1180*/  FSEL R0, R0, -0.00019574658654164522886, P0 ;  /* 0xb94d415300007808 */ /* 0x000fe40000000000 */
[----:B------:R-:W-:Y:S02]  /*1190*/  FSEL R30, -R5, -0.4999999701976776123, !P0 ;  /* 0xbeffffff051e7808 */ /* 0x000fe40004000100 */
[----:B------:R-:W-:Y:S01]  /*11a0*/  FSEL R4, R4, 0.041666727513074874878, !P0 ;  /* 0x3d2aaabb04047808 */ /* 0x000fe20004000000 */
[----:B------:R0:W1:Y:S01]  /*11b0*/  MUFU.RSQ R5, R28 ;  /* 0x0000001c00057308 */ /* 0x0000620000001400 */
[----:B-----5:R-:W-:-:S03]  /*11c0*/  ISETP.NE.AND P2, PT, R9, RZ, PT ;  /* 0x000000ff0900720c */ /* 0x020fc60003f45270 */
[C---:B------:R-:W-:Y:S01]  /*11d0*/  FFMA R4, R3.reuse, R0, R4 ;  /* 0x0000000003047223 */ /* 0x040fe20000000004 */
[----:B------:R-:W-:Y:S01]  /*11e0*/  FSEL R0, R2, 1, !P0 ;  /* 0x3f80000002007808 */ /* 0x000fe20004000000 */
[----:B------:R-:W-:Y:S02]  /*11f0*/  VIADD R2, R28, 0xf3000000 ;  /* 0xf30000001c027836 */ /* 0x000fe40000000000 */
[C---:B------:R-:W-:Y:S02]  /*1200*/  FFMA R4, R3.reuse, R4, R30 ;  /* 0x0000000403047223 */ /* 0x040fe4000000001e */
[----:B------:R-:W-:Y:S01]  /*1210*/  FFMA R3, R3, R0, RZ ;  /* 0x0000000003037223 */ /* 0x000fe200000000ff */
[----:B------:R-:W-:-:S03]  /*1220*/  ISETP.GT.U32.AND P0, PT, R2, 0x727fffff, PT ;  /* 0x727fffff0200780c */ /* 0x000fc60003f04070 */
[----:B------:R-:W-:-:S04]  /*1230*/  FFMA R2, R3, R4, R0 ;  /* 0x0000000403027223 */ /* 0x000fc80000000000 */
[----:B------:R-:W-:-:S06]  /*1240*/  @P1 FADD R2, RZ, -R2 ;  /* 0x80000002ff021221 */ /* 0x000fcc0000000000 */
[----:B01----:R-:W-:Y:S05]  /*1250*/  @!P0 BRA `(.L_x_12) ;  /* 0x0000000000148947 */ /* 0x003fea0003800000 */
[----:B------:R-:W-:Y:S02]  /*1260*/  MOV R0, R28 ;  /* 0x0000001c00007202 */ /* 0x000fe40000000f00 */
[----:B------:R-:W-:-:S07]  /*1270*/  MOV R4, 0x1290 ;  /* 0x0000129000047802 */ /* 0x000fce0000000f00 */
[----:B------:R-:W-:Y:S05]  /*1280*/  CALL.REL.NOINC `($__internal_0_$__cuda_sm20_sqrt_rn_f32_slowpath) ;  /* 0x0000000400307944 */ /* 0x000fea0003c00000 */
[----:B------:R-:W-:Y:S01]  /*1290*/  IMAD.MOV.U32 R3, RZ, RZ, R0 ;  /* 0x000000ffff037224 */ /* 0x000fe200078e0000 */
[----:B------:R-:W-:Y:S06]  /*12a0*/  BRA `(.L_x_13) ;  /* 0x0000000000107947 */ /* 0x000fec0003800000 */
.L_x_12:
[----:B------:R-:W-:Y:S01]  /*12b0*/  FMUL.FTZ R3, R28, R5 ;  /* 0x000000051c037220 */ /* 0x000fe20000410000 */
[----:B------:R-:W-:-:S03]  /*12c0*/  FMUL.FTZ R0, R5, 0.5 ;  /* 0x3f00000005007820 */ /* 0x000fc60000410000 */
[----:B------:R-:W-:-:S04]  /*12d0*/  FFMA R28, -R3, R3, R28 ;  /* 0x00000003031c7223 */ /* 0x000fc8000000011c */
[----:B------:R-:W-:-:S07]  /*12e0*/  FFMA R3, R28, R0, R3 ;  /* 0x000000001c037223 */ /* 0x000fce0000000003 */
.L_x_13:
[----:B------:R-:W-:Y:S05]  /*12f0*/  BSYNC.RECONVERGENT B0 ;  /* 0x0000000000007941 */ /* 0x000fea0003800200 */
.L_x_11:
[----:B------:R-:W-:Y:S02]  /*1300*/  HFMA2 R5, -RZ, RZ, 0.96630859375, -0.0022525787353515625 ;  /* 0x3bbb989dff057431 */ /* 0x000fe400000001ff */
[----:B------:R-:W-:Y:S01]  /*1310*/  FMUL R3, R2, R3 ;  /* 0x0000000302037220 */ /* 0x000fe20000400000 */
[----:B------:R-:W-:Y:S01]  /*1320*/  IMAD.MOV.U32 R28, RZ, RZ, 0x437c0000 ;  /* 0x437c0000ff1c7424 */ /* 0x000fe200078e00ff */
[----:B------:R-:W-:Y:S02]  /*1330*/  IADD3 R8, PT, PT, R8, 0x1, RZ ;  /* 0x0000000108087810 */ /* 0x000fe40007ffe0ff */
[CCC-:B------:R-:W-:Y:S01]  /*1340*/  FFMA R2, R27.reuse, R3.reuse, R6.reuse ;  /* 0x000000031b027223 */ /* 0x1c0fe20000000006 */
[----:B------:R-:W-:Y:S01]  /*1350*/  FFMA R4, -R27, R3, R6 ;  /* 0x000000031b047223 */ /* 0x000fe20000000106 */
[----:B------:R-:W-:Y:S02]  /*1360*/  ISETP.NE.AND P0, PT, R8, UR7, PT ;  /* 0x0000000708007c0c */ /* 0x000fe4000bf05270 */
[-C--:B------:R-:W-:Y:S01]  /*1370*/  FFMA.SAT R0, R2, R5.reuse, 0.5 ;  /* 0x3f00000002007423 */ /* 0x080fe20000002005 */
[----:B------:R-:W-:-:S03]  /*1380*/  FFMA.SAT R5, R4, R5, 0.5 ;  /* 0x3f00000004057423 */ /* 0x000fc60000002005 */
[-C--:B------:R-:W-:Y:S01]  /*1390*/  FFMA.RM R0, R0, R28.reuse, 12582913 ;  /* 0x4b40000100007423 */ /* 0x080fe2000000401c */
[----:B------:R-:W-:-:S03]  /*13a0*/  FFMA.RM R5, R5, R28, 12582913 ;  /* 0x4b40000105057423 */ /* 0x000fc6000000401c */
[C---:B------:R-:W-:Y:S01]  /*13b0*/  FADD R3, R0.reuse, -12583039 ;  /* 0xcb40007f00037421 */ /* 0x040fe20000000000 */
[C---:B------:R-:W-:Y:S01]  /*13c0*/  FADD R31, R5.reuse, -12583039 ;  /* 0xcb40007f051f7421 */ /* 0x040fe20000000000 */
[----:B------:R-:W-:Y:S01]  /*13d0*/  SHF.L.U32 R0, R0, 0x17, RZ ;  /* 0x0000001700007819 */ /* 0x000fe200000006ff */
[----:B------:R-:W-:Y:S02]  /*13e0*/  IMAD.SHL.U32 R5, R5, 0x800000, RZ ;  /* 0x0080000005057824 */ /* 0x000fe400078e00ff */
[----:B------:R-:W-:Y:S01]  /*13f0*/  FFMA R3, R2, 1.4426950216293334961, -R3 ;  /* 0x3fb8aa3b02037823 */ /* 0x000fe20000000803 */
[----:B------:R-:W-:-:S03]  /*1400*/  FFMA R31, R4, 1.4426950216293334961, -R31 ;  /* 0x3fb8aa3b041f7823 */ /* 0x000fc6000000081f */
[----:B------:R-:W-:Y:S01]  /*1410*/  FFMA R3, R2, 1.925963033500011079e-08, R3 ;  /* 0x32a5706002037823 */ /* 0x000fe20000000003 */
[----:B------:R-:W-:-:S04]  /*1420*/  FFMA R31, R4, 1.925963033500011079e-08, R31 ;  /* 0x32a57060041f7823 */ /* 0x000fc8000000001f */
[----:B------:R-:W0:Y:S08]  /*1430*/  MUFU.EX2 R2, R31 ;  /* 0x0000001f00027308 */ /* 0x000e300000000800 */
[----:B------:R-:W1:Y:S01]  /*1440*/  MUFU.EX2 R3, R3 ;  /* 0x0000000300037308 */ /* 0x000e620000000800 */
[----:B0-----:R-:W-:-:S04]  /*1450*/  FMUL R4, R5, R2 ;  /* 0x0000000205047220 */ /* 0x001fc80000400000 */
[CCC-:B------:R-:W-:Y:S01]  /*1460*/  FFMA R5, R26.reuse, R4.reuse, -R29.reuse ;  /* 0x000000041a057223 */ /* 0x1c0fe2000000081d */
[----:B------:R-:W-:Y:S01]  /*1470*/  FFMA R4, -R26, R4, R29 ;  /* 0x000000041a047223 */ /* 0x000fe2000000011d */
[----:B-1----:R-:W-:-:S03]  /*1480*/  FMUL R0, R0, R3 ;  /* 0x0000000300007220 */ /* 0x002fc60000400000 */
[----:B------:R-:W-:Y:S02]  /*1490*/  FMNMX R5, RZ, R5, !PT ;  /* 0x00000005ff057209 */ /* 0x000fe40007800000 */
[----:B------:R-:W-:Y:S01]  /*14a0*/  @P2 FMNMX R5, RZ, R4, !PT ;  /* 0x00000004ff052209 */ /* 0x000fe20007800000 */
[CCC-:B------:R-:W-:Y:S01]  /*14b0*/  FFMA R2, R26.reuse, R0.reuse, -R29.reuse ;  /* 0x000000001a027223 */ /* 0x1c0fe2000000081d */
[----:B------:R-:W-:-:S04]  /*14c0*/  FFMA R0, -R26, R0, R29 ;  /* 0x000000001a007223 */ /* 0x000fc8000000011d */
[----:B------:R-:W-:Y:S02]  /*14d0*/  FMNMX R2, RZ, R2, !PT ;  /* 0x00000002ff027209 */ /* 0x000fe40007800000 */
[----:B------:R-:W-:-:S05]  /*14e0*/  @P2 FMNMX R2, RZ, R0, !PT ;  /* 0x00000000ff022209 */ /* 0x000fca0007800000 */
[----:B------:R-:W-:-:S04]  /*14f0*/  FADD R2, R2, R5 ;  /* 0x0000000502027221 */ /* 0x000fc80000000000 */
[----:B------:R-:W-:Y:S01]  /*1500*/  FFMA R11, R2, 0.5, R11 ;  /* 0x3f000000020b7823 */ /* 0x000fe2000000000b */
[----:B------:R-:W-:Y:S06]  /*1510*/  @P0 BRA `(.L_x_14) ;  /* 0xfffffff000780947 */ /* 0x000fec000383ffff */
[----:B------:R-:W0:Y:S01]  /*1520*/  MUFU.RCP R0, UR8 ;  /* 0x0000000800007d08 */ /* 0x000e220008001000 */
[----:B------:R-:W-:Y:S01]  /*1530*/  IMAD.U32 R3, RZ, RZ, UR8 ;  /* 0x00000008ff037e24 */ /* 0x000fe2000f8e00ff */
[----:B------:R-:W-:Y:S06]  /*1540*/  BSSY.RECONVERGENT B0, `(.L_x_15) ;  /* 0x000000c000007945 */ /* 0x000fec0003800200 */
[----:B------:R-:W1:Y:S01]  /*1550*/  FCHK P0, R11, UR8 ;  /* 0x000000080b007d02 */ /* 0x000e620008000000 */
[----:B0-----:R-:W-:-:S04]  /*1560*/  FFMA R3, R0, -R3, 1 ;  /* 0x3f80000000037423 */ /* 0x001fc80000000803 */
[----:B------:R-:W-:-:S04]  /*1570*/  FFMA R0, R0, R3, R0 ;  /* 0x0000000300007223 */ /* 0x000fc80000000000 */
[----:B------:R-:W-:-:S04]  /*1580*/  FFMA R2, R0, R11, RZ ;  /* 0x0000000b00027223 */ /* 0x000fc800000000ff */
[----:B------:R-:W-:-:S04]  /*1590*/  FFMA R3, R2, -UR8, R11 ;  /* 0x8000000802037c23 */ /* 0x000fc8000800000b */
[----:B------:R-:W-:Y:S01]  /*15a0*/  FFMA R0, R0, R3, R2 ;  /* 0x0000000300007223 */ /* 0x000fe20000000002 */
[----:B-1----:R-:W-:Y:S06]  /*15b0*/  @!P0 BRA `(.L_x_16) ;  /* 0x0000000000108947 */ /* 0x002fec0003800000 */
[----:B------:R-:W-:Y:S01]  /*15c0*/  MOV R0, R11 ;  /* 0x0000000b00007202 */ /* 0x000fe20000000f00 */
[----:B------:R-:W-:Y:S01]  /*15d0*/  IMAD.U32 R3, RZ, RZ, UR8 ;  /* 0x00000008ff037e24 */ /* 0x000fe2000f8e00ff */
[----:B------:R-:W-:-:S07]  /*15e0*/  MOV R2, 0x1600 ;  /* 0x0000160000027802 */ /* 0x000fce0000000f00 */
[----:B------:R-:W-:Y:S05]  /*15f0*/  CALL.REL.NOINC `($__internal_1_$__cuda_sm3x_div_rn_noftz_f32_slowpath) ;  /* 0x0000000000ac7944 */ /* 0x000fea0003c00000 */
.L_x_16:
[----:B------:R-:W-:Y:S05]  /*1600*/  BSYNC.RECONVERGENT B0 ;  /* 0x0000000000007941 */ /* 0x000fea0003800200 */
.L_x_15:
[----:B------:R-:W-:Y:S02]  /*1610*/  HFMA2 R2, -RZ, RZ, 0.96630859375, -0.0022525787353515625 ;  /* 0x3bbb989dff027431 */ /* 0x000fe400000001ff */
[----:B------:R-:W-:Y:S01]  /*1620*/  FMUL R7, R10, -R7 ;  /* 0x800000070a077220 */ /* 0x000fe20000400000 */
[----:B------:R-:W-:Y:S01]  /*1630*/  IMAD.MOV.U32 R3, RZ, RZ, 0x437c0000 ;  /* 0x437c0000ff037424 */ /* 0x000fe200078e00ff */
[----:B------:R-:W0:Y:S02]  /*1640*/  LDCU UR4, c[0x0][0x3b8] ;  /* 0x00007700ff0477ac */ /* 0x000e240008000800 */
[----:B------:R-:W-:-:S04]  /*1650*/  FFMA.SAT R2, R7, R2, 0.5 ;  /* 0x3f00000007027423 */ /* 0x000fc80000002002 */
[----:B------:R-:W-:-:S04]  /*1660*/  FFMA.RM R4, R2, R3, 12582913 ;  /* 0x4b40000102047423 */ /* 0x000fc80000004003 */
[C---:B------:R-:W-:Y:S01]  /*1670*/  FADD R2, R4.reuse, -12583039 ;  /* 0xcb40007f04027421 */ /* 0x040fe20000000000 */
[----:B------:R-:W-:-:S03]  /*1680*/  SHF.L.U32 R4, R4, 0x17, RZ ;  /* 0x0000001704047819 */ /* 0x000fc600000006ff */
[C---:B------:R-:W-:Y:S02]  /*1690*/  FFMA R6, R7.reuse, 1.4426950216293334961, -R2 ;  /* 0x3fb8aa3b07067823 */ /* 0x040fe40000000802 */
[----:B------:R-:W1:Y:S02]  /*16a0*/  LDC.64 R2, c[0x0][0x380] ;  /* 0x0000e000ff027b82 */ /* 0x000e640000000a00 */
[----:B------:R-:W-:-:S04]  /*16b0*/  FFMA R6, R7, 1.925963033500011079e-08, R6 ;  /* 0x32a5706007067823 */ /* 0x000fc80000000006 */
[----:B------:R-:W2:Y:S02]  /*16c0*/  MUFU.EX2 R5, R6 ;  /* 0x0000000600057308 */ /* 0x000ea40000000800 */
[----:B--2---:R-:W-:Y:S01]  /*16d0*/  FMUL R5, R4, R5 ;  /* 0x0000000504057220 */ /* 0x004fe20000400000 */
[----:B-1----:R-:W-:-:S04]  /*16e0*/  IMAD.WIDE R2, R13, 0x4, R2 ;  /* 0x000000040d027825 */ /* 0x002fc800078e0202 */
[----:B------:R-:W-:Y:S01]  /*16f0*/  FMUL R5, R5, R0 ;  /* 0x0000000005057220 */ /* 0x000fe20000400000 */
[----:B------:R-:W-:-:S04]  /*1700*/  VIADD R13, R13, UR6 ;  /* 0x000000060d0d7c36 */ /* 0x000fc80008000000 */
[----:B------:R1:W-:Y:S01]  /*1710*/  STG.E desc[UR10][R2.64], R5 ;  /* 0x0000000502007986 */ /* 0x0003e2000c10190a */
[----:B0-----:R-:W-:-:S13]  /*1720*/  ISETP.GE.AND P0, PT, R13, UR4, PT ;  /* 0x000000040d007c0c */ /* 0x001fda000bf06270 */
[----:B-1----:R-:W-:Y:S05]  /*1730*/  @!P0 BRA `(.L_x_17) ;  /* 0xffffffec00548947 */ /* 0x002fea000383ffff */
[----:B------:R-:W-:Y:S05]  /*1740*/  EXIT ;  /* 0x000000000000794d */ /* 0x000fea0003800000 */
        .weak           $__internal_0_$__cuda_sm20_sqrt_rn_f32_slowpath
        .type           $__internal_0_$__cuda_sm20_sqrt_rn_f32_slowpath,@function
        .size           $__internal_0_$__cuda_sm20_sqrt_rn_f32_slowpath,($__internal_1_$__cuda_sm3x_div_rn_noftz_f32_slowpath - $__internal_0_$__cuda_sm20_sqrt_rn_f32_slowpath)
$__internal_0_$__cuda_sm20_sqrt_rn_f32_slowpath:
[----:B------:R-:W-:-:S13]  /*1750*/  LOP3.LUT P0, RZ, R0, 0x7fffffff, RZ, 0xc0, !PT ;  /* 0x7fffffff00ff7812 */ /* 0x000fda000780c0ff */
[----:B------:R-:W-:Y:S01]  /*1760*/  @!P0 MOV R5, R0 ;  /* 0x0000000000058202 */ /* 0x000fe20000000f00 */
[----:B------:R-:W-:Y:S06]  /*1770*/  @!P0 BRA `(.L_x_18) ;  /* 0x0000000000408947 */ /* 0x000fec0003800000 */
[----:B------:R-:W-:-:S13]  /*1780*/  FSETP.GEU.FTZ.AND P0, PT, R0, RZ, PT ;  /* 0x000000ff0000720b */ /* 0x000fda0003f1e000 */
[----:B------:R-:W-:Y:S01]  /*1790*/  @!P0 IMAD.MOV.U32 R5, RZ, RZ, 0x7fffffff ;  /* 0x7fffffffff058424 */ /* 0x000fe200078e00ff */
[----:B------:R-:W-:Y:S06]  /*17a0*/  @!P0 BRA `(.L_x_18) ;  /* 0x0000000000348947 */ /* 0x000fec0003800000 */
[----:B------:R-:W-:-:S13]  /*17b0*/  FSETP.GTU.FTZ.AND P0, PT, |R0|, +INF , PT ;  /* 0x7f8000000000780b */ /* 0x000fda0003f1c200 */
[----:B------:R-:W-:Y:S01]  /*17c0*/  @P0 FADD.FTZ R5, R0, 1 ;  /* 0x3f80000000050421 */ /* 0x000fe20000010000 */
[----:B------:R-:W-:Y:S06]  /*17d0*/  @P0 BRA `(.L_x_18) ;  /* 0x0000000000280947 */ /* 0x000fec0003800000 */
[----:B------:R-:W-:-:S13]  /*17e0*/  FSETP.NEU.FTZ.AND P0, PT, |R0|, +INF , PT ;  /* 0x7f8000000000780b */ /* 0x000fda0003f1d200 */
[----:B------:R-:W-:-:S04]  /*17f0*/  @P0 FFMA R28, R0, 1.84467440737095516160e+19, RZ ;  /* 0x5f800000001c0823 */ /* 0x000fc800000000ff */
[----:B------:R-:W0:Y:S02]  /*1800*/  @P0 MUFU.RSQ R5, R28 ;  /* 0x0000001c00050308 */ /* 0x000e240000001400 */
[----:B0-----:R-:W-:Y:S01]  /*1810*/  @P0 FMUL.FTZ R31, R28, R5 ;  /* 0x000000051c1f0220 */ /* 0x001fe20000410000 */
[----:B------:R-:W-:Y:S01]  /*1820*/  @P0 FMUL.FTZ R32, R5, 0.5 ;  /* 0x3f00000005200820 */ /* 0x000fe20000410000 */
[----:B------:R-:W-:Y:S02]  /*1830*/  @!P0 MOV R5, R0 ;  /* 0x0000000000058202 */ /* 0x000fe40000000f00 */
[----:B------:R-:W-:-:S04]  /*1840*/  @P0 FADD.FTZ R30, -R31, -RZ ;  /* 0x800000ff1f1e0221 */ /* 0x000fc80000010100 */
[----:B------:R-:W-:-:S04]  /*1850*/  @P0 FFMA R30, R31, R30, R28 ;  /* 0x0000001e1f1e0223 */ /* 0x000fc8000000001c */
[----:B------:R-:W-:-:S04]  /*1860*/  @P0 FFMA R30, R30, R32, R31 ;  /* 0x000000201e1e0223 */ /* 0x000fc8000000001f */
[----:B------:R-:W-:-:S07]  /*1870*/  @P0 FMUL.FTZ R5, R30, 2.3283064365386962891e-10 ;  /* 0x2f8000001e050820 */ /* 0x000fce0000410000 */
.L_x_18:
[----:B------:R-:W-:Y:S02]  /*1880*/  IMAD.MOV.U32 R0, RZ, RZ, R5 ;  /* 0x000000ffff007224 */ /* 0x000fe400078e0005 */
[----:B------:R-:W-:-:S04]  /*1890*/  HFMA2 R5, -RZ, RZ, 0, 0 ;  /* 0x00000000ff057431 */ /* 0x000fc800000001ff */
[----:B------:R-:W-:Y:S05]  /*18a0*/  RET.REL.NODEC R4 `(_Z29monte_carlo_antithetic_optionPfS_S_S_S_S_Piiiy) ;  /* 0xffffffe404d47950 */ /* 0x000fea0003c3ffff */
        .weak           $__internal_1_$__cuda_sm3x_div_rn_noftz_f32_slowpath
        .type           $__internal_1_$__cuda_sm3x_div_rn_noftz_f32_slowpath,@function
        .size           $__internal_1_$__cuda_sm3x_div_rn_noftz_f32_slowpath,(.L_x_337 - $__internal_1_$__cuda_sm3x_div_rn_noftz_f32_slowpath)
$__internal_1_$__cuda_sm3x_div_rn_noftz_f32_slowpath:
[----:B------:R-:W-:Y:S01]  /*18b0*/  SHF.R.U32.HI R11, RZ, 0x17, R3 ;  /* 0x00000017ff0b7819 */ /* 0x000fe20000011603 */
[----:B------:R-:W-:Y:S01]  /*18c0*/  BSSY.RECONVERGENT B1, `(.L_x_19) ;  /* 0x0000062000017945 */ /* 0x000fe20003800200 */
[----:B------:R-:W-:Y:S02]  /*18d0*/  SHF.R.U32.HI R26, RZ, 0x17, R0 ;  /* 0x00000017ff1a7819 */ /* 0x000fe40000011600 */
[----:B------:R-:W-:Y:S02]  /*18e0*/  LOP3.LUT R11, R11, 0xff, RZ, 0xc0, !PT ;  /* 0x000000ff0b0b7812 */ /* 0x000fe400078ec0ff */
[----:B------:R-:W-:-:S03]  /*18f0*/  LOP3.LUT R29, R26, 0xff, RZ, 0xc0, !PT ;  /* 0x000000ff1a1d7812 */ /* 0x000fc600078ec0ff */
[----:B------:R-:W-:Y:S01]  /*1900*/  VIADD R28, R11, 0xffffffff ;  /* 0xffffffff0b1c7836 */ /* 0x000fe20000000000 */
[----:B------:R-:W-:-:S04]  /*1910*/  IADD3 R27, PT, PT, R29, -0x1, RZ ;  /* 0xffffffff1d1b7810 */ /* 0x000fc80007ffe0ff */
[----:B------:R-:W-:-:S04]  /*1920*/  ISETP.GT.U32.AND P0, PT, R28, 0xfd, PT ;  /* 0x000000fd1c00780c */ /* 0x000fc80003f04070 */
[----:B------:R-:W-:-:S13]  /*1930*/  ISETP.GT.U32.OR P0, PT, R27, 0xfd, P0 ;  /* 0x000000fd1b00780c */ /* 0x000fda0000704470 */
[----:B------:R-:W-:Y:S01]  /*1940*/  @!P0 IMAD.MOV.U32 R26, RZ, RZ, RZ ;  /* 0x000000ffff1a8224 */ /* 0x000fe200078e00ff */
[----:B------:R-:W-:Y:S06]  /*1950*/  @!P0 BRA `(.L_x_20) ;  /* 0x00000000005c8947 */ /* 0x000fec0003800000 */
[----:B------:R-:W-:Y:S02]  /*1960*/  FSETP.GTU.FTZ.AND P0, PT, |R0|, +INF , PT ;  /* 0x7f8000000000780b */ /* 0x000fe40003f1c200 */
[----:B------:R-:W-:-:S04]  /*1970*/  FSETP.GTU.FTZ.AND P1, PT, |R3|, +INF , PT ;  /* 0x7f8000000300780b */ /* 0x000fc80003f3c200 */
[----:B------:R-:W-:-:S13]  /*1980*/  PLOP3.LUT P0, PT, P0, P1, PT, 0xf8, 0x8f ;  /* 0x00000000008f781c */ /* 0x000fda0000703f70 */
[----:B------:R-:W-:Y:S05]  /*1990*/  @P0 BRA `(.L_x_21) ;  /* 0x00000004004c0947 */ /* 0x000fea0003800000 */
[----:B------:R-:W-:-:S13]  /*19a0*/  LOP3.LUT P0, RZ, R3, 0x7fffffff, R0, 0xc8, !PT ;  /* 0x7fffffff03ff7812 */ /* 0x000fda000780c800 */
[----:B------:R-:W-:Y:S05]  /*19b0*/  @!P0 BRA `(.L_x_22) ;  /* 0x00000004003c8947 */ /* 0x000fea0003800000 */
[C---:B------:R-:W-:Y:S02]  /*19c0*/  FSETP.NEU.FTZ.AND P0, PT, |R0|.reuse, +INF , PT ;  /* 0x7f8000000000780b */ /* 0x040fe40003f1d200 */
[----:B------:R-:W-:Y:S02]  /*19d0*/  FSETP.NEU.FTZ.AND P2, PT, |R3|, +INF , PT ;  /* 0x7f8000000300780b */ /* 0x000fe40003f5d200 */
[----:B------:R-:W-:-:S11]  /*19e0*/  FSETP.NEU.FTZ.AND P1, PT, |R0|, +INF , PT ;  /* 0x7f8000000000780b */ /* 0x000fd60003f3d200 */
[----:B------:R-:W-:Y:S05]  /*19f0*/  @!P2 BRA !P0, `(.L_x_22) ;  /* 0x00000004002ca947 */ /* 0x000fea0004000000 */
[----:B------:R-:W-:-:S04]  /*1a00*/  LOP3.LUT P0, RZ, R0, 0x7fffffff, RZ, 0xc0, !PT ;  /* 0x7fffffff00ff7812 */ /* 0x000fc8000780c0ff */
[----:B------:R-:W-:-:S13]  /*1a10*/  PLOP3.LUT P0, PT, P2, P0, PT, 0x2f, 0xf2 ;  /* 0x0000000000f2781c */ /* 0x000fda0001700577 */
[----:B------:R-:W-:Y:S05]  /*1a20*/  @P0 BRA `(.L_x_23) ;  /* 0x0000000400180947 */ /* 0x000fea0003800000 */
[----:B------:R-:W-:-:S04]  /*1a30*/  LOP3.LUT P0, RZ, R3, 0x7fffffff, RZ, 0xc0, !PT ;  /* 0x7fffffff03ff7812 */ /* 0x000fc8000780c0ff */
[----:B------:R-:W-:-:S13]  /*1a40*/  PLOP3.LUT P0, PT, P1, P0, PT, 0x2f, 0xf2 ;  /* 0x0000000000f2781c */ /* 0x000fda0000f00577 */
[----:B------:R-:W-:Y:S05]  /*1a50*/  @P0 BRA `(.L_x_24) ;  /* 0x0000000400000947 */ /* 0x000fea0003800000 */
[----:B------:R-:W-:Y:S02]  /*1a60*/  ISETP.GE.AND P0, PT, R27, RZ, PT ;  /* 0x000000ff1b00720c */ /* 0x000fe40003f06270 */
[----:B------:R-:W-:-:S11]  /*1a70*/  ISETP.GE.AND P1, PT, R28, RZ, PT ;  /* 0x000000ff1c00720c */ /* 0x000fd60003f26270 */
[----:B------:R-:W-:Y:S01]  /*1a80*/  @P0 MOV R26, RZ ;  /* 0x000000ff001a0202 */ /* 0x000fe20000000f00 */
[----:B------:R-:W-:Y:S02]  /*1a90*/  @!P0 IMAD.MOV.U32 R26, RZ, RZ, -0x40 ;  /* 0xffffffc0ff1a8424 */ /* 0x000fe400078e00ff */
[----:B------:R-:W-:Y:S01]  /*1aa0*/  @!P0 FFMA R0, R0, 1.84467440737095516160e+19, RZ ;  /* 0x5f80000000008823 */ /* 0x000fe200000000ff */
[----:B------:R-:W-:Y:S02]  /*1ab0*/  @!P1 FFMA R3, R3, 1.84467440737095516160e+19, RZ ;  /* 0x5f80000003039823 */ /* 0x000fe400000000ff */
[----:B------:R-:W-:-:S07]  /*1ac0*/  @!P1 IADD3 R26, PT, PT, R26, 0x40, RZ ;  /* 0x000000401a1a9810 */ /* 0x000fce0007ffe0ff */
.L_x_20:
[----:B------:R-:W-:Y:S01]  /*1ad0*/  LEA R28, R11, 0xc0800000, 0x17 ;  /* 0xc08000000b1c7811 */ /* 0x000fe200078eb8ff */
[----:B------:R-:W-:Y:S01]  /*1ae0*/  BSSY.RECONVERGENT B2, `(.L_x_25) ;  /* 0x0000036000027945 */ /* 0x000fe20003800200 */
[----:B------:R-:W-:-:S03]  /*1af0*/  IADD3 R29, PT, PT, R29, -0x7f, RZ ;  /* 0xffffff811d1d7810 */ /* 0x000fc60007ffe0ff */
[----:B------:R-:W-:Y:S02]  /*1b00*/  IMAD.IADD R30, R3, 0x1, -R28 ;  /* 0x00000001031e7824 */ /* 0x000fe400078e0a1c */
[C---:B------:R-:W-:Y:S01]  /*1b10*/  IMAD R0, R29.reuse, -0x800000, R0 ;  /* 0xff8000001d007824 */ /* 0x040fe200078e0200 */
[----:B------:R-:W-:Y:S01]  /*1b20*/  IADD3 R29, PT, PT, R29, 0x7f, -R11 ;  /* 0x0000007f1d1d7810 */ /* 0x000fe20007ffe80b */
[----:B------:R-:W0:Y:S01]  /*1b30*/  MUFU.RCP R3, R30 ;  /* 0x0000001e00037308 */ /* 0x000e220000001000 */
[----:B------:R-:W-:-:S03]  /*1b40*/  FADD.FTZ R27, -R30, -RZ ;  /* 0x800000ff1e1b7221 */ /* 0x000fc60000010100 */
[----:B------:R-:W-:Y:S02]  /*1b50*/  IMAD.IADD R29, R29, 0x1, R26 ;  /* 0x000000011d1d7824 */ /* 0x000fe400078e021a */
[----:B0-----:R-:W-:-:S04]  /*1b60*/  FFMA R28, R3, R27, 1 ;  /* 0x3f800000031c7423 */ /* 0x001fc8000000001b */
[----:B------:R-:W-:-:S04]  /*1b70*/  FFMA R3, R3, R28, R3 ;  /* 0x0000001c03037223 */ /* 0x000fc80000000003 */
[----:B------:R-:W-:-:S04]  /*1b80*/  FFMA R28, R0, R3, RZ ;  /* 0x00000003001c7223 */ /* 0x000fc800000000ff */
[----:B------:R-:W-:-:S04]  /*1b90*/  FFMA R31, R27, R28, R0 ;  /* 0x0000001c1b1f7223 */ /* 0x000fc80000000000 */
[----:B------:R-:W-:-:S04]  /*1ba0*/  FFMA R28, R3, R31, R28 ;  /* 0x0000001f031c7223 */ /* 0x000fc8000000001c */
[----:B------:R-:W-:-:S04]  /*1bb0*/  FFMA R27, R27, R28, R0 ;  /* 0x0000001c1b1b7223 */ /* 0x000fc80000000000 */
[----:B------:R-:W-:-:S05]  /*1bc0*/  FFMA R0, R3, R27, R28 ;  /* 0x0000001b03007223 */ /* 0x000fca000000001c */
[----:B------:R-:W-:-:S04]  /*1bd0*/  SHF.R.U32.HI R11, RZ, 0x17, R0 ;  /* 0x00000017ff0b7819 */ /* 0x000fc80000011600 */
[----:B------:R-:W-:-:S04]  /*1be0*/  LOP3.LUT R11, R11, 0xff, RZ, 0xc0, !PT ;  /* 0x000000ff0b0b7812 */ /* 0x000fc800078ec0ff */
[----:B------:R-:W-:-:S05]  /*1bf0*/  IADD3 R30, PT, PT, R11, R29, RZ ;  /* 0x0000001d0b1e7210 */ /* 0x000fca0007ffe0ff */
[----:B------:R-:W-:-:S05]  /*1c00*/  VIADD R11, R30, 0xffffffff ;  /* 0xffffffff1e0b7836 */ /* 0x000fca0000000000 */
[----:B------:R-:W-:-:S13]  /*1c10*/  ISETP.GE.U32.AND P0, PT, R11, 0xfe, PT ;  /* 0x000000fe0b00780c */ /* 0x000fda0003f06070 */
[----:B------:R-:W-:Y:S05]  /*1c20*/  @!P0 BRA `(.L_x_26) ;  /* 0x0000000000808947 */ /* 0x000fea0003800000 */
[----:B------:R-:W-:-:S13]  /*1c30*/  ISETP.GT.AND P0, PT, R30, 0xfe, PT ;  /* 0x000000fe1e00780c */ /* 0x000fda0003f04270 */
[----:B------:R-:W-:Y:S05]  /*1c40*/  @P0 BRA `(.L_x_27) ;  /* 0x00000000006c0947 */ /* 0x000fea0003800000 */
[----:B------:R-:W-:-:S13]  /*1c50*/  ISETP.GE.AND P0, PT, R30, 0x1, PT ;  /* 0x000000011e00780c */ /* 0x000fda0003f06270 */
[----:B------:R-:W-:Y:S05]  /*1c60*/  @P0 BRA `(.L_x_28) ;  /* 0x0000000000740947 */ /* 0x000fea0003800000 */
[----:B------:R-:W-:Y:S02]  /*1c70*/  ISETP.GE.AND P0, PT, R30, -0x18, PT ;  /* 0xffffffe81e00780c */ /* 0x000fe40003f06270 */
[----:B------:R-:W-:-:S11]  /*1c80*/  LOP3.LUT R0, R0, 0x80000000, RZ, 0xc0, !PT ;  /* 0x8000000000007812 */ /* 0x000fd600078ec0ff */
[----:B------:R-:W-:Y:S05]  /*1c90*/  @!P0 BRA `(.L_x_28) ;  /* 0x0000000000688947 */ /* 0x000fea0003800000 */
[-CC-:B------:R-:W-:Y:S01]  /*1ca0*/  FFMA.RZ R11, R3, R27.reuse, R28.reuse ;  /* 0x0000001b030b7223 */ /* 0x180fe2000000c01c */
[C---:B------:R-:W-:Y:S02]  /*1cb0*/  ISETP.NE.AND P2, PT, R30.reuse, RZ, PT ;  /* 0x000000ff1e00720c */ /* 0x040fe40003f45270 */
[C---:B------:R-:W-:Y:S02]  /*1cc0*/  ISETP.NE.AND P1, PT, R30.reuse, RZ, PT ;  /* 0x000000ff1e00720c */ /* 0x040fe40003f25270 */
[----:B------:R-:W-:Y:S01]  /*1cd0*/  LOP3.LUT R26, R11, 0x7fffff, RZ, 0xc0, !PT ;  /* 0x007fffff0b1a7812 */ /* 0x000fe200078ec0ff */
[CCC-:B------:R-:W-:Y:S01]  /*1ce0*/  FFMA.RP R11, R3.reuse, R27.reuse, R28.reuse ;  /* 0x0000001b030b7223 */ /* 0x1c0fe2000000801c */
[----:B------:R-:W-:Y:S01]  /*1cf0*/  FFMA.RM R28, R3, R27, R28 ;  /* 0x0000001b031c7223 */ /* 0x000fe2000000401c */
[----:B------:R-:W-:Y:S01]  /*1d00*/  IADD3 R3, PT, PT, R30, 0x20, RZ ;  /* 0x000000201e037810 */ /* 0x000fe20007ffe0ff */
[----:B------:R-:W-:Y:S01]  /*1d10*/  IMAD.MOV R27, RZ, RZ, -R30 ;  /* 0x000000ffff1b7224 */ /* 0x000fe200078e0a1e */
[----:B------:R-:W-:-:S02]  /*1d20*/  LOP3.LUT R26, R26, 0x800000, RZ, 0xfc, !PT ;  /* 0x008000001a1a7812 */ /* 0x000fc400078efcff */
[----:B------:R-:W-:Y:S02]  /*1d30*/  FSETP.NEU.FTZ.AND P0, PT, R11, R28, PT ;  /* 0x0000001c0b00720b */ /* 0x000fe40003f1d000 */
[----:B------:R-:W-:Y:S02]  /*1d40*/  SHF.L.U32 R3, R26, R3, RZ ;  /* 0x000000031a037219 */ /* 0x000fe400000006ff */
[----:B------:R-:W-:Y:S02]  /*1d50*/  SEL R11, R27, RZ, P2 ;  /* 0x000000ff1b0b7207 */ /* 0x000fe40001000000 */
[----:B------:R-:W-:Y:S02]  /*1d60*/  ISETP.NE.AND P1, PT, R3, RZ, P1 ;  /* 0x000000ff0300720c */ /* 0x000fe40000f25270 */
[----:B------:R-:W-:Y:S02]  /*1d70*/  SHF.R.U32.HI R11, RZ, R11, R26 ;  /* 0x0000000bff0b7219 */ /* 0x000fe4000001161a */
[----:B------:R-:W-:-:S02]  /*1d80*/  PLOP3.LUT P0, PT, P0, P1, PT, 0xf8, 0x8f ;  /* 0x00000000008f781c */ /* 0x000fc40000703f70 */
[----:B------:R-:W-:Y:S02]  /*1d90*/  SHF.R.U32.HI R26, RZ, 0x1, R11 ;  /* 0x00000001ff1a7819 */ /* 0x000fe4000001160b */
[----:B------:R-:W-:-:S04]  /*1da0*/  SEL R3, RZ, 0x1, !P0 ;  /* 0x00000001ff037807 */ /* 0x000fc80004000000 */
[----:B------:R-:W-:-:S04]  /*1db0*/  LOP3.LUT R28, R3, 0x1, R26, 0xf8, !PT ;  /* 0x00000001031c7812 */ /* 0x000fc800078ef81a */
[----:B------:R-:W-:-:S04]  /*1dc0*/  LOP3.LUT R11, R28, R11, RZ, 0xc0, !PT ;  /* 0x0000000b1c0b7212 */ /* 0x000fc800078ec0ff */
[----:B------:R-:W-:-:S04]  /*1dd0*/  IADD3 R11, PT, PT, R26, R11, RZ ;  /* 0x0000000b1a0b7210 */ /* 0x000fc80007ffe0ff */
[----:B------:R-:W-:Y:S01]  /*1de0*/  LOP3.LUT R0, R11, R0, RZ, 0xfc, !PT ;  /* 0x000000000b007212 */ /* 0x000fe200078efcff */
[----:B------:R-:W-:Y:S06]  /*1df0*/  BRA `(.L_x_28) ;  /* 0x0000000000107947 */ /* 0x000fec0003800000 */
.L_x_27:
[----:B------:R-:W-:-:S04]  /*1e00*/  LOP3.LUT R0, R0, 0x80000000, RZ, 0xc0, !PT ;  /* 0x8000000000007812 */ /* 0x000fc800078ec0ff */
[----:B------:R-:W-:Y:S01]  /*1e10*/  LOP3.LUT R0, R0, 0x7f800000, RZ, 0xfc, !PT ;  /* 0x7f80000000007812 */ /* 0x000fe200078efcff */
[----:B------:R-:W-:Y:S06]  /*1e20*/  BRA `(.L_x_28) ;  /* 0x0000000000047947 */ /* 0x000fec0003800000 */
.L_x_26:
[----:B------:R-:W-:-:S07]  /*1e30*/  IMAD R0, R29, 0x800000, R0 ;  /* 0x008000001d007824 */ /* 0x000fce00078e0200 */
.L_x_28:
[----:B------:R-:W-:Y:S05]  /*1e40*/  BSYNC.RECONVERGENT B2 ;  /* 0x0000000000027941 */ /* 0x000fea0003800200 */
.L_x_25:
[----:B------:R-:W-:Y:S05]  /*1e50*/  BRA `(.L_x_29) ;  /* 0x0000000000207947 */ /* 0x000fea0003800000 */
.L_x_24:
[----:B------:R-:W-:-:S04]  /*1e60*/  LOP3.LUT R0, R3, 0x80000000, R0, 0x48, !PT ;  /* 0x8000000003007812 */ /* 0x000fc800078e4800 */
[----:B------:R-:W-:Y:S01]  /*1e70*/  LOP3.LUT R0, R0, 0x7f800000, RZ, 0xfc, !PT ;  /* 0x7f80000000007812 */ /* 0x000fe200078efcff */
[----:B------:R-:W-:Y:S06]  /*1e80*/  BRA `(.L_x_29) ;  /* 0x0000000000147947 */ /* 0x000fec0003800000 */
.L_x_23:
[----:B------:R-:W-:Y:S01]  /*1e90*/  LOP3.LUT R0, R3, 0x80000000, R0, 0x48, !PT ;  /* 0x8000000003007812 */ /* 0x000fe200078e4800 */
[----:B------:R-:W-:Y:S06]  /*1ea0*/  BRA `(.L_x_29) ;  /* 0x00000000000c7947 */ /* 0x000fec0003800000 */
.L_x_22:
[----:B------:R-:W0:Y:S01]  /*1eb0*/  MUFU.RSQ R0, -QNAN ;  /* 0xffc0000000007908 */ /* 0x000e220000001400 */
[----:B------:R-:W-:Y:S05]  /*1ec0*/  BRA `(.L_x_29) ;  /* 0x0000000000047947 */ /* 0x000fea0003800000 */
.L_x_21:
[----:B------:R-:W-:-:S07]  /*1ed0*/  FADD.FTZ R0, R0, R3 ;  /* 0x0000000300007221 */ /* 0x000fce0000010000 */
.L_x_29:
[----:B------:R-:W-:Y:S05]  /*1ee0*/  BSYNC.RECONVERGENT B1 ;  /* 0x0000000000017941 */ /* 0x000fea0003800200 */
.L_x_19:
[----:B------:R-:W-:-:S04]  /*1ef0*/  HFMA2 R3, -RZ, RZ, 0, 0 ;  /* 0x00000000ff037431 */ /* 0x000fc800000001ff */
[----:B0-----:R-:W-:Y:S05]  /*1f00*/  RET.REL.NODEC R2 `(_Z29monte_carlo_antithetic_optionPfS_S_S_S_S_Piiiy) ;  /* 0xffffffe0023c7950 */ /* 0x001fea0003c3ffff */
.L_x_30:
[----:B------:R-:W-:-:S00]  /*1f10*/  BRA `(.L_x_30) ;  /* 0xfffffffc00fc7947 */ /* 0x000fc0000383ffff */
[----:B------:R-:W-:-:S00]  /*1f20*/  NOP ;  /* 0x0000000000007918 */ /* 0x000fc00000000000 */
        /* <DEDUP_REMOVED lines=13> */
.L_x_337:


//--------------------- .text._Z25monte_carlo_heston_optionPfS_S_S_S_S_S_S_S_S_Piiiiy --------------------------
	.section	.text._Z25monte_carlo_heston_optionPfS_S_S_S_S_S_S_S_S_Piiiiy,"ax",@progbits
	.align	128
        .global         _Z25monte_carlo_heston_optionPfS_S_S_S_S_S_S_S_S_Piiiiy
        .type           _Z25monte_carlo_heston_optionPfS_S_S_S_S_S_S_S_S_Piiiiy,@function
        .size           _Z25monte_carlo_heston_optionPfS_S_S_S_S_S_S_S_S_Piiiiy,(.L_x_339 - _Z25monte_carlo_heston_optionPfS_S_S_S_S_S_S_S_S_Piiiiy)
        .other          _Z25monte_carlo_heston_optionPfS_S_S_S_S_S_S_S_S_Piiiiy,@"STO_CUDA_ENTRY STV_DEFAULT"
_Z25monte_carlo_heston_optionPfS_S_S_S_S_S_S_S_S_Piiiiy:
.text._Z25monte_carlo_heston_optionPfS_S_S_S_S_S_S_S_S_Piiiiy:
        /* <DEDUP_REMOVED lines=19> */
[----:B0-----:R-:W-:Y:S01]  /*0130*/  I2FP.F32.S32 R4, UR7 ;  /* 0x0000000700047c45 */ /* 0x001fe20008201400 */
[----:B------:R-:W-:-:S03]  /*0140*/  UISETP.GT.AND UP0, UPT, UR7, URZ, UPT ;  /* 0x000000ff0700728c */ /* 0x000fc6000bf04270 */
[----:B------:R-:W-:-:S06]  /*0150*/  R2UR UR8, R4 ;  /* 0x00000000040872ca */ /* 0x000fcc00000e0000 */
[----:B-1----:R-:W-:Y:S09]  /*0160*/  BRA.U UP0, `(.L_x_31) ;  /* 0x0000000100a07547 */ /* 0x002ff2000b800000 */
        /* <DEDUP_REMOVED lines=16> */
[----:B01--4-:R-:W-:Y:S05]  /*0270*/  CALL.REL.NOINC `($__internal_3_$__cuda_sm3x_div_rn_noftz_f32_slowpath) ;  /* 0x0000002800987944 */ /* 0x013fea0003c00000 */
[----:B------:R-:W-:-:S07]  /*0280*/  IMAD.MOV.U32 R0, RZ, RZ, R2 ;  /* 0x000000ffff007224 */ /* 0x000fce00078e0002 */
.L_x_32:
[----:B--2-4-:R-:W-:-:S04]  /*0290*/  IMAD.WIDE R4, R3, 0x4, R8 ;  /* 0x0000000403047825 */ /* 0x014fc800078e0208 */
[C---:B0-----:R-:W-:Y:S02]  /*02a0*/  IMAD.WIDE R12, R3.reuse, 0x4, R10 ;  /* 0x00000004030c7825 */ /* 0x041fe400078e020a */
[----:B------:R-:W2:Y:S04]  /*02b0*/  LDG.E R5, desc[UR10][R4.64] ;  /* 0x0000000a04057981 */ /* 0x000ea8000c1e1900 */
[----:B------:R-:W2:Y:S01]  /*02c0*/  LDG.E R12, desc[UR10][R12.64] ;  /* 0x0000000a0c0c7981 */ /* 0x000ea2000c1e1900 */
[----:B------:R-:W-:Y:S02]  /*02d0*/  HFMA2 R17, -RZ, RZ, 3.7421875, 0 ;  /* 0x437c0000ff117431 */ /* 0x000fe400000001ff */
        /* <DEDUP_REMOVED lines=8> */
[----:B------:R-:W-:-:S03]  /*0360*/  IMAD.SHL.U32 R14, R14, 0x800000, RZ ;  /* 0x008000000e0e7824 */ /* 0x000fc600078e00ff */
        /* <DEDUP_REMOVED lines=8> */
.L_x_31:
[----:B------:R-:W0:Y:S01]  /*03f0*/  LDC R6, c[0x0][0x3e0] ;  /* 0x0000f800ff067b82 */ /* 0x000e220000000800 */
[----:B------:R-:W-:-:S07]  /*0400*/  UMOV UR4, 0x400 ;  /* 0x0000040000047882 */ /* 0x000fce0000000000 */
[----:B------:R-:W1:Y:S01]  /*0410*/  S2UR UR5, SR_CgaCtaId ;  /* 0x00000000000579c3 */ /* 0x000e620000008800 */
[----:B0-----:R-:W-:Y:S01]  /*0420*/  ISETP.GE.AND P0, PT, R6, 0x2, PT ;  /* 0x000000020600780c */ /* 0x001fe20003f06270 */
[----:B------:R-:W-:Y:S01]  /*0430*/  IMAD R5, R5, R6, RZ ;  /* 0x0000000605057224 */ /* 0x000fe200078e02ff */
[----:B-1----:R-:W-:-:S06]  /*0440*/  ULEA UR4, UR5, UR4, 0x18 ;  /* 0x0000000405047291 */ /* 0x002fcc000f8ec0ff */
[----:B------:R-:W-:-:S04]  /*0450*/  LEA R5, R5, UR4, 0x3 ;  /* 0x0000000405057c11 */ /* 0x000fc8000f8e18ff */
[----:B------:R-:W-:Y:S01]  /*0460*/  LEA R6, R6, R5, 0x2 ;  /* 0x0000000506067211 */ /* 0x000fe200078e10ff */
[----:B------:R-:W-:Y:S06]  /*0470*/  @!P0 BRA `(.L_x_33) ;  /* 0x0000001c00e08947 */ /* 0x000fec0003800000 */
[----:B------:R-:W0:Y:S01]  /*0480*/  LDC R4, c[0x3][0x48] ;  /* 0x00c01200ff047b82 */ /* 0x000e220000000800 */
[----:B------:R-:W-:Y:S01]  /*0490*/  IMAD R11, R2, -0x658354e5, RZ ;  /* 0x9a7cab1b020b7824 */ /* 0x000fe200078e02ff */
[C---:B------:R-:W-:Y:S01]  /*04a0*/  LOP3.LUT R7, R0.reuse, 0x159a55e5, RZ, 0x3c, !PT ;  /* 0x159a55e500077812 */ /* 0x040fe200078e3cff */
[C---:B------:R-:W-:Y:S02]  /*04b0*/  VIADD R42, R0.reuse, 0x583f19 ;  /* 0x00583f19002a7836 */ /* 0x040fe40000000000 */
[C---:B------:R-:W-:Y:S01]  /*04c0*/  VIADD R8, R0.reuse, 0x75bcd15 ;  /* 0x075bcd1500087836 */ /* 0x040fe20000000000 */
[----:B------:R-:W-:Y:S02]  /*04d0*/  IADD3 R9, PT, PT, R0, 0x64f0c9, R11 ;  /* 0x0064f0c900097810 */ /* 0x000fe40007ffe00b */
[C---:B------:R-:W-:Y:S02]  /*04e0*/  LOP3.LUT R10, R11.reuse, 0x5491333, RZ, 0x3c, !PT ;  /* 0x054913330b0a7812 */ /* 0x040fe400078e3cff */
[----:B------:R-:W-:Y:S01]  /*04f0*/  IADD3 R12, PT, PT, R11, 0x1f123bb5, RZ ;  /* 0x1f123bb50b0c7810 */ /* 0x000fe20007ffe0ff */
[----:B0-----:R-:W-:-:S07]  /*0500*/  FADD R11, R4, R4 ;  /* 0x00000004040b7221 */ /* 0x001fce0000000000 */
.L_x_64:
[----:B0-----:R-:W0:Y:S01]  /*0510*/  LDC.64 R14, c[0x0][0x398] ;  /* 0x0000e600ff0e7b82 */ /* 0x001e220000000a00 */
[----:B------:R-:W1:Y:S07]  /*0520*/  LDCU UR4, c[0x0][0x3e0] ;  /* 0x00007c00ff0477ac */ /* 0x000e6e0008000800 */
[----:B------:R-:W2:Y:S08]  /*0530*/  LDC.64 R20, c[0x0][0x3c8] ;  /* 0x0000f200ff147b82 */ /* 0x000eb00000000a00 */
[----:B------:R-:W3:Y:S08]  /*0540*/  LDC.64 R40, c[0x0][0x388] ;  /* 0x0000e200ff287b82 */ /* 0x000ef00000000a00 */
[----:B------:R-:W4:Y:S01]  /*0550*/  LDC.64 R30, c[0x0][0x3a8] ;  /* 0x0000ea00ff1e7b82 */ /* 0x000f220000000a00 */
[----:B0-----:R-:W-:-:S05]  /*0560*/  IMAD.WIDE R16, R3, 0x4, R14 ;  /* 0x0000000403107825 */ /* 0x001fca00078e020e */
[----:B------:R-:W4:Y:S02]  /*0570*/  LDG.E R0, desc[UR10][R16.64] ;  /* 0x0000000a10007981 */ /* 0x000f24000c1e1900 */
[----:B------:R-:W0:Y:S08]  /*0580*/  LDC.64 R28, c[0x0][0x3b0] ;  /* 0x0000ec00ff1c7b82 */ /* 0x000e300000000a00 */
[----:B------:R-:W1:Y:S01]  /*0590*/  LDC.64 R26, c[0x0][0x3b8] ;  /* 0x0000ee00ff1a7b82 */ /* 0x000e620000000a00 */
[----:B--2---:R-:W-:-:S04]  /*05a0*/  IMAD.WIDE R20, R3, 0x4, R20 ;  /* 0x0000000403147825 */ /* 0x004fc800078e0214 */
[C---:B---3--:R-:W-:Y:S02]  /*05b0*/  IMAD.WIDE R40, R3.reuse, 0x4, R40 ;  /* 0x0000000403287825 */ /* 0x048fe400078e0228 */
[----:B------:R-:W5:Y:S01]  /*05c0*/  LDG.E R20, desc[UR10][R20.64] ;  /* 0x0000000a14147981 */ /* 0x000f62000c1e1900 */
[----:B------:R-:W2:Y:S01]  /*05d0*/  LDC.64 R38, c[0x0][0x390] ;  /* 0x0000e400ff267b82 */ /* 0x000ea20000000a00 */
[C---:B----4-:R-:W-:Y:S02]  /*05e0*/  IMAD.WIDE R30, R3.reuse, 0x4, R30 ;  /* 0x00000004031e7825 */ /* 0x050fe400078e021e */
[----:B------:R-:W5:Y:S04]  /*05f0*/  LDG.E R14, desc[UR10][R40.64] ;  /* 0x0000000a280e7981 */ /* 0x000f68000c1e1900 */
[----:B------:R-:W5:Y:S01]  /*0600*/  LDG.E R17, desc[UR10][R30.64] ;  /* 0x0000000a1e117981 */ /* 0x000f62000c1e1900 */
[C---:B0-----:R-:W-:Y:S01]  /*0610*/  IMAD.WIDE R28, R3.reuse, 0x4, R28 ;  /* 0x00000004031c7825 */ /* 0x041fe200078e021c */
[----:B------:R-:W0:Y:S04]  /*0620*/  LDC.64 R24, c[0x0][0x3a0] ;  /* 0x0000e800ff187b82 */ /* 0x000e280000000a00 */
[----:B------:R-:W5:Y:S01]  /*0630*/  LDG.E R16, desc[UR10][R28.64] ;  /* 0x0000000a1c107981 */ /* 0x000f62000c1e1900 */
[----:B-1----:R-:W-:-:S03]  /*0640*/  IMAD.WIDE R26, R3, 0x4, R26 ;  /* 0x00000004031a7825 */ /* 0x002fc600078e021a */
[----:B------:R-:W1:Y:S02]  /*0650*/  LDC.64 R22, c[0x0][0x3c0] ;  /* 0x0000f000ff167b82 */ /* 0x000e640000000a00 */
[----:B------:R-:W5:Y:S01]  /*0660*/  LDG.E R18, desc[UR10][R26.64] ;  /* 0x0000000a1a127981 */ /* 0x000f62000c1e1900 */
[----:B------:R-:W-:Y:S01]  /*0670*/  UIADD3 UR4, UPT, UPT, UR4, -0x1, URZ ;  /* 0xffffffff04047890 */ /* 0x000fe2000fffe0ff */
[----:B--2---:R-:W-:-:S05]  /*0680*/  IMAD.WIDE R38, R3, 0x4, R38 ;  /* 0x0000000403267825 */ /* 0x004fca00078e0226 */
[----:B------:R-:W-:Y:S01]  /*0690*/  I2FP.F32.S32 R2, UR4 ;  /* 0x0000000400027c45 */ /* 0x000fe20008201400 */
[----:B------:R2:W5:Y:S01]  /*06a0*/  LDG.E R13, desc[UR10][R38.64] ;  /* 0x0000000a260d7981 */ /* 0x000562000c1e1900 */
[----:B0-----:R-:W-:-:S05]  /*06b0*/  IMAD.WIDE R24, R3, 0x4, R24 ;  /* 0x0000000403187825 */ /* 0x001fca00078e0218 */
[----:B------:R0:W5:Y:S01]  /*06c0*/  LDG.E R15, desc[UR10][R24.64] ;  /* 0x0000000a180f7981 */ /* 0x000162000c1e1900 */
[----:B--2---:R-:W2:Y:S01]  /*06d0*/  MUFU.RCP R39, R2 ;  /* 0x0000000200277308 */ /* 0x004ea20000001000 */
[----:B0-----:R-:W0:Y:S01]  /*06e0*/  LDC.64 R24, c[0x0][0x3d0] ;  /* 0x0000f400ff187b82 */ /* 0x001e220000000a00 */
[----:B-1----:R-:W-:Y:S01]  /*06f0*/  IMAD.WIDE R22, R3, 0x4, R22 ;  /* 0x0000000403167825 */ /* 0x002fe200078e0216 */
[----:B------:R-:W-:Y:S04]  /*0700*/  BSSY.RECONVERGENT B0, `(.L_x_34) ;  /* 0x000000e000007945 */ /* 0x000fe80003800200 */
[----:B------:R1:W5:Y:S01]  /*0710*/  LDG.E R19, desc[UR10][R22.64] ;  /* 0x0000000a16137981 */ /* 0x000362000c1e1900 */
[----:B--2---:R-:W-:-:S04]  /*0720*/  FFMA R4, -R2, R39, 1 ;  /* 0x3f80000002047423 */ /* 0x004fc80000000127 */
[----:B------:R-:W-:Y:S01]  /*0730*/  FFMA R39, R39, R4, R39 ;  /* 0x0000000427277223 */ /* 0x000fe20000000027 */
[----:B0-----:R-:W-:Y:S01]  /*0740*/  IMAD.WIDE R24, R3, 0x4, R24 ;  /* 0x0000000403187825 */ /* 0x001fe200078e0218 */
[----:B------:R-:W0:Y:S03]  /*0750*/  FCHK P0, R0, R2 ;  /* 0x0000000200007302 */ /* 0x000e260000000000 */
[----:B------:R-:W-:-:S04]  /*0760*/  FFMA R4, R0, R39, RZ ;  /* 0x0000002700047223 */ /* 0x000fc800000000ff */
[----:B-1----:R-:W-:-:S04]  /*0770*/  FFMA R22, -R2, R4, R0 ;  /* 0x0000000402167223 */ /* 0x002fc80000000100 */
[----:B------:R-:W-:Y:S01]  /*0780*/  FFMA R22, R39, R22, R4 ;  /* 0x0000001627167223 */ /* 0x000fe20000000004 */
[----:B0-----:R-:W-:Y:S06]  /*0790*/  @!P0 BRA `(.L_x_35) ;  /* 0x0000000000108947 */ /* 0x001fec0003800000 */
[----:B------:R-:W-:Y:S01]  /*07a0*/  IMAD.MOV.U32 R26, RZ, RZ, R0 ;  /* 0x000000ffff1a7224 */ /* 0x000fe200078e0000 */
[----:B------:R-:W-:-:S07]  /*07b0*/  MOV R22, 0x7d0 ;  /* 0x000007d000167802 */ /* 0x000fce0000000f00 */
[----:B-----5:R-:W-:Y:S05]  /*07c0*/  CALL.REL.NOINC `($__internal_3_$__cuda_sm3x_div_rn_noftz_f32_slowpath) ;  /* 0x0000002400447944 */ /* 0x020fea0003c00000 */
[----:B------:R-:W-:-:S07]  /*07d0*/  IMAD.MOV.U32 R22, RZ, RZ, R2 ;  /* 0x000000ffff167224 */ /* 0x000fce00078e0002 */
.L_x_35:
[----:B------:R-:W-:Y:S05]  /*07e0*/  BSYNC.RECONVERGENT B0 ;  /* 0x0000000000007941 */ /* 0x000fea0003800200 */
.L_x_34:
[----:B------:R0:W5:Y:S02]  /*07f0*/  LDG.E R21, desc[UR10][R24.64] ;  /* 0x0000000a18157981 */ /* 0x000164000c1e1900 */
[----:B-----5:R-:W-:Y:S01]  /*0800*/  FFMA R27, -R20, R20, 1 ;  /* 0x3f800000141b7423 */ /* 0x020fe20000000114 */
[----:B------:R-:W-:Y:S01]  /*0810*/  BSSY.RECONVERGENT B0, `(.L_x_36) ;  /* 0x000000f000007945 */ /* 0x000fe20003800200 */
[----:B------:R-:W-:Y:S02]  /*0820*/  FMUL R23, R15, R22 ;  /* 0x000000160f177220 */ /* 0x000fe40000400000 */
[----:B------:R0:W1:Y:S01]  /*0830*/  MUFU.RSQ R4, R27 ;  /* 0x0000001b00047308 */ /* 0x0000620000001400 */
[----:B------:R-:W-:-:S04]  /*0840*/  IADD3 R2, PT, PT, R27, -0xd000000, RZ ;  /* 0xf30000001b027810 */ /* 0x000fc80007ffe0ff */
[----:B------:R-:W-:-:S13]  /*0850*/  ISETP.GT.U32.AND P0, PT, R2, 0x727fffff, PT ;  /* 0x727fffff0200780c */ /* 0x000fda0003f04070 */
[----:B01----:R-:W-:Y:S05]  /*0860*/  @!P0 BRA `(.L_x_37) ;  /* 0x0000000000148947 */ /* 0x003fea0003800000 */
[----:B------:R-:W-:Y:S01]  /*0870*/  IMAD.MOV.U32 R2, RZ, RZ, R27 ;  /* 0x000000ffff027224 */ /* 0x000fe200078e001b */
[----:B------:R-:W-:-:S07]  /*0880*/  MOV R4, 0x8a0 ;  /* 0x000008a000047802 */ /* 0x000fce0000000f00 */
[----:B------:R-:W-:Y:S05]  /*0890*/  CALL.REL.NOINC `($__internal_2_$__cuda_sm20_sqrt_rn_f32_slowpath) ;  /* 0x0000002000b47944 */ /* 0x000fea0003c00000 */
[----:B------:R-:W-:Y:S01]  /*08a0*/  IMAD.MOV.U32 R24, RZ, RZ, R2 ;  /* 0x000000ffff187224 */ /* 0x000fe200078e0002 */
[----:B------:R-:W-:Y:S06]  /*08b0*/  BRA `(.L_x_38) ;  /* 0x0000000000107947 */ /* 0x000fec0003800000 */
.L_x_37:
[----:B------:R-:W-:Y:S01]  /*08c0*/  FMUL.FTZ R24, R27, R4 ;  /* 0x000000041b187220 */ /* 0x000fe20000410000 */
[----:B------:R-:W-:-:S03]  /*08d0*/  FMUL.FTZ R2, R4, 0.5 ;  /* 0x3f00000004027820 */ /* 0x000fc60000410000 */
[----:B------:R-:W-:-:S04]  /*08e0*/  FFMA R25, -R24, R24, R27 ;  /* 0x0000001818197223 */ /* 0x000fc8000000011b */
[----:B------:R-:W-:-:S07]  /*08f0*/  FFMA R24, R25, R2, R24 ;  /* 0x0000000219187223 */ /* 0x000fce0000000018 */
.L_x_38:
[----:B------:R-:W-:Y:S05]  /*0900*/  BSYNC.RECONVERGENT B0 ;  /* 0x0000000000007941 */ /* 0x000fea0003800200 */
.L_x_36:
[----:B------:R-:W-:Y:S01]  /*0910*/  IADD3 R2, PT, PT, R22, -0xd000000, RZ ;  /* 0xf300000016027810 */ /* 0x000fe20007ffe0ff */
[----:B------:R0:W1:Y:S01]  /*0920*/  MUFU.RSQ R27, R22 ;  /* 0x00000016001b7308 */ /* 0x0000620000001400 */
[----:B------:R-:W-:Y:S02]  /*0930*/  BSSY.RECONVERGENT B0, `(.L_x_39) ;  /* 0x000000c000007945 */ /* 0x000fe40003800200 */
[----:B------:R-:W-:-:S13]  /*0940*/  ISETP.GT.U32.AND P0, PT, R2, 0x727fffff, PT ;  /* 0x727fffff0200780c */ /* 0x000fda0003f04070 */
[----:B0-----:R-:W-:Y:S05]  /*0950*/  @!P0 BRA `(.L_x_40) ;  /* 0x0000000000148947 */ /* 0x001fea0003800000 */
[----:B------:R-:W-:Y:S01]  /*0960*/  IMAD.MOV.U32 R2, RZ, RZ, R22 ;  /* 0x000000ffff027224 */ /* 0x000fe200078e0016 */
[----:B------:R-:W-:-:S07]  /*0970*/  MOV R4, 0x990 ;  /* 0x0000099000047802 */ /* 0x000fce0000000f00 */
[----:B-1----:R-:W-:Y:S05]  /*0980*/  CALL.REL.NOINC `($__internal_2_$__cuda_sm20_sqrt_rn_f32_slowpath) ;  /* 0x0000002000787944 */ /* 0x002fea0003c00000 */
[----:B------:R-:W-:Y:S01]  /*0990*/  IMAD.MOV.U32 R25, RZ, RZ, R2 ;  /* 0x000000ffff197224 */ /* 0x000fe200078e0002 */
[----:B------:R-:W-:Y:S06]  /*09a0*/  BRA `(.L_x_41) ;  /* 0x0000000000107947 */ /* 0x000fec0003800000 */
.L_x_40:
[C---:B-1----:R-:W-:Y:S01]  /*09b0*/  FMUL.FTZ R25, R27.reuse, R22 ;  /* 0x000000161b197220 */ /* 0x042fe20000410000 */
[----:B------:R-:W-:-:S03]  /*09c0*/  FMUL.FTZ R4, R27, 0.5 ;  /* 0x3f0000001b047820 */ /* 0x000fc60000410000 */
[----:B------:R-:W-:-:S04]  /*09d0*/  FFMA R2, -R25, R25, R22 ;  /* 0x0000001919027223 */ /* 0x000fc80000000116 */
[----:B------:R-:W-:-:S07]  /*09e0*/  FFMA R25, R2, R4, R25 ;  /* 0x0000000402197223 */ /* 0x000fce0000000019 */
.L_x_41:
[----:B------:R-:W-:Y:S05]  /*09f0*/  BSYNC.RECONVERGENT B0 ;  /* 0x0000000000007941 */ /* 0x000fea0003800200 */
.L_x_39:
[----:B------:R-:W-:-:S07]  /*0a00*/  CS2R R26, SRZ ;  /* 0x00000000001a7805 */ /* 0x000fce000001ff00 */
.L_x_61:
[----:B0-----:R0:W-:Y:S01]  /*0a10*/  STS [R5], R14 ;  /* 0x0000000e05007388 */ /* 0x0011e20000000800 */
[----:B------:R-:W-:Y:S01]  /*0a20*/  MOV R28, 0x1 ;  /* 0x00000001001c7802 */ /* 0x000fe20000000f00 */
[----:B------:R-:W-:Y:S02]  /*0a30*/  IMAD.MOV.U32 R29, RZ, RZ, R17 ;  /* 0x000000ffff1d7224 */ /* 0x000fe400078e0011 */
[----:B------:R0:W-:Y:S05]  /*0a40*/  STS [R6], R17 ;  /* 0x0000001106007388 */ /* 0x0001ea0000000800 */
.L_x_60:
[----:B-1----:R-:W-:Y:S01]  /*0a50*/  SHF.R.U32.HI R31, RZ, 0x2, R8 ;  /* 0x00000002ff1f7819 */ /* 0x002fe20000011608 */
[----:B------:R-:W-:Y:S01]  /*0a60*/  IMAD.SHL.U32 R39, R42, 0x10, RZ ;  /* 0x000000102a277824 */ /* 0x000fe200078e00ff */
[----:B------:R-:W-:Y:S01]  /*0a70*/  SHF.R.U32.HI R30, RZ, 0x2, R7 ;  /* 0x00000002ff1e7819 */ /* 0x000fe20000011607 */
[----:B------:R-:W-:Y:S01]  /*0a80*/  IMAD.MOV.U32 R41, RZ, RZ, 0x3e055027 ;  /* 0x3e055027ff297424 */ /* 0x000fe200078e00ff */
[----:B------:R-:W-:Y:S01]  /*0a90*/  LOP3.LUT R31, R31, R8, RZ, 0x3c, !PT ;  /* 0x000000081f1f7212 */ /* 0x000fe200078e3cff */
[----:B------:R-:W-:Y:S01]  /*0aa0*/  BSSY.RECONVERGENT B0, `(.L_x_42) ;  /* 0x000009a000007945 */ /* 0x000fe20003800200 */
[----:B------:R-:W-:Y:S02]  /*0ab0*/  LOP3.LUT R30, R30, R7, RZ, 0x3c, !PT ;  /* 0x000000071e1e7212 */ /* 0x000fe400078e3cff */
[----:B------:R-:W-:-:S04]  /*0ac0*/  SHF.L.U32 R2, R31, 0x1, RZ ;  /* 0x000000011f027819 */ /* 0x000fc800000006ff */
[----:B------:R-:W-:Y:S01]  /*0ad0*/  LOP3.LUT R2, R42, R39, R2, 0x96, !PT ;  /* 0x000000272a027212 */ /* 0x000fe200078e9602 */
[----:B------:R-:W-:-:S03]  /*0ae0*/  IMAD.SHL.U32 R39, R30, 0x2, RZ ;  /* 0x000000021e277824 */ /* 0x000fc600078e00ff */
[----:B------:R-:W-:Y:S01]  /*0af0*/  LOP3.LUT R4, R2, R31, RZ, 0x3c, !PT ;  /* 0x0000001f02047212 */ /* 0x000fe200078e3cff */
[----:B------:R-:W-:-:S03]  /*0b00*/  IMAD.MOV.U32 R2, RZ, RZ, 0x2f800000 ;  /* 0x2f800000ff027424 */ /* 0x000fc600078e00ff */
[----:B------:R-:W-:Y:S02]  /*0b10*/  IADD3 R8, PT, PT, R9, 0x587c5, R4 ;  /* 0x000587c509087810 */ /* 0x000fe40007ffe004 */
[----:B------:R-:W-:Y:S02]  /*0b20*/  SHF.L.U32 R7, R4, 0x4, RZ ;  /* 0x0000000404077819 */ /* 0x000fe400000006ff */
[----:B------:R-:W-:Y:S02]  /*0b30*/  I2FP.F32.U32 R31, R8 ;  /* 0x00000008001f7245 */ /* 0x000fe40000201000 */
[----:B------:R-:W-:Y:S01]  /*0b40*/  LOP3.LUT R7, R30, R39, R7, 0x96, !PT ;  /* 0x000000271e077212 */ /* 0x000fe200078e9607 */
[----:B------:R-:W-:Y:S02]  /*0b50*/  IMAD.MOV.U32 R30, RZ, RZ, R12 ;  /* 0x000000ffff1e7224 */ /* 0x000fe400078e000c */
[----:B------:R-:W-:Y:S01]  /*0b60*/  FFMA R31, R31, R2, 1.1641532182693481445e-10 ;  /* 0x2f0000001f1f7423 */ /* 0x000fe20000000002 */
[----:B------:R-:W-:-:S04]  /*0b70*/  LOP3.LUT R12, R7, R4, RZ, 0x3c, !PT ;  /* 0x00000004070c7212 */ /* 0x000fc800078e3cff */
[----:B------:R-:W-:Y:S02]  /*0b80*/  FSETP.GEU.AND P0, PT, R31, 1.175494350822287508e-38, PT ;  /* 0x008000001f00780b */ /* 0x000fe40003f0e000 */
[----:B------:R-:W-:-:S04]  /*0b90*/  IADD3 R7, PT, PT, R9, 0xb0f8a, R12 ;  /* 0x000b0f8a09077810 */ /* 0x000fc80007ffe00c */
[----:B------:R-:W-:-:S05]  /*0ba0*/  I2FP.F32.U32 R7, R7 ;  /* 0x0000000700077245 */ /* 0x000fca0000201000 */
[----:B------:R-:W-:Y:S01]  /*0bb0*/  FFMA R2, R7, R2, 1.1641532182693481445e-10 ;  /* 0x2f00000007027423 */ /* 0x000fe20000000002 */
[----:B------:R-:W-:Y:S01]  /*0bc0*/  FSEL R7, RZ, -23, P0 ;  /* 0xc1b80000ff077808 */ /* 0x000fe20000000000 */
[----:B------:R-:W-:Y:S02]  /*0bd0*/  @!P0 FMUL R31, R31, 8388608 ;  /* 0x4b0000001f1f8820 */ /* 0x000fe40000400000 */
[----:B------:R-:W-:Y:S02]  /*0be0*/  FMUL R2, R11, R2 ;  /* 0x000000020b027220 */ /* 0x000fe40000400000 */
[C---:B------:R-:W-:Y:S01]  /*0bf0*/  VIADD R38, R31.reuse, 0xc0d55555 ;  /* 0xc0d555551f267836 */ /* 0x040fe20000000000 */
[----:B------:R-:W-:Y:S01]  /*0c00*/  ISETP.GT.U32.AND P0, PT, R31, 0x7f7fffff, PT ;  /* 0x7f7fffff1f00780c */ /* 0x000fe20003f04070 */
[C---:B------:R-:W-:Y:S01]  /*0c10*/  FMUL R43, R2.reuse, 0.63661974668502807617 ;  /* 0x3f22f983022b7820 */ /* 0x040fe20000400000 */
[----:B------:R-:W-:Y:S02]  /*0c20*/  FSETP.GE.AND P5, PT, |R2|, 105615, PT ;  /* 0x47ce47800200780b */ /* 0x000fe40003fa6200 */
[----:B------:R-:W-:-:S03]  /*0c30*/  LOP3.LUT R38, R38, 0xff800000, RZ, 0xc0, !PT ;  /* 0xff80000026267812 */ /* 0x000fc600078ec0ff */
[----:B------:R-:W1:Y:S01]  /*0c40*/  F2I.NTZ R43, R43 ;  /* 0x0000002b002b7305 */ /* 0x000e620000203100 */
[-C--:B------:R-:W-:Y:S02]  /*0c50*/  IADD3 R8, PT, PT, R31, -R38.reuse, RZ ;  /* 0x800000261f087210 */ /* 0x080fe40007ffe0ff */
[----:B------:R-:W-:-:S03]  /*0c60*/  I2FP.F32.S32 R38, R38 ;  /* 0x0000002600267245 */ /* 0x000fc60000201400 */
[----:B------:R-:W-:Y:S02]  /*0c70*/  FADD R8, R8, -1 ;  /* 0xbf80000008087421 */ /* 0x000fe40000000000 */
[----:B------:R-:W-:Y:S02]  /*0c80*/  FFMA R7, R38, 1.1920928955078125e-07, R7 ;  /* 0x3400000026077823 */ /* 0x000fe40000000007 */
[----:B------:R-:W-:-:S04]  /*0c90*/  FFMA R41, R8, -R41, 0.14084610342979431152 ;  /* 0x3e1039f608297423 */ /* 0x000fc80000000829 */
[----:B------:R-:W-:Y:S01]  /*0ca0*/  FFMA R41, R8, R41, -0.12148627638816833496 ;  /* 0xbdf8cdcc08297423 */ /* 0x000fe20000000029 */
[----:B-1----:R-:W-:-:S03]  /*0cb0*/  I2FP.F32.S32 R39, R43 ;  /* 0x0000002b00277245 */ /* 0x002fc60000201400 */
[----:B------:R-:W-:-:S04]  /*0cc0*/  FFMA R41, R8, R41, 0.13980610668659210205 ;  /* 0x3e0f295508297423 */ /* 0x000fc80000000029 */
[----:B------:R-:W-:-:S04]  /*0cd0*/  FFMA R41, R8, R41, -0.16684235632419586182 ;  /* 0xbe2ad8b908297423 */ /* 0x000fc80000000029 */
[----:B------:R-:W-:-:S04]  /*0ce0*/  FFMA R41, R8, R41, 0.20012299716472625732 ;  /* 0x3e4ced0b08297423 */ /* 0x000fc80000000029 */
[----:B------:R-:W-:-:S04]  /*0cf0*/  FFMA R41, R8, R41, -0.24999669194221496582 ;  /* 0xbe7fff2208297423 */ /* 0x000fc80000000029 */
[----:B------:R-:W-:-:S04]  /*0d00*/  FFMA R41, R8, R41, 0.33333182334899902344 ;  /* 0x3eaaaa7808297423 */ /* 0x000fc80000000029 */
[----:B------:R-:W-:-:S04]  /*0d10*/  FFMA R41, R8, R41, -0.5 ;  /* 0xbf00000008297423 */ /* 0x000fc80000000029 */
[----:B------:R-:W-:-:S04]  /*0d20*/  FMUL R41, R8, R41 ;  /* 0x0000002908297220 */ /* 0x000fc80000400000 */
[----:B------:R-:W-:-:S04]  /*0d30*/  FFMA R8, R8, R41, R8 ;  /* 0x0000002908087223 */ /* 0x000fc80000000008 */
[----:B------:R-:W-:Y:S01]  /*0d40*/  FFMA R7, R7, 0.69314718246459960938, R8 ;  /* 0x3f31721807077823 */ /* 0x000fe20000000008 */
[----:B------:R-:W-:-:S04]  /*0d50*/  IMAD.MOV.U32 R8, RZ, RZ, 0x7f800000 ;  /* 0x7f800000ff087424 */ /* 0x000fc800078e00ff */
[----:B------:R-:W-:Y:S01]  /*0d60*/  @P0 FFMA R7, R31, R8, +INF ;  /* 0x7f8000001f070423 */ /* 0x000fe20000000008 */
[----:B------:R-:W-:Y:S01]  /*0d70*/  FFMA R8, R39, -1.5707962512969970703, R2 ;  /* 0xbfc90fda27087823 */ /* 0x000fe20000000002 */
[----:B------:R-:W-:Y:S02]  /*0d80*/  FSETP.NEU.AND P0, PT, R31, RZ, PT ;  /* 0x000000ff1f00720b */ /* 0x000fe40003f0d000 */
[----:B------:R-:W-:Y:S01]  /*0d90*/  FMUL R38, R7, -2 ;  /* 0xc000000007267820 */ /* 0x000fe20000400000 */
[----:B------:R-:W-:Y:S01]  /*0da0*/  FFMA R8, R39, -7.5497894158615963534e-08, R8 ;  /* 0xb3a2216827087823 */ /* 0x000fe20000000008 */
[----:B------:R-:W-:-:S03]  /*0db0*/  IMAD.MOV.U32 R7, RZ, RZ, R4 ;  /* 0x000000ffff077224 */ /* 0x000fc600078e0004 */
[----:B------:R-:W-:Y:S01]  /*0dc0*/  FFMA R31, R39, -5.3903029534742383927e-15, R8 ;  /* 0xa7c234c5271f7823 */ /* 0x000fe20000000008 */
[----:B------:R-:W-:Y:S01]  /*0dd0*/  MOV R8, R42 ;  /* 0x0000002a00087202 */ /* 0x000fe20000000f00 */
[----:B------:R-:W-:Y:S01]  /*0de0*/  IMAD.MOV.U32 R42, RZ, RZ, R43 ;  /* 0x000000ffff2a7224 */ /* 0x000fe200078e002b */
[----:B------:R-:W-:Y:S02]  /*0df0*/  FSEL R4, R38, +INF , P0 ;  /* 0x7f80000026047808 */ /* 0x000fe40000000000 */
[----:B------:R-:W-:Y:S01]  /*0e00*/  MOV R44, R31 ;  /* 0x0000001f002c7202 */ /* 0x000fe20000000f00 */
[----:B------:R-:W-:Y:S06]  /*0e10*/  @!P5 BRA `(.L_x_43) ;  /* 0x000000040088d947 */ /* 0x000fec0003800000 */
[----:B------:R-:W-:-:S13]  /*0e20*/  FSETP.NEU.AND P0, PT, |R2|, +INF , PT ;  /* 0x7f8000000200780b */ /* 0x000fda0003f0d200 */
[----:B------:R-:W-:Y:S05]  /*0e30*/  @!P0 BRA `(.L_x_44) ;  /* 0x0000000400788947 */ /* 0x000fea0003800000 */
[----:B------:R-:W-:Y:S02]  /*0e40*/  IMAD.SHL.U32 R44, R2, 0x100, RZ ;  /* 0x00000100022c7824 */ /* 0x000fe400078e00ff */
[----:B------:R-:W-:Y:S02]  /*0e50*/  HFMA2 R45, -RZ, RZ, 0, 0 ;  /* 0x00000000ff2d7431 */ /* 0x000fe400000001ff */
[----:B------:R-:W-:Y:S01]  /*0e60*/  IMAD.MOV.U32 R43, RZ, RZ, RZ ;  /* 0x000000ffff2b7224 */ /* 0x000fe200078e00ff */
[----:B------:R-:W1:Y:S01]  /*0e70*/  LDCU.64 UR12, c[0x4][0x40] ;  /* 0x01000800ff0c77ac */ /* 0x000e620008000a00 */
[----:B------:R-:W-:Y:S01]  /*0e80*/  LOP3.LUT R44, R44, 0x80000000, RZ, 0xfc, !PT ;  /* 0x800000002c2c7812 */ /* 0x000fe200078efcff */
[----:B------:R-:W-:Y:S01]  /*0e90*/  UMOV UR5, URZ ;  /* 0x000000ff00057c82 */ /* 0x000fe20008000000 */
[----:B------:R-:W-:-:S05]  /*0ea0*/  UMOV UR4, URZ ;  /* 0x000000ff00047c82 */ /* 0x000fca0008000000 */
.L_x_45:
[----:B-1----:R-:W-:Y:S02]  /*0eb0*/  IMAD.U32 R39, RZ, RZ, UR13 ;  /* 0x0000000dff277e24 */ /* 0x002fe4000f8e00ff */
[----:B------:R-:W-:-:S05]  /*0ec0*/  IMAD.U32 R38, RZ, RZ, UR12 ;  /* 0x0000000cff267e24 */ /* 0x000fca000f8e00ff */
[----:B------:R-:W2:Y:S01]  /*0ed0*/  LDG.E.CONSTANT R39, desc[UR10][R38.64] ;  /* 0x0000000a26277981 */ /* 0x000ea2000c1e9900 */
[----:B------:R-:W-:Y:S01]  /*0ee0*/  UIADD3 UR4, UPT, UPT, UR4, 0x1, URZ ;  /* 0x0000000104047890 */ /* 0x000fe2000fffe0ff */
[C---:B------:R-:W-:Y:S01]  /*0ef0*/  ISETP.EQ.AND P1, PT, R45.reuse, 0x4, PT ;  /* 0x000000042d00780c */ /* 0x040fe20003f22270 */
[----:B------:R-:W-:Y:S01]  /*0f00*/  UIADD3 UR12, UP1, UPT, UR12, 0x4, URZ ;  /* 0x000000040c0c7890 */ /* 0x000fe2000ff3e0ff */
[C---:B------:R-:W-:Y:S01]  /*0f10*/  ISETP.EQ.AND P2, PT, R45.reuse, 0x8, PT ;  /* 0x000000082d00780c */ /* 0x040fe20003f42270 */
[----:B------:R-:W-:Y:S01]  /*0f20*/  UISETP.NE.AND UP0, UPT, UR4, 0x6, UPT ;  /* 0x000000060400788c */ /* 0x000fe2000bf05270 */
[C---:B------:R-:W-:Y:S01]  /*0f30*/  ISETP.EQ.AND P3, PT, R45.reuse, 0xc, PT ;  /* 0x0000000c2d00780c */ /* 0x040fe20003f62270 */
[----:B------:R-:W-:Y:S01]  /*0f40*/  UIADD3.X UR13, UPT, UPT, URZ, UR13, URZ, UP1, !UPT ;  /* 0x0000000dff0d7290 */ /* 0x000fe20008ffe4ff */
[C---:B------:R-:W-:Y:S02]  /*0f50*/  ISETP.EQ.AND P4, PT, R45.reuse, 0x10, PT ;  /* 0x000000102d00780c */ /* 0x040fe40003f82270 */
[----:B------:R-:W-:Y:S01]  /*0f60*/  ISETP.EQ.AND P6, PT, R45, 0x14, PT ;  /* 0x000000142d00780c */ /* 0x000fe20003fc2270 */
[----:B--2---:R-:W-:-:S03]  /*0f70*/  IMAD.WIDE.U32 R40, R39, R44, RZ ;  /* 0x0000002c27287225 */ /* 0x004fc600078e00ff */
[----:B------:R-:W-:-:S04]  /*0f80*/  IADD3 R40, P0, PT, R40, R43, RZ ;  /* 0x0000002b28287210 */ /* 0x000fc80007f1e0ff */
[----:B------:R-:W-:Y:S01]  /*0f90*/  IADD3.X R43, PT, PT, R41, UR5, RZ, P0, !PT ;  /* 0x00000005292b7c10 */ /* 0x000fe200087fe4ff */
[--C-:B------:R-:W-:Y:S01]  /*0fa0*/  @P1 IMAD.MOV.U32 R33, RZ, RZ, R40.reuse ;  /* 0x000000ffff211224 */ /* 0x100fe200078e0028 */
[C---:B------:R-:W-:Y:S01]  /*0fb0*/  ISETP.EQ.AND P0, PT, R45.reuse, RZ, PT ;  /* 0x000000ff2d00720c */ /* 0x040fe20003f02270 */
[--C-:B------:R-:W-:Y:S01]  /*0fc0*/  @P3 IMAD.MOV.U32 R35, RZ, RZ, R40.reuse ;  /* 0x000000ffff233224 */ /* 0x100fe200078e0028 */
[-C--:B------:R-:W-:Y:S01]  /*0fd0*/  @P2 MOV R34, R40.reuse ;  /* 0x0000002800222202 */ /* 0x080fe20000000f00 */
[----:B------:R-:W-:Y:S01]  /*0fe0*/  @P6 IMAD.MOV.U32 R37, RZ, RZ, R40 ;  /* 0x000000ffff256224 */ /* 0x000fe200078e0028 */
[----:B------:R-:W-:Y:S02]  /*0ff0*/  @P4 MOV R36, R40 ;  /* 0x0000002800244202 */ /* 0x000fe40000000f00 */
[----:B------:R-:W-:-:S07]  /*1000*/  IADD3 R45, PT, PT, R45, 0x4, RZ ;  /* 0x000000042d2d7810 */ /* 0x000fce0007ffe0ff */
[----:B------:R-:W-:Y:S01]  /*1010*/  @P0 MOV R32, R40 ;  /* 0x0000002800200202 */ /* 0x000fe20000000f00 */
[----:B------:R-:W-:Y:S06]  /*1020*/  BRA.U UP0, `(.L_x_45) ;  /* 0xfffffffd00a07547 */ /* 0x000fec000b83ffff */
[----:B------:R-:W-:Y:S01]  /*1030*/  SHF.R.U32.HI R38, RZ, 0x17, R2 ;  /* 0x00000017ff267819 */ /* 0x000fe20000011602 */
[----:B------:R-:W-:Y:S03]  /*1040*/  BSSY.RECONVERGENT B1, `(.L_x_46) ;  /* 0x000002a000017945 */ /* 0x000fe60003800200 */
[----:B------:R-:W-:-:S05]  /*1050*/  LOP3.LUT R39, R38, 0xe0, RZ, 0xc0, !PT ;  /* 0x000000e026277812 */ /* 0x000fca00078ec0ff */
[----:B------:R-:W-:-:S05]  /*1060*/  VIADD R39, R39, 0xffffff80 ;  /* 0xffffff8027277836 */ /* 0x000fca0000000000 */
[----:B------:R-:W-:-:S04]  /*1070*/  SHF.R.U32.HI R39, RZ, 0x5, R39 ;  /* 0x00000005ff277819 */ /* 0x000fc80000011627 */
[----:B------:R-:W-:-:S04]  /*1080*/  LEA R40, -R39, RZ, 0x2 ;  /* 0x000000ff27287211 */ /* 0x000fc800078e11ff */
[C---:B------:R-:W-:Y:S02]  /*1090*/  ISETP.EQ.AND P0, PT, R40.reuse, -0x18, PT ;  /* 0xffffffe82800780c */ /* 0x040fe40003f02270 */
[C---:B------:R-:W-:Y:S02]  /*10a0*/  ISETP.EQ.AND P6, PT, R40.reuse, -0x14, PT ;  /* 0xffffffec2800780c */ /* 0x040fe40003fc2270 */
[C---:B------:R-:W-:Y:S02]  /*10b0*/  ISETP.EQ.AND P4, PT, R40.reuse, -0x10, PT ;  /* 0xfffffff02800780c */ /* 0x040fe40003f82270 */
[C---:B------:R-:W-:Y:S02]  /*10c0*/  ISETP.EQ.AND P3, PT, R40.reuse, -0xc, PT ;  /* 0xfffffff42800780c */ /* 0x040fe40003f62270 */
[C---:B------:R-:W-:Y:S02]  /*10d0*/  ISETP.EQ.AND P2, PT, R40.reuse, -0x8, PT ;  /* 0xfffffff82800780c */ /* 0x040fe40003f42270 */
[----:B------:R-:W-:-:S03]  /*10e0*/  ISETP.EQ.AND P1, PT, R40, -0x4, PT ;  /* 0xfffffffc2800780c */ /* 0x000fc60003f22270 */
[----:B------:R-:W-:Y:S01]  /*10f0*/  @P0 IMAD.MOV.U32 R39, RZ, RZ, R32 ;  /* 0x000000ffff270224 */ /* 0x000fe200078e0020 */
[C---:B------:R-:W-:Y:S01]  /*1100*/  ISETP.EQ.AND P0, PT, R40.reuse, RZ, PT ;  /* 0x000000ff2800720c */ /* 0x040fe20003f02270 */
[----:B------:R-:W-:Y:S01]  /*1110*/  @P6 IMAD.MOV.U32 R39, RZ, RZ, R33 ;  /* 0x000000ffff276224 */ /* 0x000fe200078e0021 */
[----:B------:R-:W-:Y:S01]  /*1120*/  @P6 MOV R44, R32 ;  /* 0x00000020002c6202 */ /* 0x000fe20000000f00 */
[----:B------:R-:W-:Y:S01]  /*1130*/  @P4 IMAD.MOV.U32 R39, RZ, RZ, R34 ;  /* 0x000000ffff274224 */ /* 0x000fe200078e0022 */
[----:B------:R-:W-:Y:S01]  /*1140*/  ISETP.EQ.AND P6, PT, R40, 0x4, PT ;  /* 0x000000042800780c */ /* 0x000fe20003fc2270 */
[----:B------:R-:W-:Y:S01]  /*1150*/  @P3 IMAD.MOV.U32 R39, RZ, RZ, R35 ;  /* 0x000000ffff273224 */ /* 0x000fe200078e0023 */
[----:B------:R-:W-:Y:S01]  /*1160*/  @P4 MOV R44, R33 ;  /* 0x00000021002c4202 */ /* 0x000fe20000000f00 */
[----:B------:R-:W-:Y:S01]  /*1170*/  @P2 IMAD.MOV.U32 R39, RZ, RZ, R36 ;  /* 0x000000ffff272224 */ /* 0x000fe200078e0024 */
[----:B------:R-:W-:Y:S01]  /*1180*/  @P3 MOV R44, R34 ;  /* 0x00000022002c3202 */ /* 0x000fe20000000f00 */
[----:B------:R-:W-:Y:S01]  /*1190*/  @P1 IMAD.MOV.U32 R39, RZ, RZ, R37 ;  /* 0x000000ffff271224 */ /* 0x000fe200078e0025 */
[----:B------:R-:W-:-:S02]  /*11a0*/  @P2 MOV R44, R35 ;  /* 0x00000023002c2202 */ /* 0x000fc40000000f00 */
[----:B------:R-:W-:Y:S01]  /*11b0*/  @P1 MOV R44, R36 ;  /* 0x00000024002c1202 */ /* 0x000fe20000000f00 */
[----:B------:R-:W-:Y:S01]  /*11c0*/  @P0 IMAD.MOV.U32 R39, RZ, RZ, R43 ;  /* 0x000000ffff270224 */ /* 0x000fe200078e002b */
[----:B------:R-:W-:Y:S02]  /*11d0*/  @P0 MOV R44, R37 ;  /* 0x00000025002c0202 */ /* 0x000fe40000000f00 */
[----:B------:R-:W-:Y:S02]  /*11e0*/  P2R R41, PR, RZ, 0x40 ;  /* 0x00000040ff297803 */ /* 0x000fe40000000000 */
[----:B------:R-:W-:Y:S02]  /*11f0*/  @P6 MOV R44, R43 ;  /* 0x0000002b002c6202 */ /* 0x000fe40000000f00 */
[----:B------:R-:W-:-:S13]  /*1200*/  LOP3.LUT P6, RZ, R38, 0x1f, RZ, 0xc0, !PT ;  /* 0x0000001f26ff7812 */ /* 0x000fda00078cc0ff */
[----:B------:R-:W-:Y:S05]  /*1210*/  @!P6 BRA `(.L_x_47) ;  /* 0x000000000030e947 */ /* 0x000fea0003800000 */
[----:B------:R-:W-:Y:S01]  /*1220*/  @P4 IMAD.MOV.U32 R41, RZ, RZ, R32 ;  /* 0x000000ffff294224 */ /* 0x000fe200078e0020 */
[C---:B------:R-:W-:Y:S02]  /*1230*/  ISETP.EQ.AND P4, PT, R40.reuse, 0x4, PT ;  /* 0x000000042800780c */ /* 0x040fe40003f82270 */
[----:B------:R-:W-:Y:S02]  /*1240*/  ISETP.EQ.AND P6, PT, R40, 0x8, PT ;  /* 0x000000082800780c */ /* 0x000fe40003fc2270 */
[----:B------:R-:W-:Y:S01]  /*1250*/  @P3 MOV R41, R33 ;  /* 0x0000002100293202 */ /* 0x000fe20000000f00 */
[----:B------:R-:W-:Y:S01]  /*1260*/  @P2 IMAD.MOV.U32 R41, RZ, RZ, R34 ;  /* 0x000000ffff292224 */ /* 0x000fe200078e0022 */
[----:B------:R-:W-:Y:S01]  /*1270*/  @P1 MOV R41, R35 ;  /* 0x0000002300291202 */ /* 0x000fe20000000f00 */
[----:B------:R-:W-:Y:S01]  /*1280*/  @P0 IMAD.MOV.U32 R41, RZ, RZ, R36 ;  /* 0x000000ffff290224 */ /* 0x000fe200078e0024 */
[----:B------:R-:W-:-:S04]  /*1290*/  LOP3.LUT R38, R38, 0x1f, RZ, 0xc0, !PT ;  /* 0x0000001f26267812 */ /* 0x000fc800078ec0ff */
[----:B------:R-:W-:Y:S02]  /*12a0*/  SHF.L.W.U32.HI R39, R44, R38, R39 ;  /* 0x000000262c277219 */ /* 0x000fe40000010e27 */
[----:B------:R-:W-:Y:S01]  /*12b0*/  @P4 MOV R41, R37 ;  /* 0x0000002500294202 */ /* 0x000fe20000000f00 */
[----:B------:R-:W-:-:S05]  /*12c0*/  @P6 IMAD.MOV.U32 R41, RZ, RZ, R43 ;  /* 0x000000ffff296224 */ /* 0x000fca00078e002b */
[----:B------:R-:W-:-:S07]  /*12d0*/  SHF.L.W.U32.HI R44, R41, R38, R44 ;  /* 0x00000026292c7219 */ /* 0x000fce0000010e2c */
.L_x_47:
[----:B------:R-:W-:Y:S05]  /*12e0*/  BSYNC.RECONVERGENT B1 ;  /* 0x0000000000017941 */ /* 0x000fea0003800200 */
.L_x_46:
[C---:B------:R-:W-:Y:S01]  /*12f0*/  SHF.L.W.U32.HI R41, R44.reuse, 0x2, R39 ;  /* 0x000000022c297819 */ /* 0x040fe20000010e27 */
[----:B------:R-:W-:Y:S01]  /*1300*/  UMOV UR4, 0x54442d19 ;  /* 0x54442d1900047882 */ /* 0x000fe20000000000 */
[----:B------:R-:W-:Y:S01]  /*1310*/  SHF.L.U32 R44, R44, 0x2, RZ ;  /* 0x000000022c2c7819 */ /* 0x000fe200000006ff */
[----:B------:R-:W-:Y:S01]  /*1320*/  UMOV UR5, 0x3bf921fb ;  /* 0x3bf921fb00057882 */ /* 0x000fe20000000000 */
[----:B------:R-:W-:Y:S02]  /*1330*/  LOP3.LUT R38, R41, R2, RZ, 0x3c, !PT ;  /* 0x0000000229267212 */ /* 0x000fe400078e3cff */
[----:B------:R-:W-:Y:S02]  /*1340*/  SHF.R.S32.HI R40, RZ, 0x1f, R41 ;  /* 0x0000001fff287819 */ /* 0x000fe40000011429 */
[----:B------:R-:W-:Y:S02]  /*1350*/  ISETP.GE.AND P1, PT, R38, RZ, PT ;  /* 0x000000ff2600720c */ /* 0x000fe40003f26270 */
[----:B------:R-:W-:-:S02]  /*1360*/  SHF.R.U32.HI R38, RZ, 0x1e, R39 ;  /* 0x0000001eff267819 */ /* 0x000fc40000011627 */
[C---:B------:R-:W-:Y:S02]  /*1370*/  LOP3.LUT R39, R40.reuse, R41, RZ, 0x3c, !PT ;  /* 0x0000002928277212 */ /* 0x040fe400078e3cff */
[----:B------:R-:W-:Y:S02]  /*1380*/  LEA.HI R43, R41, R38, RZ, 0x1 ;  /* 0x00000026292b7211 */ /* 0x000fe400078f08ff */
[----:B------:R-:W-:Y:S02]  /*1390*/  LOP3.LUT R38, R40, R44, RZ, 0x3c, !PT ;  /* 0x0000002c28267212 */ /* 0x000fe400078e3cff */
[----:B------:R-:W-:Y:S01]  /*13a0*/  ISETP.GE.AND P0, PT, R2, RZ, PT ;  /* 0x000000ff0200720c */ /* 0x000fe20003f06270 */
[----:B------:R-:W-:-:S03]  /*13b0*/  IMAD.MOV R44, RZ, RZ, -R43 ;  /* 0x000000ffff2c7224 */ /* 0x000fc600078e0a2b */
[----:B------:R-:W1:Y:S09]  /*13c0*/  I2F.F64.S64 R38, R38 ;  /* 0x0000002600267312 */ /* 0x000e720000301c00 */
[----:B------:R-:W-:Y:S01]  /*13d0*/  @!P0 MOV R43, R44 ;  /* 0x0000002c002b8202 */ /* 0x000fe20000000f00 */
[----:B-1----:R-:W-:-:S10]  /*13e0*/  DMUL R40, R38, UR4 ;  /* 0x0000000426287c28 */ /* 0x002fd40008000000 */
[----:B------:R-:W1:Y:S02]  /*13f0*/  F2F.F32.F64 R40, R40 ;  /* 0x0000002800287310 */ /* 0x000e640000301000 */
[----:B-1----:R-:W-:Y:S01]  /*1400*/  FSEL R44, -R40, R40, !P1 ;  /* 0x00000028282c7208 */ /* 0x002fe20004800100 */
[----:B------:R-:W-:Y:S06]  /*1410*/  BRA `(.L_x_43) ;  /* 0x0000000000087947 */ /* 0x000fec0003800000 */
.L_x_44:
[----:B------:R-:W-:Y:S01]  /*1420*/  FMUL R44, RZ, R2 ;  /* 0x00000002ff2c7220 */ /* 0x000fe20000400000 */
[----:B------:R-:W-:-:S07]  /*1430*/  IMAD.MOV.U32 R43, RZ, RZ, RZ ;  /* 0x000000ffff2b7224 */ /* 0x000fce00078e00ff */
.L_x_43:
[----:B------:R-:W-:Y:S05]  /*1440*/  BSYNC.RECONVERGENT B0 ;  /* 0x0000000000007941 */ /* 0x000fea0003800200 */
.L_x_42:
[C---:B------:R-:W-:Y:S01]  /*1450*/  LOP3.LUT R39, R43.reuse, 0x1, RZ, 0xc0, !PT ;  /* 0x000000012b277812 */ /* 0x040fe200078ec0ff */
[----:B------:R-:W-:Y:S01]  /*1460*/  HFMA2 R41, -RZ, RZ, 1.0078125, -8.98838043212890625e-05 ;  /* 0x3c0885e4ff297431 */ /* 0x000fe200000001ff */
[----:B------:R-:W-:Y:S01]  /*1470*/  IADD3 R38, PT, PT, R43, 0x1, RZ ;  /* 0x000000012b267810 */ /* 0x000fe20007ffe0ff */
[----:B------:R-:W-:Y:S01]  /*1480*/  BSSY.RECONVERGENT B0, `(.L_x_48) ;  /* 0x000006d000007945 */ /* 0x000fe20003800200 */
[----:B------:R-:W-:Y:S01]  /*1490*/  ISETP.NE.U32.AND P0, PT, R39, 0x1, PT ;  /* 0x000000012700780c */ /* 0x000fe20003f05070 */
[----:B------:R-:W-:Y:S01]  /*14a0*/  IMAD.MOV.U32 R39, RZ, RZ, 0x37cbac00 ;  /* 0x37cbac00ff277424 */ /* 0x000fe200078e00ff */
[----:B------:R-:W-:Y:S01]  /*14b0*/  LOP3.LUT P1, RZ, R38, 0x2, RZ, 0xc0, !PT ;  /* 0x0000000226ff7812 */ /* 0x000fe2000782c0ff */
[C---:B------:R-:W-:Y:S01]  /*14c0*/  FMUL R38, R44.reuse, R44 ;  /* 0x0000002c2c267220 */ /* 0x040fe20000400000 */
[----:B------:R-:W-:-:S03]  /*14d0*/  FSEL R43, R44, 1, !P0 ;  /* 0x3f8000002c2b7808 */ /* 0x000fc60004000000 */
[----:B------:R-:W-:Y:S01]  /*14e0*/  FFMA R39, R38, R39, -0.0013887860113754868507 ;  /* 0xbab607ed26277423 */ /* 0x000fe20000000027 */
[----:B------:R-:W-:-:S04]  /*14f0*/  FSEL R41, R41, 0.041666727513074874878, !P0 ;  /* 0x3d2aaabb29297808 */ /* 0x000fc80004000000 */
[----:B------:R-:W-:-:S05]  /*1500*/  FSEL R39, R39, -0.00019574658654164522886, P0 ;  /* 0xb94d415327277808 */ /* 0x000fca0000000000 */
[----:B------:R-:W-:Y:S01]  /*1510*/  FFMA R39, R38, R39, R41 ;  /* 0x0000002726277223 */ /* 0x000fe20000000029 */
[----:B------:R-:W-:-:S05]  /*1520*/  IMAD.MOV.U32 R41, RZ, RZ, 0x3e2aaaa8 ;  /* 0x3e2aaaa8ff297424 */ /* 0x000fca00078e00ff */
[----:B------:R-:W-:-:S05]  /*1530*/  FSEL R41, -R41, -0.4999999701976776123, !P0 ;  /* 0xbeffffff29297808 */ /* 0x000fca0004000100 */
[C---:B------:R-:W-:Y:S01]  /*1540*/  FFMA R39, R38.reuse, R39, R41 ;  /* 0x0000002726277223 */ /* 0x040fe20000000029 */
[----:B------:R-:W-:-:S04]  /*1550*/  FFMA R38, R38, R43, RZ ;  /* 0x0000002b26267223 */ /* 0x000fc800000000ff */
[----:B------:R-:W-:-:S04]  /*1560*/  FFMA R43, R38, R39, R43 ;  /* 0x00000027262b7223 */ /* 0x000fc8000000002b */
[----:B------:R-:W-:Y:S01]  /*1570*/  @P1 FADD R43, RZ, -R43 ;  /* 0x8000002bff2b1221 */ /* 0x000fe20000000000 */
[----:B------:R-:W-:Y:S06]  /*1580*/  @!P5 BRA `(.L_x_49) ;  /* 0x000000040070d947 */ /* 0x000fec0003800000 */
[----:B------:R-:W-:-:S13]  /*1590*/  FSETP.NEU.AND P0, PT, |R2|, +INF , PT ;  /* 0x7f8000000200780b */ /* 0x000fda0003f0d200 */
[----:B------:R-:W-:Y:S05]  /*15a0*/  @!P0 BRA `(.L_x_50) ;  /* 0x0000000400608947 */ /* 0x000fea0003800000 */
[----:B------:R-:W-:Y:S01]  /*15b0*/  SHF.L.U32 R40, R2, 0x8, RZ ;  /* 0x0000000802287819 */ /* 0x000fe200000006ff */
[----:B------:R-:W-:Y:S01]  /*15c0*/  IMAD.MOV.U32 R41, RZ, RZ, RZ ;  /* 0x000000ffff297224 */ /* 0x000fe200078e00ff */
[----:B------:R-:W-:Y:S01]  /*15d0*/  MOV R31, RZ ;  /* 0x000000ff001f7202 */ /* 0x000fe20000000f00 */
[----:B------:R-:W-:Y:S01]  /*15e0*/  UMOV UR4, URZ ;  /* 0x000000ff00047c82 */ /* 0x000fe20008000000 */
[----:B------:R-:W-:-:S07]  /*15f0*/  LOP3.LUT R40, R40, 0x80000000, RZ, 0xfc, !PT ;  /* 0x8000000028287812 */ /* 0x000fce00078efcff */
.L_x_51:
[----:B------:R-:W1:Y:S02]  /*1600*/  LDC.64 R38, c[0x4][0x40] ;  /* 0x01001000ff267b82 */ /* 0x000e640000000a00 */
[----:B-1----:R-:W-:-:S05]  /*1610*/  IMAD.WIDE.U32 R44, R31, 0x4, R38 ;  /* 0x000000041f2c7825 */ /* 0x002fca00078e0026 */
[----:B------:R-:W2:Y:S02]  /*1620*/  LDG.E.CONSTANT R39, desc[UR10][R44.64] ;  /* 0x0000000a2c277981 */ /* 0x000ea4000c1e9900 */
[----:B--2---:R-:W-:-:S03]  /*1630*/  IMAD.WIDE.U32 R38, R39, R40, RZ ;  /* 0x0000002827267225 */ /* 0x004fc600078e00ff */
[----:B------:R-:W-:Y:S01]  /*1640*/  IADD3 R42, P0, PT, R38, R41, RZ ;  /* 0x00000029262a7210 */ /* 0x000fe20007f1e0ff */
[C---:B------:R-:W-:Y:S01]  /*1650*/  IMAD.SHL.U32 R38, R31.reuse, 0x4, RZ ;  /* 0x000000041f267824 */ /* 0x040fe200078e00ff */
[----:B------:R-:W-:Y:S02]  /*1660*/  IADD3 R31, PT, PT, R31, 0x1, RZ ;  /* 0x000000011f1f7810 */ /* 0x000fe40007ffe0ff */
[----:B------:R-:W-:Y:S02]  /*1670*/  IADD3.X R41, PT, PT, R39, UR4, RZ, P0, !PT ;  /* 0x0000000427297c10 */ /* 0x000fe400087fe4ff */
[----:B------:R-:W-:Y:S02]  /*1680*/  ISETP.NE.AND P0, PT, R31, 0x6, PT ;  /* 0x000000061f00780c */ /* 0x000fe40003f05270 */
[C---:B------:R-:W-:Y:S02]  /*1690*/  ISETP.EQ.AND P1, PT, R38.reuse, RZ, PT ;  /* 0x000000ff2600720c */ /* 0x040fe40003f22270 */
[----:B------:R-:W-:-:S02]  /*16a0*/  ISETP.EQ.AND P2, PT, R38, 0x4, PT ;  /* 0x000000042600780c */ /* 0x000fc40003f42270 */
[C---:B------:R-:W-:Y:S02]  /*16b0*/  ISETP.EQ.AND P3, PT, R38.reuse, 0x8, PT ;  /* 0x000000082600780c */ /* 0x040fe40003f62270 */
[C---:B------:R-:W-:Y:S02]  /*16c0*/  ISETP.EQ.AND P4, PT, R38.reuse, 0xc, PT ;  /* 0x0000000c2600780c */ /* 0x040fe40003f82270 */
[C---:B------:R-:W-:Y:S02]  /*16d0*/  ISETP.EQ.AND P5, PT, R38.reuse, 0x10, PT ;  /* 0x000000102600780c */ /* 0x040fe40003fa2270 */
[----:B------:R-:W-:-:S03]  /*16e0*/  ISETP.EQ.AND P6, PT, R38, 0x14, PT ;  /* 0x000000142600780c */ /* 0x000fc60003fc2270 */
[--C-:B------:R-:W-:Y:S02]  /*16f0*/  @P1 IMAD.MOV.U32 R32, RZ, RZ, R42.reuse ;  /* 0x000000ffff201224 */ /* 0x100fe400078e002a */
[-C--:B------:R-:W-:Y:S02]  /*1700*/  @P2 MOV R33, R42.reuse ;  /* 0x0000002a00212202 */ /* 0x080fe40000000f00 */
[--C-:B------:R-:W-:Y:S02]  /*1710*/  @P3 IMAD.MOV.U32 R34, RZ, RZ, R42.reuse ;  /* 0x000000ffff223224 */ /* 0x100fe400078e002a */
[-C--:B------:R-:W-:Y:S02]  /*1720*/  @P4 MOV R35, R42.reuse ;  /* 0x0000002a00234202 */ /* 0x080fe40000000f00 */
[----:B------:R-:W-:Y:S02]  /*1730*/  @P5 IMAD.MOV.U32 R36, RZ, RZ, R42 ;  /* 0x000000ffff245224 */ /* 0x000fe400078e002a */
[----:B------:R-:W-:Y:S01]  /*1740*/  @P6 MOV R37, R42 ;  /* 0x0000002a00256202 */ /* 0x000fe20000000f00 */
[----:B------:R-:W-:Y:S06]  /*1750*/  @P0 BRA `(.L_x_51) ;  /* 0xfffffffc00a80947 */ /* 0x000fec000383ffff */
[----:B------:R-:W-:Y:S01]  /*1760*/  SHF.R.U32.HI R38, RZ, 0x17, R2 ;  /* 0x00000017ff267819 */ /* 0x000fe20000011602 */
[----:B------:R-:W-:Y:S03]  /*1770*/  BSSY.RECONVERGENT B1, `(.L_x_52) ;  /* 0x0000028000017945 */ /* 0x000fe60003800200 */
[C---:B------:R-:W-:Y:S02]  /*1780*/  LOP3.LUT R31, R38.reuse, 0xe0, RZ, 0xc0, !PT ;  /* 0x000000e0261f7812 */ /* 0x040fe400078ec0ff */
[----:B------:R-:W-:-:S03]  /*1790*/  LOP3.LUT P6, RZ, R38, 0x1f, RZ, 0xc0, !PT ;  /* 0x0000001f26ff7812 */ /* 0x000fc600078cc0ff */
        /* <DEDUP_REMOVED lines=8> */
[----:B------:R-:W-:-:S03]  /*1820*/  ISETP.EQ.AND P5, PT, R40, 0x4, PT ;  /* 0x000000042800780c */ /* 0x000fc60003fa2270 */
[----:B------:R-:W-:Y:S01]  /*1830*/  @P3 IMAD.MOV.U32 R31, RZ, RZ, R32 ;  /* 0x000000ffff1f3224 */ /* 0x000fe200078e0020 */
[C---:B------:R-:W-:Y:S01]  /*1840*/  ISETP.EQ.AND P3, PT, R40.reuse, -0x4, PT ;  /* 0xfffffffc2800780c */ /* 0x040fe20003f62270 */
[----:B------:R-:W-:Y:S01]  /*1850*/  @P4 IMAD.MOV.U32 R31, RZ, RZ, R33 ;  /* 0x000000ffff1f4224 */ /* 0x000fe200078e0021 */
[----:B------:R-:W-:Y:S01]  /*1860*/  @P4 MOV R39, R32 ;  /* 0x0000002000274202 */ /* 0x000fe20000000f00 */
[----:B------:R-:W-:Y:S01]  /*1870*/  @P2 IMAD.MOV.U32 R31, RZ, RZ, R34 ;  /* 0x000000ffff1f2224 */ /* 0x000fe200078e0022 */
[----:B------:R-:W-:Y:S01]  /*1880*/  ISETP.EQ.AND P4, PT, R40, RZ, PT ;  /* 0x000000ff2800720c */ /* 0x000fe20003f82270 */
[----:B------:R-:W-:Y:S01]  /*1890*/  @P1 IMAD.MOV.U32 R31, RZ, RZ, R35 ;  /* 0x000000ffff1f1224 */ /* 0x000fe200078e0023 */
[----:B------:R-:W-:Y:S01]  /*18a0*/  @P2 MOV R39, R33 ;  /* 0x0000002100272202 */ /* 0x000fe20000000f00 */
[----:B------:R-:W-:Y:S01]  /*18b0*/  @P0 IMAD.MOV.U32 R31, RZ, RZ, R36 ;  /* 0x000000ffff1f0224 */ /* 0x000fe200078e0024 */
[----:B------:R-:W-:Y:S02]  /*18c0*/  @P1 MOV R39, R34 ;  /* 0x0000002200271202 */ /* 0x000fe40000000f00 */
[----:B------:R-:W-:-:S03]  /*18d0*/  @P0 MOV R39, R35 ;  /* 0x0000002300270202 */ /* 0x000fc60000000f00 */
[----:B------:R-:W-:Y:S01]  /*18e0*/  @P3 MOV R39, R36 ;  /* 0x0000002400273202 */ /* 0x000fe20000000f00 */
[----:B------:R-:W-:-:S03]  /*18f0*/  @P3 IMAD.MOV.U32 R31, RZ, RZ, R37 ;  /* 0x000000ffff1f3224 */ /* 0x000fc600078e0025 */
[----:B------:R-:W-:Y:S01]  /*1900*/  @P4 MOV R39, R37 ;  /* 0x0000002500274202 */ /* 0x000fe20000000f00 */
[----:B------:R-:W-:Y:S01]  /*1910*/  @P4 IMAD.MOV.U32 R31, RZ, RZ, R41 ;  /* 0x000000ffff1f4224 */ /* 0x000fe200078e0029 */
[----:B------:R-:W-:Y:S01]  /*1920*/  @P5 MOV R39, R41 ;  /* 0x0000002900275202 */ /* 0x000fe20000000f00 */
[----:B------:R-:W-:Y:S06]  /*1930*/  @!P6 BRA `(.L_x_53) ;  /* 0x00000000002ce947 */ /* 0x000fec0003800000 */
[----:B------:R-:W-:Y:S01]  /*1940*/  ISETP.EQ.AND P6, PT, R40, 0x8, PT ;  /* 0x000000082800780c */ /* 0x000fe20003fc2270 */
[----:B------:R-:W-:Y:S01]  /*1950*/  @P2 IMAD.MOV.U32 R40, RZ, RZ, R32 ;  /* 0x000000ffff282224 */ /* 0x000fe200078e0020 */
[----:B------:R-:W-:Y:S01]  /*1960*/  @P1 MOV R40, R33 ;  /* 0x0000002100281202 */ /* 0x000fe20000000f00 */
[----:B------:R-:W-:Y:S01]  /*1970*/  @P0 IMAD.MOV.U32 R40, RZ, RZ, R34 ;  /* 0x000000ffff280224 */ /* 0x000fe200078e0022 */
[----:B------:R-:W-:Y:S01]  /*1980*/  @P3 MOV R40, R35 ;  /* 0x0000002300283202 */ /* 0x000fe20000000f00 */
[----:B------:R-:W-:Y:S01]  /*1990*/  @P4 IMAD.MOV.U32 R40, RZ, RZ, R36 ;  /* 0x000000ffff284224 */ /* 0x000fe200078e0024 */
[----:B------:R-:W-:Y:S02]  /*19a0*/  @P5 MOV R40, R37 ;  /* 0x0000002500285202 */ /* 0x000fe40000000f00 */
[----:B------:R-:W-:-:S04]  /*19b0*/  LOP3.LUT R38, R38, 0x1f, RZ, 0xc0, !PT ;  /* 0x0000001f26267812 */ /* 0x000fc800078ec0ff */
[----:B------:R-:W-:Y:S01]  /*19c0*/  SHF.L.W.U32.HI R31, R39, R38, R31 ;  /* 0x00000026271f7219 */ /* 0x000fe20000010e1f */
[----:B------:R-:W-:-:S05]  /*19d0*/  @P6 IMAD.MOV.U32 R40, RZ, RZ, R41 ;  /* 0x000000ffff286224 */ /* 0x000fca00078e0029 */
[----:B------:R-:W-:-:S07]  /*19e0*/  SHF.L.W.U32.HI R39, R40, R38, R39 ;  /* 0x0000002628277219 */ /* 0x000fce0000010e27 */
.L_x_53:
[----:B------:R-:W-:Y:S05]  /*19f0*/  BSYNC.RECONVERGENT B1 ;  /* 0x0000000000017941 */ /* 0x000fea0003800200 */
.L_x_52:
[C---:B------:R-:W-:Y:S01]  /*1a00*/  SHF.L.W.U32.HI R45, R39.reuse, 0x2, R31 ;  /* 0x00000002272d7819 */ /* 0x040fe20000010e1f */
[----:B------:R-:W-:Y:S01]  /*1a10*/  UMOV UR4, 0x54442d19 ;  /* 0x54442d1900047882 */ /* 0x000fe20000000000 */
[----:B------:R-:W-:Y:S01]  /*1a20*/  SHF.L.U32 R39, R39, 0x2, RZ ;  /* 0x0000000227277819 */ /* 0x000fe200000006ff */
[----:B------:R-:W-:Y:S01]  /*1a30*/  UMOV UR5, 0x3bf921fb ;  /* 0x3bf921fb00057882 */ /* 0x000fe20000000000 */
[----:B------:R-:W-:Y:S02]  /*1a40*/  SHF.R.S32.HI R40, RZ, 0x1f, R45 ;  /* 0x0000001fff287819 */ /* 0x000fe4000001142d */
[----:B------:R-:W-:Y:S02]  /*1a50*/  SHF.R.U32.HI R42, RZ, 0x1e, R31 ;  /* 0x0000001eff2a7819 */ /* 0x000fe4000001161f */
[C---:B------:R-:W-:Y:S02]  /*1a60*/  LOP3.LUT R38, R40.reuse, R39, RZ, 0x3c, !PT ;  /* 0x0000002728267212 */ /* 0x040fe400078e3cff */
[----:B------:R-:W-:-:S02]  /*1a70*/  LOP3.LUT R39, R40, R45, RZ, 0x3c, !PT ;  /* 0x0000002d28277212 */ /* 0x000fc400078e3cff */
[----:B------:R-:W-:Y:S02]  /*1a80*/  ISETP.GE.AND P1, PT, R2, RZ, PT ;  /* 0x000000ff0200720c */ /* 0x000fe40003f26270 */
[C---:B------:R-:W-:Y:S02]  /*1a90*/  LOP3.LUT R2, R45.reuse, R2, RZ, 0x3c, !PT ;  /* 0x000000022d027212 */ /* 0x040fe400078e3cff */
[----:B------:R-:W1:Y:S01]  /*1aa0*/  I2F.F64.S64 R38, R38 ;  /* 0x0000002600267312 */ /* 0x000e620000301c00 */
[----:B------:R-:W-:Y:S02]  /*1ab0*/  LEA.HI R42, R45, R42, RZ, 0x1 ;  /* 0x0000002a2d2a7211 */ /* 0x000fe400078f08ff */
[----:B------:R-:W-:-:S03]  /*1ac0*/  ISETP.GE.AND P0, PT, R2, RZ, PT ;  /* 0x000000ff0200720c */ /* 0x000fc60003f06270 */
[----:B------:R-:W-:-:S05]  /*1ad0*/  IMAD.MOV R2, RZ, RZ, -R42 ;  /* 0x000000ffff027224 */ /* 0x000fca00078e0a2a */
[----:B------:R-:W-:Y:S01]  /*1ae0*/  @!P1 MOV R42, R2 ;  /* 0x00000002002a9202 */ /* 0x000fe20000000f00 */
[----:B-1----:R-:W-:-:S10]  /*1af0*/  DMUL R40, R38, UR4 ;  /* 0x0000000426287c28 */ /* 0x002fd40008000000 */
[----:B------:R-:W1:Y:S02]  /*1b00*/  F2F.F32.F64 R40, R40 ;  /* 0x0000002800287310 */ /* 0x000e640000301000 */
[----:B-1----:R-:W-:Y:S01]  /*1b10*/  FSEL R31, -R40, R40, !P0 ;  /* 0x00000028281f7208 */ /* 0x002fe20004000100 */
[----:B------:R-:W-:Y:S06]  /*1b20*/  BRA `(.L_x_49) ;  /* 0x0000000000087947 */ /* 0x000fec0003800000 */
.L_x_50:
[----:B------:R-:W-:Y:S01]  /*1b30*/  FMUL R31, RZ, R2 ;  /* 0x00000002ff1f7220 */ /* 0x000fe20000400000 */
[----:B------:R-:W-:-:S07]  /*1b40*/  IMAD.MOV.U32 R42, RZ, RZ, RZ ;  /* 0x000000ffff2a7224 */ /* 0x000fce00078e00ff */
.L_x_49:
[----:B------:R-:W-:Y:S05]  /*1b50*/  BSYNC.RECONVERGENT B0 ;  /* 0x0000000000007941 */ /* 0x000fea0003800200 */
.L_x_48:
[----:B------:R-:W-:Y:S01]  /*1b60*/  IADD3 R2, PT, PT, R4, -0xd000000, RZ ;  /* 0xf300000004027810 */ /* 0x000fe20007ffe0ff */
[----:B------:R1:W2:Y:S01]  /*1b70*/  MUFU.RSQ R41, R4 ;  /* 0x0000000400297308 */ /* 0x0002a20000001400 */
[----:B------:R-:W-:Y:S02]  /*1b80*/  BSSY.RECONVERGENT B0, `(.L_x_54) ;  /* 0x000000b000007945 */ /* 0x000fe40003800200 */
[----:B------:R-:W-:-:S13]  /*1b90*/  ISETP.GT.U32.AND P0, PT, R2, 0x727fffff, PT ;  /* 0x727fffff0200780c */ /* 0x000fda0003f04070 */
[----:B-1----:R-:W-:Y:S05]  /*1ba0*/  @!P0 BRA `(.L_x_55) ;  /* 0x0000000000108947 */ /* 0x002fea0003800000 */
[----:B------:R-:W-:Y:S01]  /*1bb0*/  IMAD.MOV.U32 R2, RZ, RZ, R4 ;  /* 0x000000ffff027224 */ /* 0x000fe200078e0004 */
[----:B------:R-:W-:-:S07]  /*1bc0*/  MOV R4, 0x1be0 ;  /* 0x00001be000047802 */ /* 0x000fce0000000f00 */
[----:B0-2---:R-:W-:Y:S05]  /*1bd0*/  CALL.REL.NOINC `($__internal_2_$__cuda_sm20_sqrt_rn_f32_slowpath) ;  /* 0x0000000c00e47944 */ /* 0x005fea0003c00000 */
[----:B------:R-:W-:Y:S05]  /*1be0*/  BRA `(.L_x_56) ;  /* 0x0000000000107947 */ /* 0x000fea0003800000 */
.L_x_55:
[----:B--2---:R-:W-:Y:S01]  /*1bf0*/  FMUL.FTZ R39, R4, R41 ;  /* 0x0000002904277220 */ /* 0x004fe20000410000 */
[----:B------:R-:W-:-:S03]  /*1c00*/  FMUL.FTZ R38, R41, 0.5 ;  /* 0x3f00000029267820 */ /* 0x000fc60000410000 */
[----:B------:R-:W-:-:S04]  /*1c10*/  FFMA R2, -R39, R39, R4 ;  /* 0x0000002727027223 */ /* 0x000fc80000000104 */
[----:B------:R-:W-:-:S07]  /*1c20*/  FFMA R2, R2, R38, R39 ;  /* 0x0000002602027223 */ /* 0x000fce0000000027 */
.L_x_56:
[----:B------:R-:W-:Y:S05]  /*1c30*/  BSYNC.RECONVERGENT B0 ;  /* 0x0000000000007941 */ /* 0x000fea0003800200 */
.L_x_54:
[----:B------:R-:W-:Y:S01]  /*1c40*/  HFMA2 R39, -RZ, RZ, 0.487060546875, -0.0625 ;  /* 0x37cbac00ff277431 */ /* 0x000fe200000001ff */
[C---:B------:R-:W-:Y:S01]  /*1c50*/  LOP3.LUT R38, R42.reuse, 0x1, RZ, 0xc0, !PT ;  /* 0x000000012a267812 */ /* 0x040fe200078ec0ff */
[----:B------:R-:W-:Y:S01]  /*1c60*/  FMUL R4, R31, R31 ;  /* 0x0000001f1f047220 */ /* 0x000fe20000400000 */
[----:B------:R-:W-:Y:S01]  /*1c70*/  IMAD.MOV.U32 R41, RZ, RZ, 0x3c0885e4 ;  /* 0x3c0885e4ff297424 */ /* 0x000fe200078e00ff */
[----:B------:R-:W-:Y:S01]  /*1c80*/  LOP3.LUT P1, RZ, R42, 0x2, RZ, 0xc0, !PT ;  /* 0x000000022aff7812 */ /* 0x000fe2000782c0ff */
[----:B------:R-:W-:Y:S01]  /*1c90*/  IMAD.SHL.U32 R45, R12, 0x10, RZ ;  /* 0x000000100c2d7824 */ /* 0x000fe200078e00ff */
[----:B------:R-:W-:Y:S01]  /*1ca0*/  ISETP.NE.U32.AND P0, PT, R38, 0x1, PT ;  /* 0x000000012600780c */ /* 0x000fe20003f05070 */
[----:B------:R-:W-:Y:S01]  /*1cb0*/  FMUL R43, R43, R2 ;  /* 0x000000022b2b7220 */ /* 0x000fe20000400000 */
[----:B------:R-:W-:Y:S01]  /*1cc0*/  BSSY.RECONVERGENT B0, `(.L_x_57) ;  /* 0x000002a000007945 */ /* 0x000fe20003800200 */
[----:B------:R-:W-:Y:S01]  /*1cd0*/  IADD3 R9, PT, PT, R9, 0x161f14, RZ ;  /* 0x00161f1409097810 */ /* 0x000fe20007ffe0ff */
[----:B------:R-:W-:Y:S01]  /*1ce0*/  FFMA R38, R4, R39, -0.0013887860113754868507 ;  /* 0xbab607ed04267423 */ /* 0x000fe20000000027 */
[----:B------:R-:W-:-:S02]  /*1cf0*/  FSEL R41, R41, 0.041666727513074874878, P0 ;  /* 0x3d2aaabb29297808 */ /* 0x000fc40000000000 */
[----:B------:R-:W-:Y:S02]  /*1d00*/  FSEL R31, R31, 1, P0 ;  /* 0x3f8000001f1f7808 */ /* 0x000fe40000000000 */
[----:B------:R-:W-:-:S05]  /*1d10*/  FSEL R39, R38, -0.00019574658654164522886, !P0 ;  /* 0xb94d415326277808 */ /* 0x000fca0004000000 */
[----:B------:R-:W-:Y:S01]  /*1d20*/  FFMA R39, R4, R39, R41 ;  /* 0x0000002704277223 */ /* 0x000fe20000000029 */
[----:B------:R-:W-:-:S04]  /*1d30*/  SHF.R.U32.HI R41, RZ, 0x2, R30 ;  /* 0x00000002ff297819 */ /* 0x000fc8000001161e */
[----:B------:R-:W-:Y:S02]  /*1d40*/  LOP3.LUT R30, R41, R30, RZ, 0x3c, !PT ;  /* 0x0000001e291e7212 */ /* 0x000fe400078e3cff */
[----:B------:R-:W-:Y:S02]  /*1d50*/  MOV R41, 0x3e2aaaa8 ;  /* 0x3e2aaaa800297802 */ /* 0x000fe40000000f00 */
[C---:B------:R-:W-:Y:S02]  /*1d60*/  SHF.L.U32 R38, R30.reuse, 0x1, RZ ;  /* 0x000000011e267819 */ /* 0x040fe400000006ff */
[----:B------:R-:W-:Y:S02]  /*1d70*/  FSEL R41, -R41, -0.4999999701976776123, P0 ;  /* 0xbeffffff29297808 */ /* 0x000fe40000000100 */
[----:B------:R-:W-:-:S03]  /*1d80*/  LOP3.LUT R45, R30, R38, R45, 0x96, !PT ;  /* 0x000000261e2d7212 */ /* 0x000fc600078e962d */
[C---:B------:R-:W-:Y:S01]  /*1d90*/  FFMA R39, R4.reuse, R39, R41 ;  /* 0x0000002704277223 */ /* 0x040fe20000000029 */
[----:B------:R-:W-:Y:S01]  /*1da0*/  SHF.R.U32.HI R41, RZ, 0x2, R10 ;  /* 0x00000002ff297819 */ /* 0x000fe2000001160a */
[----:B------:R-:W-:-:S03]  /*1db0*/  FFMA R4, R4, R31, RZ ;  /* 0x0000001f04047223 */ /* 0x000fc600000000ff */
[----:B------:R-:W-:Y:S01]  /*1dc0*/  LOP3.LUT R41, R41, R10, RZ, 0x3c, !PT ;  /* 0x0000000a29297212 */ /* 0x000fe200078e3cff */
[----:B------:R-:W-:Y:S01]  /*1dd0*/  FFMA R31, R4, R39, R31 ;  /* 0x00000027041f7223 */ /* 0x000fe2000000001f */
[----:B------:R-:W-:Y:S02]  /*1de0*/  LOP3.LUT R10, R45, R12, RZ, 0x3c, !PT ;  /* 0x0000000c2d0a7212 */ /* 0x000fe400078e3cff */
[----:B------:R-:W-:Y:S01]  /*1df0*/  FMNMX R39, RZ, R29, !PT ;  /* 0x0000001dff277209 */ /* 0x000fe20007800000 */
[C---:B------:R-:W-:Y:S01]  /*1e00*/  IMAD.SHL.U32 R30, R41.reuse, 0x2, RZ ;  /* 0x00000002291e7824 */ /* 0x040fe200078e00ff */
[----:B------:R-:W-:Y:S01]  /*1e10*/  SHF.L.U32 R4, R10, 0x4, RZ ;  /* 0x000000040a047819 */ /* 0x000fe200000006ff */
[----:B------:R-:W-:Y:S02]  /*1e20*/  @P1 FADD R31, RZ, -R31 ;  /* 0x8000001fff1f1221 */ /* 0x000fe40000000000 */
[----:B------:R-:W-:Y:S01]  /*1e30*/  FADD R45, R18, -R39 ;  /* 0x80000027122d7221 */ /* 0x000fe20000000000 */
[----:B------:R-:W-:Y:S01]  /*1e40*/  LOP3.LUT R41, R41, R30, R4, 0x96, !PT ;  /* 0x0000001e29297212 */ /* 0x000fe200078e9604 */
[----:B------:R-:W-:Y:S01]  /*1e50*/  VIADD R30, R39, 0xf3000000 ;  /* 0xf3000000271e7836 */ /* 0x000fe20000000000 */
[----:B------:R1:W2:Y:S01]  /*1e60*/  MUFU.RSQ R4, R39 ;  /* 0x0000002700047308 */ /* 0x0002a20000001400 */
[----:B------:R-:W-:Y:S01]  /*1e70*/  FMUL R31, R31, R2 ;  /* 0x000000021f1f7220 */ /* 0x000fe20000400000 */
[----:B------:R-:W-:-:S02]  /*1e80*/  LOP3.LUT R42, R41, R10, RZ, 0x3c, !PT ;  /* 0x0000000a292a7212 */ /* 0x000fc400078e3cff */
[----:B------:R-:W-:Y:S01]  /*1e90*/  ISETP.GT.U32.AND P0, PT, R30, 0x727fffff, PT ;  /* 0x727fffff1e00780c */ /* 0x000fe20003f04070 */
[----:B------:R-:W-:Y:S01]  /*1ea0*/  FMUL R31, R31, R24 ;  /* 0x000000181f1f7220 */ /* 0x000fe20000400000 */
[----:B------:R-:W-:-:S03]  /*1eb0*/  FMUL R30, R16, R45 ;  /* 0x0000002d101e7220 */ /* 0x000fc60000400000 */
[----:B------:R-:W-:-:S08]  /*1ec0*/  FFMA R31, R20, R43, R31 ;  /* 0x0000002b141f7223 */ /* 0x000fd0000000001f */
[----:B-12---:R-:W-:Y:S05]  /*1ed0*/  @!P0 BRA `(.L_x_58) ;  /* 0x0000000000108947 */ /* 0x006fea0003800000 */
[----:B------:R-:W-:Y:S01]  /*1ee0*/  IMAD.MOV.U32 R2, RZ, RZ, R39 ;  /* 0x000000ffff027224 */ /* 0x000fe200078e0027 */
[----:B------:R-:W-:-:S07]  /*1ef0*/  MOV R4, 0x1f10 ;  /* 0x00001f1000047802 */ /* 0x000fce0000000f00 */
[----:B0-----:R-:W-:Y:S05]  /*1f00*/  CALL.REL.NOINC `($__internal_2_$__cuda_sm20_sqrt_rn_f32_slowpath) ;  /* 0x0000000c00187944 */ /* 0x001fea0003c00000 */
[----:B------:R-:W-:Y:S05]  /*1f10*/  BRA `(.L_x_59) ;  /* 0x0000000000107947 */ /* 0x000fea0003800000 */
.L_x_58:
[----:B------:R-:W-:Y:S01]  /*1f20*/  FMUL.FTZ R2, R39, R4 ;  /* 0x0000000427027220 */ /* 0x000fe20000410000 */
[----:B------:R-:W-:-:S03]  /*1f30*/  FMUL.FTZ R4, R4, 0.5 ;  /* 0x3f00000004047820 */ /* 0x000fc60000410000 */
[----:B------:R-:W-:-:S04]  /*1f40*/  FFMA R39, -R2, R2, R39 ;  /* 0x0000000202277223 */ /* 0x000fc80000000127 */
[----:B------:R-:W-:-:S07]  /*1f50*/  FFMA R2, R39, R4, R2 ;  /* 0x0000000427027223 */ /* 0x000fce0000000002 */
.L_x_59:
[----:B------:R-:W-:Y:S05]  /*1f60*/  BSYNC.RECONVERGENT B0 ;  /* 0x0000000000007941 */ /* 0x000fea0003800200 */
.L_x_57:
[----:B------:R-:W-:Y:S01]  /*1f70*/  FMUL R4, R19, R2 ;  /* 0x0000000213047220 */ /* 0x000fe20000400000 */
[-C--:B------:R-:W-:Y:S01]  /*1f80*/  FFMA R30, R30, R22.reuse, R29 ;  /* 0x000000161e1e7223 */ /* 0x080fe2000000001d */
[----:B------:R-:W-:Y:S01]  /*1f90*/  FMUL R38, R29, 0.5 ;  /* 0x3f0000001d267820 */ /* 0x000fe20000400000 */
[-C--:B------:R-:W-:Y:S01]  /*1fa0*/  FMUL R2, R2, R25.reuse ;  /* 0x0000001902027220 */ /* 0x080fe20000400000 */
[----:B------:R-:W-:Y:S01]  /*1fb0*/  FMUL R4, R4, R25 ;  /* 0x0000001904047220 */ /* 0x000fe20000400000 */
[----:B------:R-:W-:Y:S02]  /*1fc0*/  IMAD.MOV.U32 R40, RZ, RZ, 0x437c0000 ;  /* 0x437c0000ff287424 */ /* 0x000fe400078e00ff */
[----:B------:R-:W-:Y:S01]  /*1fd0*/  FFMA R38, R38, -R22, R23 ;  /* 0x8000001626267223 */ /* 0x000fe20000000017 */
[----:B------:R-:W1:Y:S01]  /*1fe0*/  LDCU UR4, c[0x0][0x3e0] ;  /* 0x00007c00ff0477ac */ /* 0x000e620008000800 */
[----:B------:R-:W-:Y:S01]  /*1ff0*/  FFMA R4, R31, R4, R30 ;  /* 0x000000041f047223 */ /* 0x000fe2000000001e */
[C---:B------:R-:W-:Y:S01]  /*2000*/  LEA R30, R28.reuse, R6, 0x2 ;  /* 0x000000061c1e7211 */ /* 0x040fe200078e10ff */
[----:B------:R-:W-:Y:S01]  /*2010*/  FFMA R38, R43, R2, R38 ;  /* 0x000000022b267223 */ /* 0x000fe20000000026 */
[----:B------:R-:W-:Y:S01]  /*2020*/  IMAD.MOV.U32 R31, RZ, RZ, 0x3bbb989d ;  /* 0x3bbb989dff1f7424 */ /* 0x000fe200078e00ff */
[C---:B------:R-:W-:Y:S01]  /*2030*/  LEA R2, R28.reuse, R5, 0x2 ;  /* 0x000000051c027211 */ /* 0x040fe200078e10ff */
[----:B------:R-:W-:Y:S01]  /*2040*/  VIADD R28, R28, 0x1 ;  /* 0x000000011c1c7836 */ /* 0x000fe20000000000 */
[----:B------:R-:W-:Y:S01]  /*2050*/  FMNMX R29, R4, 9.9999997473787516356e-05, !PT ;  /* 0x38d1b717041d7809 */ /* 0x000fe20007800000 */
[----:B------:R-:W-:-:S04]  /*2060*/  FFMA.SAT R31, R38, R31, 0.5 ;  /* 0x3f000000261f7423 */ /* 0x000fc8000000201f */
[----:B------:R-:W-:Y:S01]  /*2070*/  STS [R30], R29 ;  /* 0x0000001d1e007388 */ /* 0x000fe20000000800 */
[----:B------:R-:W-:-:S03]  /*2080*/  FFMA.RM R31, R31, R40, 12582913 ;  /* 0x4b4000011f1f7423 */ /* 0x000fc60000004028 */
[----:B------:R-:W2:Y:S01]  /*2090*/  LDS R4, [R2+-0x4] ;  /* 0xfffffc0002047984 */ /* 0x000ea20000000800 */
[C---:B------:R-:W-:Y:S01]  /*20a0*/  FADD R39, R31.reuse, -12583039 ;  /* 0xcb40007f1f277421 */ /* 0x040fe20000000000 */
[----:B------:R-:W-:Y:S02]  /*20b0*/  SHF.L.U32 R31, R31, 0x17, RZ ;  /* 0x000000171f1f7819 */ /* 0x000fe400000006ff */
[----:B-1----:R-:W-:Y:S01]  /*20c0*/  ISETP.NE.AND P0, PT, R28, UR4, PT ;  /* 0x000000041c007c0c */ /* 0x002fe2000bf05270 */
[----:B------:R-:W-:-:S04]  /*20d0*/  FFMA R39, R38, 1.4426950216293334961, -R39 ;  /* 0x3fb8aa3b26277823 */ /* 0x000fc80000000827 */
[----:B------:R-:W-:-:S04]  /*20e0*/  FFMA R39, R38, 1.925963033500011079e-08, R39 ;  /* 0x32a5706026277823 */ /* 0x000fc80000000027 */
[----:B------:R-:W1:Y:S02]  /*20f0*/  MUFU.EX2 R38, R39 ;  /* 0x0000002700267308 */ /* 0x000e640000000800 */
[----:B-1----:R-:W-:-:S04]  /*2100*/  FMUL R31, R31, R38 ;  /* 0x000000261f1f7220 */ /* 0x002fc80000400000 */
[----:B--2---:R-:W-:-:S05]  /*2110*/  FMUL R31, R4, R31 ;  /* 0x0000001f041f7220 */ /* 0x004fca0000400000 */
[----:B------:R1:W-:Y:S01]  /*2120*/  STS [R2], R31 ;  /* 0x0000001f02007388 */ /* 0x0003e20000000800 */
[----:B------:R-:W-:Y:S05]  /*2130*/  @P0 BRA `(.L_x_60) ;  /* 0xffffffe800440947 */ /* 0x000fea000383ffff */
[----:B-1----:R-:W1:Y:S01]  /*2140*/  LDS R2, [R6+-0x4] ;  /* 0xfffffc0006027984 */ /* 0x002e620000000800 */
[----:B------:R-:W2:Y:S01]  /*2150*/  LDCU UR4, c[0x0][0x3dc] ;  /* 0x00007b80ff0477ac */ /* 0x000ea20008000800 */
[----:B------:R-:W-:Y:S02]  /*2160*/  ISETP.NE.AND P0, PT, R21, RZ, PT ;  /* 0x000000ff1500720c */ /* 0x000fe40003f05270 */
[----:B------:R-:W-:Y:S01]  /*2170*/  IADD3 R27, PT, PT, R27, 0x1, RZ ;  /* 0x000000011b1b7810 */ /* 0x000fe20007ffe0ff */
[----:B-1----:R-:W-:-:S10]  /*2180*/  FADD R4, -R13, R2 ;  /* 0x000000020d047221 */ /* 0x002fd40000000100 */
[----:B------:R-:W-:Y:S01]  /*2190*/  @P0 FADD R4, R13, -R2 ;  /* 0x800000020d040221 */ /* 0x000fe20000000000 */
[----:B--2---:R-:W-:-:S04]  /*21a0*/  ISETP.NE.AND P0, PT, R27, UR4, PT ;  /* 0x000000041b007c0c */ /* 0x004fc8000bf05270 */
[----:B------:R-:W-:-:S05]  /*21b0*/  FMNMX R29, RZ, R4, !PT ;  /* 0x00000004ff1d7209 */ /* 0x000fca0007800000 */
[----:B------:R-:W-:-:S04]  /*21c0*/  FADD R26, R29, R26 ;  /* 0x0000001a1d1a7221 */ /* 0x000fc80000000000 */
[----:B------:R-:W-:Y:S05]  /*21d0*/  @P0 BRA `(.L_x_61) ;  /* 0xffffffe8000c0947 */ /* 0x000fea000383ffff */
[----:B------:R-:W1:Y:S01]  /*21e0*/  MUFU.RCP R13, UR8 ;  /* 0x00000008000d7d08 */ /* 0x000e620008001000 */
[----:B------:R-:W-:Y:S01]  /*21f0*/  IMAD.U32 R2, RZ, RZ, UR8 ;  /* 0x00000008ff027e24 */ /* 0x000fe2000f8e00ff */
[----:B------:R-:W-:Y:S06]  /*2200*/  BSSY.RECONVERGENT B0, `(.L_x_62) ;  /* 0x000000b000007945 */ /* 0x000fec0003800200 */
[----:B------:R-:W2:Y:S01]  /*2210*/  FCHK P0, R26, UR8 ;  /* 0x000000081a007d02 */ /* 0x000ea20008000000 */
[----:B-1----:R-:W-:-:S04]  /*2220*/  FFMA R2, R13, -R2, 1 ;  /* 0x3f8000000d027423 */ /* 0x002fc80000000802 */
[----:B------:R-:W-:-:S04]  /*2230*/  FFMA R13, R13, R2, R13 ;  /* 0x000000020d0d7223 */ /* 0x000fc8000000000d */
[----:B0-----:R-:W-:-:S04]  /*2240*/  FFMA R17, R13, R26, RZ ;  /* 0x0000001a0d117223 */ /* 0x001fc800000000ff */
[----:B------:R-:W-:-:S04]  /*2250*/  FFMA R2, R17, -UR8, R26 ;  /* 0x8000000811027c23 */ /* 0x000fc8000800001a */
[----:B------:R-:W-:Y:S01]  /*2260*/  FFMA R2, R13, R2, R17 ;  /* 0x000000020d027223 */ /* 0x000fe20000000011 */
[----:B--2---:R-:W-:Y:S06]  /*2270*/  @!P0 BRA `(.L_x_63) ;  /* 0x00000000000c8947 */ /* 0x004fec0003800000 */
[----:B------:R-:W-:Y:S02]  /*2280*/  MOV R2, UR8 ;  /* 0x0000000800027c02 */ /* 0x000fe40008000f00 */
[----:B------:R-:W-:-:S07]  /*2290*/  MOV R22, 0x22b0 ;  /* 0x000022b000167802 */ /* 0x000fce0000000f00 */
[----:B------:R-:W-:Y:S05]  /*22a0*/  CALL.REL.NOINC `($__internal_3_$__cuda_sm3x_div_rn_noftz_f32_slowpath) ;  /* 0x00000008008c7944 */ /* 0x000fea0003c00000 */
.L_x_63:
[----:B------:R-:W-:Y:S05]  /*22b0*/  BSYNC.RECONVERGENT B0 ;  /* 0x0000000000007941 */ /* 0x000fea0003800200 */
.L_x_62:
[----:B------:R-:W-:Y:S01]  /*22c0*/  FMUL R0, R0, -R15 ;  /* 0x8000000f00007220 */ /* 0x000fe20000400000 */
[----:B------:R-:W-:Y:S02]  /*22d0*/  HFMA2 R15, -RZ, RZ, 3.7421875, 0 ;  /* 0x437c0000ff0f7431 */ /* 0x000fe400000001ff */
[----:B------:R-:W-:Y:S01]  /*22e0*/  IMAD.MOV.U32 R13, RZ, RZ, 0x3bbb989d ;  /* 0x3bbb989dff0d7424 */ /* 0x000fe200078e00ff */
[----:B------:R-:W0:Y:S03]  /*22f0*/  LDCU UR4, c[0x0][0x3d8] ;  /* 0x00007b00ff0477ac */ /* 0x000e260008000800 */
[----:B------:R-:W-:-:S04]  /*2300*/  FFMA.SAT R4, R0, R13, 0.5 ;  /* 0x3f00000000047423 */ /* 0x000fc8000000200d */
[----:B------:R-:W-:Y:S02]  /*2310*/  FFMA.RM R4, R4, R15, 12582913 ;  /* 0x4b40000104047423 */ /* 0x000fe4000000400f */
[----:B------:R-:W1:Y:S02]  /*2320*/  LDC.64 R14, c[0x0][0x380] ;  /* 0x0000e000ff0e7b82 */ /* 0x000e640000000a00 */
[C---:B------:R-:W-:Y:S01]  /*2330*/  FADD R13, R4.reuse, -12583039 ;  /* 0xcb40007f040d7421 */ /* 0x040fe20000000000 */
[----:B------:R-:W-:-:S03]  /*2340*/  IMAD.SHL.U32 R4, R4, 0x800000, RZ ;  /* 0x0080000004047824 */ /* 0x000fc600078e00ff */
[----:B------:R-:W-:-:S04]  /*2350*/  FFMA R13, R0, 1.4426950216293334961, -R13 ;  /* 0x3fb8aa3b000d7823 */ /* 0x000fc8000000080d */
[----:B------:R-:W-:-:S06]  /*2360*/  FFMA R13, R0, 1.925963033500011079e-08, R13 ;  /* 0x32a57060000d7823 */ /* 0x000fcc000000000d */
[----:B------:R-:W2:Y:S01]  /*2370*/  MUFU.EX2 R13, R13 ;  /* 0x0000000d000d7308 */ /* 0x000ea20000000800 */
[C---:B-1----:R-:W-:Y:S01]  /*2380*/  IMAD.WIDE R14, R3.reuse, 0x4, R14 ;  /* 0x00000004030e7825 */ /* 0x042fe200078e020e */
[----:B------:R-:W-:-:S04]  /*2390*/  IADD3 R3, PT, PT, R3, UR6, RZ ;  /* 0x0000000603037c10 */ /* 0x000fc8000fffe0ff */
[----:B0-----:R-:W-:Y:S01]  /*23a0*/  ISETP.GE.AND P0, PT, R3, UR4, PT ;  /* 0x0000000403007c0c */ /* 0x001fe2000bf06270 */
[----:B--2---:R-:W-:-:S04]  /*23b0*/  FMUL R17, R4, R13 ;  /* 0x0000000d04117220 */ /* 0x004fc80000400000 */
[----:B------:R-:W-:-:S05]  /*23c0*/  FMUL R17, R17, R2 ;  /* 0x0000000211117220 */ /* 0x000fca0000400000 */
[----:B------:R0:W-:Y:S03]  /*23d0*/  STG.E desc[UR10][R14.64], R17 ;  /* 0x000000110e007986 */ /* 0x0001e6000c10190a */
[----:B------:R-:W-:Y:S05]  /*23e0*/  @!P0 BRA `(.L_x_64) ;  /* 0xffffffe000488947 */ /* 0x000fea000383ffff */
[----:B------:R-:W-:Y:S05]  /*23f0*/  EXIT ;  /* 0x000000000000794d */ /* 0x000fea0003800000 */
.L_x_33:
[----:B------:R-:W-:Y:S02]  /*2400*/  ULOP3.LUT UR5, UR7, 0x7, URZ, 0xc0, !UPT ;  /* 0x0000000707057892 */ /* 0x000fe4000f8ec0ff */
[----:B------:R-:W-:Y:S02]  /*2410*/  ULOP3.LUT UR9, UR7, 0x3, URZ, 0xc0, !UPT ;  /* 0x0000000307097892 */ /* 0x000fe4000f8ec0ff */
[----:B------:R-:W-:Y:S02]  /*2420*/  ULOP3.LUT UR4, UR7, 0x7ffffff8, URZ, 0xc0, !UPT ;  /* 0x7ffffff807047892 */ /* 0x000fe4000f8ec0ff */
[----:B------:R-:W-:-:S12]  /*2430*/  UIADD3 UR7, UPT, UPT, UR5, -0x1, URZ ;  /* 0xffffffff05077890 */ /* 0x000fd8000fffe0ff */
.L_x_72:
[----:B0-----:R-:W0:Y:S08]  /*2440*/  LDC.64 R8, c[0x0][0x3a0] ;  /* 0x0000e800ff087b82 */ /* 0x001e300000000a00 */
[----:B------:R-:W1:Y:S08]  /*2450*/  LDC.64 R10, c[0x0][0x388] ;  /* 0x0000e200ff0a7b82 */ /* 0x000e700000000a00 */
[----:B------:R-:W2:Y:S08]  /*2460*/  LDC.64 R12, c[0x0][0x390] ;  /* 0x0000e400ff0c7b82 */ /* 0x000eb00000000a00 */
[----:B------:R-:W3:Y:S01]  /*2470*/  LDC.64 R16, c[0x0][0x3a8] ;  /* 0x0000ea00ff107b82 */ /* 0x000ee20000000a00 */
[----:B0-----:R-:W-:-:S06]  /*2480*/  IMAD.WIDE R8, R3, 0x4, R8 ;  /* 0x0000000403087825 */ /* 0x001fcc00078e0208 */
[----:B------:R0:W5:Y:S01]  /*2490*/  LDG.E R8, desc[UR10][R8.64] ;  /* 0x0000000a08087981 */ /* 0x000162000c1e1900 */
[----:B------:R-:W4:Y:S08]  /*24a0*/  LDC.64 R18, c[0x0][0x3d0] ;  /* 0x0000f400ff127b82 */ /* 0x000f300000000a00 */
[----:B------:R-:W0:Y:S01]  /*24b0*/  LDC.64 R14, c[0x0][0x398] ;  /* 0x0000e600ff0e7b82 */ /* 0x000e220000000a00 */
[----:B-1----:R-:W-:-:S04]  /*24c0*/  IMAD.WIDE R10, R3, 0x4, R10 ;  /* 0x00000004030a7825 */ /* 0x002fc800078e020a */
[C---:B--2---:R-:W-:Y:S02]  /*24d0*/  IMAD.WIDE R12, R3.reuse, 0x4, R12 ;  /* 0x00000004030c7825 */ /* 0x044fe400078e020c */
[----:B------:R1:W5:Y:S01]  /*24e0*/  LDG.E R10, desc[UR10][R10.64] ;  /* 0x0000000a0a0a7981 */ /* 0x000362000c1e1900 */
[----:B------:R-:W2:Y:S01]  /*24f0*/  LDC R20, c[0x0][0x3dc] ;  /* 0x0000f700ff147b82 */ /* 0x000ea20000000800 */
[C---:B---3--:R-:W-:Y:S02]  /*2500*/  IMAD.WIDE R16, R3.reuse, 0x4, R16 ;  /* 0x0000000403107825 */ /* 0x048fe400078e0210 */
[----:B------:R1:W5:Y:S04]  /*2510*/  LDG.E R13, desc[UR10][R12.64] ;  /* 0x0000000a0c0d7981 */ /* 0x000368000c1e1900 */
[----:B------:R1:W5:Y:S01]  /*2520*/  LDG.E R17, desc[UR10][R16.64] ;  /* 0x0000000a10117981 */ /* 0x000362000c1e1900 */
[----:B----4-:R-:W-:-:S06]  /*2530*/  IMAD.WIDE R18, R3, 0x4, R18 ;  /* 0x0000000403127825 */ /* 0x010fcc00078e0212 */
[----:B------:R1:W5:Y:S01]  /*2540*/  LDG.E R18, desc[UR10][R18.64] ;  /* 0x0000000a12127981 */ /* 0x000362000c1e1900 */
[----:B0-----:R-:W-:-:S05]  /*2550*/  IMAD.WIDE R14, R3, 0x4, R14 ;  /* 0x00000004030e7825 */ /* 0x001fca00078e020e */
[----:B------:R1:W5:Y:S01]  /*2560*/  LDG.E R7, desc[UR10][R14.64] ;  /* 0x0000000a0e077981 */ /* 0x000362000c1e1900 */
[----:B--2---:R-:W-:Y:S01]  /*2570*/  ISETP.GE.U32.AND P0, PT, R20, 0x8, PT ;  /* 0x000000081400780c */ /* 0x004fe20003f06070 */
[----:B------:R-:W-:-:S12]  /*2580*/  IMAD.MOV.U32 R26, RZ, RZ, RZ ;  /* 0x000000ffff1a7224 */ /* 0x000fd800078e00ff */
[----:B-1----:R-:W-:Y:S05]  /*2590*/  @!P0 BRA `(.L_x_65) ;  /* 0x0000000000508947 */ /* 0x002fea0003800000 */
[----:B-----5:R-:W-:Y:S01]  /*25a0*/  ISETP.NE.AND P1, PT, R18, RZ, PT ;  /* 0x000000ff1200720c */ /* 0x020fe20003f25270 */
[----:B------:R-:W-:Y:S01]  /*25b0*/  IMAD.MOV.U32 R26, RZ, RZ, RZ ;  /* 0x000000ffff1a7224 */ /* 0x000fe200078e00ff */
[----:B------:R-:W-:-:S11]  /*25c0*/  MOV R0, RZ ;  /* 0x000000ff00007202 */ /* 0x000fd60000000f00 */
.L_x_66:
[----:B------:R-:W-:Y:S01]  /*25d0*/  STS [R5], R10 ;  /* 0x0000000a05007388 */ /* 0x000fe20000000800 */
[----:B------:R-:W-:-:S03]  /*25e0*/  IADD3 R0, PT, PT, R0, 0x8, RZ ;  /* 0x0000000800007810 */ /* 0x000fc60007ffe0ff */
[----:B------:R-:W0:Y:S01]  /*25f0*/  LDS R2, [R6+-0x4] ;  /* 0xfffffc0006027984 */ /* 0x000e220000000800 */
[----:B------:R-:W-:-:S03]  /*2600*/  ISETP.NE.AND P0, PT, R0, UR4, PT ;  /* 0x0000000400007c0c */ /* 0x000fc6000bf05270 */
[----:B------:R1:W-:Y:S01]  /*2610*/  STS [R6], R17 ;  /* 0x0000001106007388 */ /* 0x0003e20000000800 */
[C-C-:B0-----:R-:W-:Y:S01]  /*2620*/  FADD R4, -R13.reuse, R2.reuse ;  /* 0x000000020d047221 */ /* 0x141fe20000000100 */
[----:B------:R-:W-:-:S05]  /*2630*/  @P1 FADD R4, R13, -R2 ;  /* 0x800000020d041221 */ /* 0x000fca0000000000 */
[----:B------:R-:W-:-:S05]  /*2640*/  FMNMX R9, RZ, R4, !PT ;  /* 0x00000004ff097209 */ /* 0x000fca0007800000 */
[----:B------:R-:W-:-:S04]  /*2650*/  FADD R26, R9, R26 ;  /* 0x0000001a091a7221 */ /* 0x000fc80000000000 */
[----:B------:R-:W-:-:S04]  /*2660*/  FADD R26, R9, R26 ;  /* 0x0000001a091a7221 */ /* 0x000fc80000000000 */
[----:B------:R-:W-:-:S04]  /*2670*/  FADD R26, R9, R26 ;  /* 0x0000001a091a7221 */ /* 0x000fc80000000000 */
[----:B------:R-:W-:-:S04]  /*2680*/  FADD R26, R9, R26 ;  /* 0x0000001a091a7221 */ /* 0x000fc80000000000 */
[----:B------:R-:W-:-:S04]  /*2690*/  FADD R26, R9, R26 ;  /* 0x0000001a091a7221 */ /* 0x000fc80000000000 */
[----:B------:R-:W-:-:S04]  /*26a0*/  FADD R26, R9, R26 ;  /* 0x0000001a091a7221 */ /* 0x000fc80000000000 */
[----:B------:R-:W-:-:S04]  /*26b0*/  FADD R26, R9, R26 ;  /* 0x0000001a091a7221 */ /* 0x000fc80000000000 */
[----:B------:R-:W-:Y:S01]  /*26c0*/  FADD R26, R9, R26 ;  /* 0x0000001a091a7221 */ /* 0x000fe20000000000 */
[----:B-1----:R-:W-:Y:S06]  /*26d0*/  @P0 BRA `(.L_x_66) ;  /* 0xfffffffc00bc0947 */ /* 0x002fec000383ffff */
.L_x_65:
[----:B------:R-:W-:-:S09]  /*26e0*/  UISETP.NE.AND UP0, UPT, UR5, URZ, UPT ;  /* 0x000000ff0500728c */ /* 0x000fd2000bf05270 */
[----:B------:R-:W-:Y:S05]  /*26f0*/  BRA.U !UP0, `(.L_x_67) ;  /* 0x0000000108907547 */ /* 0x000fea000b800000 */
[----:B------:R-:W-:Y:S02]  /*2700*/  UISETP.GE.U32.AND UP0, UPT, UR7, 0x3, UPT ;  /* 0x000000030700788c */ /* 0x000fe4000bf06070 */
[----:B------:R-:W-:-:S07]  /*2710*/  UISETP.NE.AND UP1, UPT, UR9, URZ, UPT ;  /* 0x000000ff0900728c */ /* 0x000fce000bf25270 */
[----:B------:R-:W-:Y:S05]  /*2720*/  BRA.U !UP0, `(.L_x_68) ;  /* 0x00000001082c7547 */ /* 0x000fea000b800000 */
[----:B-----5:R-:W-:Y:S01]  /*2730*/  STS [R5], R10 ;  /* 0x0000000a05007388 */ /* 0x020fe20000000800 */
[----:B------:R-:W-:-:S03]  /*2740*/  ISETP.NE.AND P0, PT, R18, RZ, PT ;  /* 0x000000ff1200720c */ /* 0x000fc60003f05270 */
[----:B------:R-:W0:Y:S04]  /*2750*/  LDS R0, [R6+-0x4] ;  /* 0xfffffc0006007984 */ /* 0x000e280000000800 */
[----:B------:R1:W-:Y:S01]  /*2760*/  STS [R6], R17 ;  /* 0x0000001106007388 */ /* 0x0003e20000000800 */
[----:B0-----:R-:W-:-:S05]  /*2770*/  FADD R2, -R13, R0 ;  /* 0x000000000d027221 */ /* 0x001fca0000000100 */
[----:B------:R-:W-:-:S05]  /*2780*/  @P0 FADD R2, R13, -R0 ;  /* 0x800000000d020221 */ /* 0x000fca0000000000 */
[----:B------:R-:W-:-:S05]  /*2790*/  FMNMX R9, RZ, R2, !PT ;  /* 0x00000002ff097209 */ /* 0x000fca0007800000 */
[----:B------:R-:W-:-:S04]  /*27a0*/  FADD R26, R26, R9 ;  /* 0x000000091a1a7221 */ /* 0x000fc80000000000 */
[----:B------:R-:W-:-:S04]  /*27b0*/  FADD R26, R9, R26 ;  /* 0x0000001a091a7221 */ /* 0x000fc80000000000 */
[----:B------:R-:W-:-:S04]  /*27c0*/  FADD R26, R9, R26 ;  /* 0x0000001a091a7221 */ /* 0x000fc80000000000 */
[----:B-1----:R-:W-:-:S07]  /*27d0*/  FADD R26, R9, R26 ;  /* 0x0000001a091a7221 */ /* 0x002fce0000000000 */
.L_x_68:
[----:B------:R-:W-:Y:S05]  /*27e0*/  BRA.U !UP1, `(.L_x_67) ;  /* 0x0000000109547547 */ /* 0x000fea000b800000 */
[----:B------:R-:W-:Y:S01]  /*27f0*/  UISETP.NE.AND UP0, UPT, UR9, 0x1, UPT ;  /* 0x000000010900788c */ /* 0x000fe2000bf05270 */
[----:B------:R-:W-:-:S08]  /*2800*/  LOP3.LUT P0, RZ, R20, 0x1, RZ, 0xc0, !PT ;  /* 0x0000000114ff7812 */ /* 0x000fd0000780c0ff */
        /* <DEDUP_REMOVED lines=9> */
[----:B-1----:R-:W-:-:S07]  /*28a0*/  FADD R26, R9, R26 ;  /* 0x0000001a091a7221 */ /* 0x002fce0000000000 */
.L_x_69:
[----:B------:R-:W-:Y:S05]  /*28b0*/  @!P0 BRA `(.L_x_67) ;  /* 0x0000000000208947 */ /* 0x000fea0003800000 */
[----:B-----5:R-:W-:Y:S01]  /*28c0*/  STS [R5], R10 ;  /* 0x0000000a05007388 */ /* 0x020fe20000000800 */
[----:B------:R-:W-:-:S03]  /*28d0*/  ISETP.NE.AND P0, PT, R18, RZ, PT ;  /* 0x000000ff1200720c */ /* 0x000fc60003f05270 */
[----:B------:R-:W0:Y:S04]  /*28e0*/  LDS R0, [R6+-0x4] ;  /* 0xfffffc0006007984 */ /* 0x000e280000000800 */
[----:B------:R1:W-:Y:S01]  /*28f0*/  STS [R6], R17 ;  /* 0x0000001106007388 */ /* 0x0003e20000000800 */
[----:B0-----:R-:W-:-:S05]  /*2900*/  FADD R2, -R13, R0 ;  /* 0x000000000d027221 */ /* 0x001fca0000000100 */
[----:B------:R-:W-:-:S05]  /*2910*/  @P0 FADD R2, R13, -R0 ;  /* 0x800000000d020221 */ /* 0x000fca0000000000 */
[----:B------:R-:W-:-:S05]  /*2920*/  FMNMX R9, RZ, R2, !PT ;  /* 0x00000002ff097209 */ /* 0x000fca0007800000 */
[----:B-1----:R-:W-:-:S07]  /*2930*/  FADD R26, R26, R9 ;  /* 0x000000091a1a7221 */ /* 0x002fce0000000000 */
.L_x_67:
        /* <DEDUP_REMOVED lines=10> */
[----:B------:R-:W-:Y:S02]  /*29e0*/  MOV R2, UR8 ;  /* 0x0000000800027c02 */ /* 0x000fe40008000f00 */
[----:B------:R-:W-:-:S07]  /*29f0*/  MOV R22, 0x2a10 ;  /* 0x00002a1000167802 */ /* 0x000fce0000000f00 */
[----:B-----5:R-:W-:Y:S05]  /*2a00*/  CALL.REL.NOINC `($__internal_3_$__cuda_sm3x_div_rn_noftz_f32_slowpath) ;  /* 0x0000000000b47944 */ /* 0x020fea0003c00000 */
[----:B------:R-:W-:-:S07]  /*2a10*/  IMAD.MOV.U32 R0, RZ, RZ, R2 ;  /* 0x000000ffff007224 */ /* 0x000fce00078e0002 */
.L_x_71:
[----:B------:R-:W-:Y:S05]  /*2a20*/  BSYNC.RECONVERGENT B0 ;  /* 0x0000000000007941 */ /* 0x000fea0003800200 */
.L_x_70:
[----:B------:R-:W-:Y:S02]  /*2a30*/  HFMA2 R2, -RZ, RZ, 0.96630859375, -0.0022525787353515625 ;  /* 0x3bbb989dff027431 */ /* 0x000fe400000001ff */
[----:B-----5:R-:W-:Y:S01]  /*2a40*/  FMUL R7, R7, -R8 ;  /* 0x8000000807077220 */ /* 0x020fe20000400000 */
[----:B------:R-:W-:Y:S01]  /*2a50*/  IMAD.MOV.U32 R9, RZ, RZ, 0x437c0000 ;  /* 0x437c0000ff097424 */ /* 0x000fe200078e00ff */
[----:B------:R-:W0:Y:S02]  /*2a60*/  LDCU UR12, c[0x0][0x3d8] ;  /* 0x00007b00ff0c77ac */ /* 0x000e240008000800 */
[----:B------:R-:W-:-:S04]  /*2a70*/  FFMA.SAT R2, R7, R2, 0.5 ;  /* 0x3f00000007027423 */ /* 0x000fc80000002002 */
[----:B------:R-:W-:Y:S02]  /*2a80*/  FFMA.RM R2, R2, R9, 12582913 ;  /* 0x4b40000102027423 */ /* 0x000fe40000004009 */
[----:B------:R-:W1:Y:S02]  /*2a90*/  LDC.64 R8, c[0x0][0x380] ;  /* 0x0000e000ff087b82 */ /* 0x000e640000000a00 */
[C---:B------:R-:W-:Y:S01]  /*2aa0*/  FADD R4, R2.reuse, -12583039 ;  /* 0xcb40007f02047421 */ /* 0x040fe20000000000 */
[----:B------:R-:W-:-:S03]  /*2ab0*/  SHF.L.U32 R2, R2, 0x17, RZ ;  /* 0x0000001702027819 */ /* 0x000fc600000006ff */
[----:B------:R-:W-:-:S04]  /*2ac0*/  FFMA R4, R7, 1.4426950216293334961, -R4 ;  /* 0x3fb8aa3b07047823 */ /* 0x000fc80000000804 */
[----:B------:R-:W-:-:S04]  /*2ad0*/  FFMA R4, R7, 1.925963033500011079e-08, R4 ;  /* 0x32a5706007047823 */ /* 0x000fc80000000004 */
[----:B------:R-:W2:Y:S01]  /*2ae0*/  MUFU.EX2 R7, R4 ;  /* 0x0000000400077308 */ /* 0x000ea20000000800 */
[----:B-1----:R-:W-:-:S04]  /*2af0*/  IMAD.WIDE R8, R3, 0x4, R8 ;  /* 0x0000000403087825 */ /* 0x002fc800078e0208 */
[----:B------:R-:W-:Y:S02]  /*2b00*/  VIADD R3, R3, UR6 ;  /* 0x0000000603037c36 */ /* 0x000fe40008000000 */
[----:B--2---:R-:W-:-:S03]  /*2b10*/  FMUL R7, R2, R7 ;  /* 0x0000000702077220 */ /* 0x004fc60000400000 */
[----:B0-----:R-:W-:Y:S01]  /*2b20*/  ISETP.GE.AND P0, PT, R3, UR12, PT ;  /* 0x0000000c03007c0c */ /* 0x001fe2000bf06270 */
[----:B------:R-:W-:-:S05]  /*2b30*/  FMUL R7, R7, R0 ;  /* 0x0000000007077220 */ /* 0x000fca0000400000 */
[----:B------:R0:W-:Y:S07]  /*2b40*/  STG.E desc[UR10][R8.64], R7 ;  /* 0x0000000708007986 */ /* 0x0001ee000c10190a */
[----:B------:R-:W-:Y:S05]  /*2b50*/  @!P0 BRA `(.L_x_72) ;  /* 0xfffffff800388947 */ /* 0x000fea000383ffff */
[----:B------:R-:W-:Y:S05]  /*2b60*/  EXIT ;  /* 0x000000000000794d */ /* 0x000fea0003800000 */
        .weak           $__internal_2_$__cuda_sm20_sqrt_rn_f32_slowpath
        .type           $__internal_2_$__cuda_sm20_sqrt_rn_f32_slowpath,@function
        .size           $__internal_2_$__cuda_sm20_sqrt_rn_f32_slowpath,($__internal_3_$__cuda_sm3x_div_rn_noftz_f32_slowpath - $__internal_2_$__cuda_sm20_sqrt_rn_f32_slowpath)
$__internal_2_$__cuda_sm20_sqrt_rn_f32_slowpath:
        /* <DEDUP_REMOVED lines=13> */
[----:B------:R-:W-:-:S03]  /*2c40*/  @P0 FMUL.FTZ R39, R39, 0.5 ;  /* 0x3f00000027270820 */ /* 0x000fc60000410000 */
[----:B------:R-:W-:-:S04]  /*2c50*/  @P0 FADD.FTZ R40, -R38, -RZ ;  /* 0x800000ff26280221 */ /* 0x000fc80000010100 */
[----:B------:R-:W-:-:S04]  /*2c60*/  @P0 FFMA R45, R38, R40, R41 ;  /* 0x00000028262d0223 */ /* 0x000fc80000000029 */
[----:B------:R-:W-:Y:S01]  /*2c70*/  @P0 FFMA R39, R45, R39, R38 ;  /* 0x000000272d270223 */ /* 0x000fe20000000026 */
[----:B------:R-:W-:-:S03]  /*2c80*/  @!P0 MOV R38, R2 ;  /* 0x0000000200268202 */ /* 0x000fc60000000f00 */
[----:B------:R-:W-:-:S07]  /*2c90*/  @P0 FMUL.FTZ R38, R39, 2.3283064365386962891e-10 ;  /* 0x2f80000027260820 */ /* 0x000fce0000410000 */
.L_x_73:
[----:B------:R-:W-:Y:S01]  /*2ca0*/  IMAD.MOV.U32 R2, RZ, RZ, R38 ;  /* 0x000000ffff027224 */ /* 0x000fe200078e0026 */
[----:B------:R-:W-:Y:S01]  /*2cb0*/  MOV R38, R4 ;  /* 0x0000000400267202 */ /* 0x000fe20000000f00 */
[----:B------:R-:W-:-:S04]  /*2cc0*/  IMAD.MOV.U32 R39, RZ, RZ, 0x0 ;  /* 0x00000000ff277424 */ /* 0x000fc800078e00ff */
[----:B------:R-:W-:Y:S05]  /*2cd0*/  RET.REL.NODEC R38 `(_Z25monte_carlo_heston_optionPfS_S_S_S_S_S_S_S_S_Piiiiy) ;  /* 0xffffffd026c87950 */ /* 0x000fea0003c3ffff */
        .weak           $__internal_3_$__cuda_sm3x_div_rn_noftz_f32_slowpath
        .type           $__internal_3_$__cuda_sm3x_div_rn_noftz_f32_slowpath,@function
        .size           $__internal_3_$__cuda_sm3x_div_rn_noftz_f32_slowpath,(.L_x_339 - $__internal_3_$__cuda_sm3x_div_rn_noftz_f32_slowpath)
$__internal_3_$__cuda_sm3x_div_rn_noftz_f32_slowpath:
[----:B------:R-:W-:Y:S01]  /*2ce0*/  SHF.R.U32.HI R4, RZ, 0x17, R2 ;  /* 0x00000017ff047819 */ /* 0x000fe20000011602 */
[----:B------:R-:W-:Y:S01]  /*2cf0*/  BSSY.RECONVERGENT B1, `(.L_x_74) ;  /* 0x0000062000017945 */ /* 0x000fe20003800200 */
[----:B------:R-:W-:Y:S02]  /*2d00*/  SHF.R.U32.HI R27, RZ, 0x17, R26 ;  /* 0x00000017ff1b7819 */ /* 0x000fe4000001161a */
[----:B------:R-:W-:Y:S02]  /*2d10*/  LOP3.LUT R4, R4, 0xff, RZ, 0xc0, !PT ;  /* 0x000000ff04047812 */ /* 0x000fe400078ec0ff */
[----:B------:R-:W-:Y:S02]  /*2d20*/  LOP3.LUT R27, R27, 0xff, RZ, 0xc0, !PT ;  /* 0x000000ff1b1b7812 */ /* 0x000fe400078ec0ff */
[----:B------:R-:W-:-:S03]  /*2d30*/  IADD3 R28, PT, PT, R4, -0x1, RZ ;  /* 0xffffffff041c7810 */ /* 0x000fc60007ffe0ff */
[----:B------:R-:W-:Y:S01]  /*2d40*/  VIADD R23, R27, 0xffffffff ;  /* 0xffffffff1b177836 */ /* 0x000fe20000000000 */
[----:B------:R-:W-:-:S04]  /*2d50*/  ISETP.GT.U32.AND P0, PT, R28, 0xfd, PT ;  /* 0x000000fd1c00780c */ /* 0x000fc80003f04070 */
[----:B------:R-:W-:-:S13]  /*2d60*/  ISETP.GT.U32.OR P0, PT, R23, 0xfd, P0 ;  /* 0x000000fd1700780c */ /* 0x000fda0000704470 */
[----:B------:R-:W-:Y:S01]  /*2d70*/  @!P0 MOV R21, RZ ;  /* 0x000000ff00158202 */ /* 0x000fe20000000f00 */
[----:B------:R-:W-:Y:S06]  /*2d80*/  @!P0 BRA `(.L_x_75) ;  /* 0x00000000005c8947 */ /* 0x000fec0003800000 */
[----:B------:R-:W-:Y:S02]  /*2d90*/  FSETP.GTU.FTZ.AND P0, PT, |R26|, +INF , PT ;  /* 0x7f8000001a00780b */ /* 0x000fe40003f1c200 */
[----:B------:R-:W-:-:S04]  /*2da0*/  FSETP.GTU.FTZ.AND P1, PT, |R2|, +INF , PT ;  /* 0x7f8000000200780b */ /* 0x000fc80003f3c200 */
[----:B------:R-:W-:-:S13]  /*2db0*/  PLOP3.LUT P0, PT, P0, P1, PT, 0xf8, 0x8f ;  /* 0x00000000008f781c */ /* 0x000fda0000703f70 */
[----:B------:R-:W-:Y:S05]  /*2dc0*/  @P0 BRA `(.L_x_76) ;  /* 0x00000004004c0947 */ /* 0x000fea0003800000 */
[----:B------:R-:W-:-:S13]  /*2dd0*/  LOP3.LUT P0, RZ, R2, 0x7fffffff, R26, 0xc8, !PT ;  /* 0x7fffffff02ff7812 */ /* 0x000fda000780c81a */
[----:B------:R-:W-:Y:S05]  /*2de0*/  @!P0 BRA `(.L_x_77) ;  /* 0x00000004003c8947 */ /* 0x000fea0003800000 */
[----:B------:R-:W-:Y:S02]  /*2df0*/  FSETP.NEU.FTZ.AND P0, PT, |R26|, +INF , PT ;  /* 0x7f8000001a00780b */ /* 0x000fe40003f1d200 */
        /* <DEDUP_REMOVED lines=11> */
[----:B------:R-:W-:Y:S01]  /*2eb0*/  @P0 IMAD.MOV.U32 R21, RZ, RZ, RZ ;  /* 0x000000ffff150224 */ /* 0x000fe200078e00ff */
[----:B------:R-:W-:Y:S01]  /*2ec0*/  @!P0 MOV R21, 0xffffffc0 ;  /* 0xffffffc000158802 */ /* 0x000fe20000000f00 */
[----:B------:R-:W-:Y:S01]  /*2ed0*/  @!P0 FFMA R26, R26, 1.84467440737095516160e+19, RZ ;  /* 0x5f8000001a1a8823 */ /* 0x000fe200000000ff */
[----:B------:R-:W-:-:S03]  /*2ee0*/  @!P1 FFMA R2, R2, 1.84467440737095516160e+19, RZ ;  /* 0x5f80000002029823 */ /* 0x000fc600000000ff */
[----:B------:R-:W-:-:S07]  /*2ef0*/  @!P1 VIADD R21, R21, 0x40 ;  /* 0x0000004015159836 */ /* 0x000fce0000000000 */
.L_x_75:
[----:B------:R-:W-:Y:S01]  /*2f00*/  LEA R23, R4, 0xc0800000, 0x17 ;  /* 0xc080000004177811 */ /* 0x000fe200078eb8ff */
[----:B------:R-:W-:Y:S01]  /*2f10*/  VIADD R27, R27, 0xffffff81 ;  /* 0xffffff811b1b7836 */ /* 0x000fe20000000000 */
[----:B------:R-:W-:Y:S02]  /*2f20*/  BSSY.RECONVERGENT B2, `(.L_x_80) ;  /* 0x0000035000027945 */ /* 0x000fe40003800200 */
[----:B------:R-:W-:Y:S01]  /*2f30*/  IADD3 R30, PT, PT, -R23, R2, RZ ;  /* 0x00000002171e7210 */ /* 0x000fe20007ffe1ff */
[----:B------:R-:W-:-:S03]  /*2f40*/  IMAD R2, R27, -0x800000, R26 ;  /* 0xff8000001b027824 */ /* 0x000fc600078e021a */
[----:B------:R-:W0:Y:S01]  /*2f50*/  MUFU.RCP R28, R30 ;  /* 0x0000001e001c7308 */ /* 0x000e220000001000 */
[----:B------:R-:W-:-:S04]  /*2f60*/  FADD.FTZ R23, -R30, -RZ ;  /* 0x800000ff1e177221 */ /* 0x000fc80000010100 */
[----:B0-----:R-:W-:-:S04]  /*2f70*/  FFMA R29, R28, R23, 1 ;  /* 0x3f8000001c1d7423 */ /* 0x001fc80000000017 */
[----:B------:R-:W-:-:S04]  /*2f80*/  FFMA R26, R28, R29, R28 ;  /* 0x0000001d1c1a7223 */ /* 0x000fc8000000001c */
[----:B------:R-:W-:-:S04]  /*2f90*/  FFMA R29, R2, R26, RZ ;  /* 0x0000001a021d7223 */ /* 0x000fc800000000ff */
[----:B------:R-:W-:-:S04]  /*2fa0*/  FFMA R28, R23, R29, R2 ;  /* 0x0000001d171c7223 */ /* 0x000fc80000000002 */
[----:B------:R-:W-:Y:S01]  /*2fb0*/  FFMA R29, R26, R28, R29 ;  /* 0x0000001c1a1d7223 */ /* 0x000fe2000000001d */
[----:B------:R-:W-:-:S03]  /*2fc0*/  IADD3 R28, PT, PT, R27, 0x7f, -R4 ;  /* 0x0000007f1b1c7810 */ /* 0x000fc60007ffe804 */
[----:B------:R-:W-:Y:S01]  /*2fd0*/  FFMA R2, R23, R29, R2 ;  /* 0x0000001d17027223 */ /* 0x000fe20000000002 */
[----:B------:R-:W-:-:S03]  /*2fe0*/  IADD3 R28, PT, PT, R28, R21, RZ ;  /* 0x000000151c1c7210 */ /* 0x000fc60007ffe0ff */
[----:B------:R-:W-:-:S05]  /*2ff0*/  FFMA R23, R26, R2, R29 ;  /* 0x000000021a177223 */ /* 0x000fca000000001d */
[----:B------:R-:W-:-:S04]  /*3000*/  SHF.R.U32.HI R4, RZ, 0x17, R23 ;  /* 0x00000017ff047819 */ /* 0x000fc80000011617 */
[----:B------:R-:W-:-:S05]  /*3010*/  LOP3.LUT R4, R4, 0xff, RZ, 0xc0, !PT ;  /* 0x000000ff04047812 */ /* 0x000fca00078ec0ff */
[----:B------:R-:W-:-:S05]  /*3020*/  IMAD.IADD R4, R4, 0x1, R28 ;  /* 0x0000000104047824 */ /* 0x000fca00078e021c */
[----:B------:R-:W-:-:S04]  /*3030*/  IADD3 R21, PT, PT, R4, -0x1, RZ ;  /* 0xffffffff04157810 */ /* 0x000fc80007ffe0ff */
        /* <DEDUP_REMOVED lines=11> */
[----:B------:R-:W-:Y:S02]  /*30f0*/  ISETP.NE.AND P1, PT, R4, RZ, PT ;  /* 0x000000ff0400720c */ /* 0x000fe40003f25270 */
[----:B------:R-:W-:Y:S01]  /*3100*/  LOP3.LUT R27, R21, 0x7fffff, RZ, 0xc0, !PT ;  /* 0x007fffff151b7812 */ /* 0x000fe200078ec0ff */
[CCC-:B------:R-:W-:Y:S01]  /*3110*/  FFMA.RP R21, R26.reuse, R2.reuse, R29.reuse ;  /* 0x000000021a157223 */ /* 0x1c0fe2000000801d */
[----:B------:R-:W-:Y:S01]  /*3120*/  FFMA.RM R2, R26, R2, R29 ;  /* 0x000000021a027223 */ /* 0x000fe2000000401d */
[C---:B------:R-:W-:Y:S01]  /*3130*/  VIADD R26, R4.reuse, 0x20 ;  /* 0x00000020041a7836 */ /* 0x040fe20000000000 */
[----:B------:R-:W-:Y:S02]  /*3140*/  LOP3.LUT R27, R27, 0x800000, RZ, 0xfc, !PT ;  /* 0x008000001b1b7812 */ /* 0x000fe400078efcff */
[----:B------:R-:W-:-:S02]  /*3150*/  IADD3 R4, PT, PT, -R4, RZ, RZ ;  /* 0x000000ff04047210 */ /* 0x000fc40007ffe1ff */
[----:B------:R-:W-:Y:S02]  /*3160*/  SHF.L.U32 R26, R27, R26, RZ ;  /* 0x0000001a1b1a7219 */ /* 0x000fe400000006ff */
[----:B------:R-:W-:Y:S02]  /*3170*/  FSETP.NEU.FTZ.AND P0, PT, R21, R2, PT ;  /* 0x000000021500720b */ /* 0x000fe40003f1d000 */
[----:B------:R-:W-:Y:S02]  /*3180*/  SEL R2, R4, RZ, P2 ;  /* 0x000000ff04027207 */ /* 0x000fe40001000000 */
[----:B------:R-:W-:Y:S02]  /*3190*/  ISETP.NE.AND P1, PT, R26, RZ, P1 ;  /* 0x000000ff1a00720c */ /* 0x000fe40000f25270 */
[----:B------:R-:W-:Y:S02]  /*31a0*/  SHF.R.U32.HI R2, RZ, R2, R27 ;  /* 0x00000002ff027219 */ /* 0x000fe4000001161b */
[----:B------:R-:W-:-:S02]  /*31b0*/  PLOP3.LUT P0, PT, P0, P1, PT, 0xf8, 0x8f ;  /* 0x00000000008f781c */ /* 0x000fc40000703f70 */
[----:B------:R-:W-:Y:S02]  /*31c0*/  SHF.R.U32.HI R21, RZ, 0x1, R2 ;  /* 0x00000001ff157819 */ /* 0x000fe40000011602 */
[----:B------:R-:W-:-:S04]  /*31d0*/  SEL R4, RZ, 0x1, !P0 ;  /* 0x00000001ff047807 */ /* 0x000fc80004000000 */
[----:B------:R-:W-:-:S04]  /*31e0*/  LOP3.LUT R27, R4, 0x1, R21, 0xf8, !PT ;  /* 0x00000001041b7812 */ /* 0x000fc800078ef815 */
[----:B------:R-:W-:-:S05]  /*31f0*/  LOP3.LUT R2, R27, R2, RZ, 0xc0, !PT ;  /* 0x000000021b027212 */ /* 0x000fca00078ec0ff */
[----:B------:R-:W-:-:S05]  /*3200*/  IMAD.IADD R2, R21, 0x1, R2 ;  /* 0x0000000115027824 */ /* 0x000fca00078e0202 */
[----:B------:R-:W-:Y:S01]  /*3210*/  LOP3.LUT R23, R2, R23, RZ, 0xfc, !PT ;  /* 0x0000001702177212 */ /* 0x000fe200078efcff */
[----:B------:R-:W-:Y:S06]  /*3220*/  BRA `(.L_x_83) ;  /* 0x0000000000107947 */ /* 0x000fec0003800000 */
.L_x_82:
[----:B------:R-:W-:-:S04]  /*3230*/  LOP3.LUT R23, R23, 0x80000000, RZ, 0xc0, !PT ;  /* 0x8000000017177812 */ /* 0x000fc800078ec0ff */
[----:B------:R-:W-:Y:S01]  /*3240*/  LOP3.LUT R23, R23, 0x7f800000, RZ, 0xfc, !PT ;  /* 0x7f80000017177812 */ /* 0x000fe200078efcff */
[----:B------:R-:W-:Y:S06]  /*3250*/  BRA `(.L_x_83) ;  /* 0x0000000000047947 */ /* 0x000fec0003800000 */
.L_x_81:
[----:B------:R-:W-:-:S07]  /*3260*/  LEA R23, R28, R23, 0x17 ;  /* 0x000000171c177211 */ /* 0x000fce00078eb8ff */
.L_x_83:
[----:B------:R-:W-:Y:S05]  /*3270*/  BSYNC.RECONVERGENT B2 ;  /* 0x0000000000027941 */ /* 0x000fea0003800200 */
.L_x_80:
[----:B------:R-:W-:Y:S05]  /*3280*/  BRA `(.L_x_84) ;  /* 0x0000000000207947 */ /* 0x000fea0003800000 */
.L_x_79:
[----:B------:R-:W-:-:S04]  /*3290*/  LOP3.LUT R2, R2, 0x80000000, R26, 0x48, !PT ;  /* 0x8000000002027812 */ /* 0x000fc800078e481a */
[----:B------:R-:W-:Y:S01]  /*32a0*/  LOP3.LUT R23, R2, 0x7f800000, RZ, 0xfc, !PT ;  /* 0x7f80000002177812 */ /* 0x000fe200078efcff */
[----:B------:R-:W-:Y:S06]  /*32b0*/  BRA `(.L_x_84) ;  /* 0x0000000000147947 */ /* 0x000fec0003800000 */
.L_x_78:
[----:B------:R-:W-:Y:S01]  /*32c0*/  LOP3.LUT R23, R2, 0x80000000, R26, 0x48, !PT ;  /* 0x8000000002177812 */ /* 0x000fe200078e481a */
[----:B------:R-:W-:Y:S06]  /*32d0*/  BRA `(.L_x_84) ;  /* 0x00000000000c7947 */ /* 0x000fec0003800000 */
.L_x_77:
[----:B------:R-:W0:Y:S01]  /*32e0*/  MUFU.RSQ R23, -QNAN ;  /* 0xffc0000000177908 */ /* 0x000e220000001400 */
[----:B------:R-:W-:Y:S05]  /*32f0*/  BRA `(.L_x_84) ;  /* 0x0000000000047947 */ /* 0x000fea0003800000 */
.L_x_76:
[----:B------:R-:W-:-:S07]  /*3300*/  FADD.FTZ R23, R26, R2 ;  /* 0x000000021a177221 */ /* 0x000fce0000010000 */
.L_x_84:
[----:B------:R-:W-:Y:S05]  /*3310*/  BSYNC.RECONVERGENT B1 ;  /* 0x0000000000017941 */ /* 0x000fea0003800200 */
.L_x_74:
[----:B0-----:R-:W-:Y:S02]  /*3320*/  IMAD.MOV.U32 R2, RZ, RZ, R23 ;  /* 0x000000ffff027224 */ /* 0x001fe400078e0017 */
[----:B------:R-:W-:-:S04]  /*3330*/  HFMA2 R23, -RZ, RZ, 0, 0 ;  /* 0x00000000ff177431 */ /* 0x000fc800000001ff */
[----:B------:R-:W-:Y:S05]  /*3340*/  RET.REL.NODEC R22 `(_Z25monte_carlo_heston_optionPfS_S_S_S_S_S_S_S_S_Piiiiy) ;  /* 0xffffffcc162c7950 */ /* 0x000fea0003c3ffff */
.L_x_85:
        /* <DEDUP_REMOVED lines=11> */
.L_x_339:


//--------------------- .text._Z25monte_carlo_portfolio_varPfS_S_S_S_S_iiiffy --------------------------
	.section	.text._Z25monte_carlo_portfolio_varPfS_S_S_S_S_iiiffy,"ax",@progbits
	.align	128
        .global         _Z25monte_carlo_portfolio_varPfS_S_S_S_S_iiiffy
        .type           _Z25monte_carlo_portfolio_varPfS_S_S_S_S_iiiffy,@function
        .size           _Z25monte_carlo_portfolio_varPfS_S_S_S_S_iiiffy,(.L_x_340 - _Z25monte_carlo_portfolio_varPfS_S_S_S_S_iiiffy)
        .other          _Z25monte_carlo_portfolio_varPfS_S_S_S_S_iiiffy,@"STO_CUDA_ENTRY STV_DEFAULT"
_Z25monte_carlo_portfolio_varPfS_S_S_S_S_iiiffy:
.text._Z25monte_carlo_portfolio_varPfS_S_S_S_S_iiiffy:
[----:B------:R-:W0:Y:S01]  /*0000*/  LDC R1, c[0x0][0x37c] ;  /* 0x0000df00ff017b82 */ /* 0x000e220000000800 */
[----:B------:R-:W1:Y:S07]  /*0010*/  S2R R4, SR_TID.X ;  /* 0x0000000000047919 */ /* 0x000e6e0000002100 */
[----:B------:R-:W1:Y:S01]  /*0020*/  S2UR UR4, SR_CTAID.X ;  /* 0x00000000000479c3 */ /* 0x000e620000002500 */
[----:B------:R-:W2:Y:S01]  /*0030*/  LDCU UR8, c[0x0][0x3b4] ;  /* 0x00007680ff0877ac */ /* 0x000ea20008000800 */
[----:B0-----:R-:W-:Y:S01]  /*0040*/  VIADD R1, R1, 0xffffffe0 ;  /* 0xffffffe001017836 */ /* 0x001fe20000000000 */
[----:B------:R-:W0:Y:S05]  /*0050*/  LDCU.64 UR6, c[0x0][0x3c8] ;  /* 0x00007900ff0677ac */ /* 0x000e2a0008000a00 */
[----:B------:R-:W1:Y:S01]  /*0060*/  LDC R25, c[0x0][0x360] ;  /* 0x0000d800ff197b82 */ /* 0x000e620000000800 */
[----:B------:R-:W3:Y:S01]  /*0070*/  LDCU UR5, c[0x0][0x370] ;  /* 0x00006e00ff0577ac */ /* 0x000ee20008000800 */
[----:B-1----:R-:W-:-:S02]  /*0080*/  IMAD R24, R25, UR4, R4 ;  /* 0x0000000419187c24 */ /* 0x002fc4000f8e0204 */
[----:B---3--:R-:W-:-:S03]  /*0090*/  IMAD R25, R25, UR5, RZ ;  /* 0x0000000519197c24 */ /* 0x008fc6000f8e02ff */
[C---:B--2---:R-:W-:Y:S02]  /*00a0*/  ISETP.GE.AND P0, PT, R24.reuse, UR8, PT ;  /* 0x0000000818007c0c */ /* 0x044fe4000bf06270 */
[----:B0-----:R-:W-:-:S04]  /*00b0*/  IADD3 R5, P1, PT, R24, UR6, RZ ;  /* 0x0000000618057c10 */ /* 0x001fc8000ff3e0ff */
[----:B------:R-:W-:-:S07]  /*00c0*/  LEA.HI.X.SX32 R6, R24, UR7, 0x1, P1 ;  /* 0x0000000718067c11 */ /* 0x000fce00088f0eff */
[----:B------:R-:W-:Y:S05]  /*00d0*/  @P0 EXIT ;  /* 0x000000000000094d */ /* 0x000fea0003800000 */
[----:B------:R-:W0:Y:S01]  /*00e0*/  LDC.64 R2, c[0x0][0x3b8] ;  /* 0x0000ee00ff027b82 */ /* 0x000e220000000a00 */
[----:B------:R-:W1:Y:S01]  /*00f0*/  LDCU.64 UR36, c[0x0][0x358] ;  /* 0x00006b00ff2477ac */ /* 0x000e620008000a00 */
[----:B------:R-:W2:Y:S01]  /*0100*/  LDCU UR38, c[0x0][0x3b4] ;  /* 0x00007680ff2677ac */ /* 0x000ea20008000800 */
[----:B0-----:R-:W-:Y:S01]  /*0110*/  I2FP.F32.S32 R0, R2 ;  /* 0x0000000200007245 */ /* 0x001fe20000201400 */
[----:B------:R-:W-:Y:S01]  /*0120*/  FADD R3, -R3, 1 ;  /* 0x3f80000003037421 */ /* 0x000fe20000000100 */
[C---:B------:R-:W-:Y:S01]  /*0130*/  ISETP.GT.AND P0, PT, R2.reuse, RZ, PT ;  /* 0x000000ff0200720c */ /* 0x040fe20003f04270 */
[----:B------:R-:W-:-:S04]  /*0140*/  IMAD.WIDE R16, R2, 0x4, RZ ;  /* 0x0000000402107825 */ /* 0x000fc800078e02ff */
[----:B------:R-:W-:Y:S01]  /*0150*/  FMUL R18, R3, R0 ;  /* 0x0000000003127220 */ /* 0x000fe20000400000 */
[----:B------:R-:W-:Y:S02]  /*0160*/  LOP3.LUT R0, R5, 0xaad26b49, RZ, 0x3c, !PT ;  /* 0xaad26b4905007812 */ /* 0x000fe400078e3cff */
[----:B------:R-:W-:-:S03]  /*0170*/  LOP3.LUT R3, R6, 0xf7dcefdd, RZ, 0x3c, !PT ;  /* 0xf7dcefdd06037812 */ /* 0x000fc600078e3cff */
[----:B------:R-:W0:Y:S01]  /*0180*/  F2I.TRUNC.NTZ R18, R18 ;  /* 0x0000001200127305 */ /* 0x000e22000020f100 */
[----:B------:R-:W-:Y:S01]  /*0190*/  IMAD R0, R0, 0x4182bed5, RZ ;  /* 0x4182bed500007824 */ /* 0x000fe200078e02ff */
[----:B-12---:R-:W-:Y:S06]  /*01a0*/  @P0 BRA `(.L_x_86) ;  /* 0x0000000000500947 */ /* 0x006fec0003800000 */
.L_x_89:
[----:B------:R-:W-:Y:S01]  /*01b0*/  MOV R0, 0x48 ;  /* 0x0000004800007802 */ /* 0x000fe20000000f00 */
[----:B------:R-:W-:Y:S01]  /*01c0*/  IMAD.MOV.U32 R4, RZ, RZ, R16 ;  /* 0x000000ffff047224 */ /* 0x000fe200078e0010 */
[----:B------:R-:W-:Y:S02]  /*01d0*/  MOV R5, R17 ;  /* 0x0000001100057202 */ /* 0x000fe40000000f00 */
[----:B------:R1:W2:Y:S05]  /*01e0*/  LDC.64 R2, c[0x4][R0] ;  /* 0x0100000000027b82 */ /* 0x0002aa0000000a00 */
[----:B------:R-:W-:-:S07]  /*01f0*/  LEPC R20, `(.L_x_87) ;  /* 0x000000001014794e */ /* 0x000fce0000000000 */
[----:B012---:R-:W-:Y:S05]  /*0200*/  CALL.ABS.NOINC R2 ;  /* 0x0000000002007343 */ /* 0x007fea0003c00000 */
.L_x_87:
[----:B------:R-:W-:Y:S01]  /*0210*/  IMAD.WIDE R6, R18, 0x4, R4 ;  /* 0x0000000412067825 */ /* 0x000fe200078e0204 */
[----:B------:R-:W0:Y:S05]  /*0220*/  LDC.64 R8, c[0x0][0x380] ;  /* 0x0000e000ff087b82 */ /* 0x000e2a0000000a00 */
[----:B------:R-:W2:Y:S01]  /*0230*/  LD.E R6, desc[UR36][R6.64] ;  /* 0x0000002406067980 */ /* 0x000ea2000c101900 */
[----:B------:R-:W-:-:S06]  /*0240*/  MOV R2, 0x50 ;  /* 0x0000005000027802 */ /* 0x000fcc0000000f00 */
[----:B------:R-:W1:Y:S01]  /*0250*/  LDC.64 R2, c[0x4][R2] ;  /* 0x0100000002027b82 */ /* 0x000e620000000a00 */
[----:B0-----:R-:W-:-:S04]  /*0260*/  IMAD.WIDE R8, R24, 0x4, R8 ;  /* 0x0000000418087825 */ /* 0x001fc800078e0208 */
[----:B--2---:R-:W-:-:S05]  /*0270*/  FADD R11, -R6, -RZ ;  /* 0x800000ff060b7221 */ /* 0x004fca0000000100 */
[----:B-1----:R0:W-:Y:S02]  /*0280*/  STG.E desc[UR36][R8.64], R11 ;  /* 0x0000000b08007986 */ /* 0x0021e4000c101924 */
[----:B------:R-:W-:-:S07]  /*0290*/  LEPC R20, `(.L_x_88) ;  /* 0x000000001014794e */ /* 0x000fce0000000000 */
[----:B0-----:R-:W-:Y:S05]  /*02a0*/  CALL.ABS.NOINC R2 ;  /* 0x0000000002007343 */ /* 0x001fea0003c00000 */
.L_x_88:
[----:B------:R-:W-:-:S05]  /*02b0*/  IMAD.IADD R24, R25, 0x1, R24 ;  /* 0x0000000119187824 */ /* 0x000fca00078e0218 */
[----:B------:R-:W-:-:S13]  /*02c0*/  ISETP.GE.AND P0, PT, R24, UR38, PT ;  /* 0x0000002618007c0c */ /* 0x000fda000bf06270 */
[----:B------:R-:W-:Y:S05]  /*02d0*/  @!P0 BRA `(.L_x_89) ;  /* 0xfffffffc00b48947 */ /* 0x000fea000383ffff */
[----:B------:R-:W-:Y:S05]  /*02e0*/  EXIT ;  /* 0x000000000000794d */ /* 0x000fea0003800000 */
.L_x_86:
[----:B------:R-:W1:Y:S02]  /*02f0*/  LDCU UR4, c[0x0][0x3b0] ;  /* 0x00007600ff0477ac */ /* 0x000e640008000800 */
[----:B-1----:R-:W-:-:S09]  /*0300*/  UISETP.GE.AND UP0, UPT, UR4, 0x1, UPT ;  /* 0x000000010400788c */ /* 0x002fd2000bf06270 */
[----:B------:R-:W-:Y:S05]  /*0310*/  BRA.U !UP0, `(.L_x_90) ;  /* 0x0000002d08e07547 */ /* 0x000fea000b800000 */
[----:B------:R-:W1:Y:S01]  /*0320*/  S2UR UR5, SR_CgaCtaId ;  /* 0x00000000000579c3 */ /* 0x000e620000008800 */
[----:B------:R-:W-:Y:S01]  /*0330*/  IMAD R2, R4, UR4, RZ ;  /* 0x0000000404027c24 */ /* 0x000fe2000f8e02ff */
[----:B------:R-:W-:Y:S01]  /*0340*/  UMOV UR4, 0x400 ;  /* 0x0000040000047882 */ /* 0x000fe20000000000 */
[----:B------:R-:W-:Y:S01]  /*0350*/  IMAD R3, R3, -0x658354e5, RZ ;  /* 0x9a7cab1b03037824 */ /* 0x000fe200078e02ff */
[C---:B------:R-:W-:Y:S01]  /*0360*/  LOP3.LUT R22, R0.reuse, 0x159a55e5, RZ, 0x3c, !PT ;  /* 0x159a55e500167812 */ /* 0x040fe200078e3cff */
[C---:B------:R-:W-:Y:S01]  /*0370*/  VIADD R23, R0.reuse, 0x75bcd15 ;  /* 0x075bcd1500177836 */ /* 0x040fe20000000000 */
[C---:B------:R-:W-:Y:S01]  /*0380*/  IADD3 R19, PT, PT, R0.reuse, 0x583f19, RZ ;  /* 0x00583f1900137810 */ /* 0x040fe20007ffe0ff */
[C---:B------:R-:W-:Y:S01]  /*0390*/  VIADD R17, R3.reuse, 0x1f123bb5 ;  /* 0x1f123bb503117836 */ /* 0x040fe20000000000 */
[----:B0-----:R-:W-:Y:S02]  /*03a0*/  IADD3 R18, PT, PT, R0, 0x64f0c9, R3 ;  /* 0x0064f0c900127810 */ /* 0x001fe40007ffe003 */
[----:B------:R-:W-:Y:S01]  /*03b0*/  LOP3.LUT R16, R3, 0x5491333, RZ, 0x3c, !PT ;  /* 0x0549133303107812 */ /* 0x000fe200078e3cff */
[----:B-1----:R-:W-:-:S06]  /*03c0*/  ULEA UR4, UR5, UR4, 0x18 ;  /* 0x0000000405047291 */ /* 0x002fcc000f8ec0ff */
[----:B------:R-:W-:-:S07]  /*03d0*/  LEA R2, R2, UR4, 0x2 ;  /* 0x0000000402027c11 */ /* 0x000fce000f8e10ff */
.L_x_137:
[----:B------:R-:W0:Y:S01]  /*03e0*/  LDC.64 R26, c[0x0][0x388] ;  /* 0x0000e200ff1a7b82 */ /* 0x000e220000000a00 */
[----:B------:R-:W1:Y:S01]  /*03f0*/  LDCU UR4, c[0x0][0x3b8] ;  /* 0x00007700ff0477ac */ /* 0x000e620008000800 */
[----:B0-----:R-:W-:-:S06]  /*0400*/  IMAD.WIDE R26, R24, 0x4, R26 ;  /* 0x00000004181a7825 */ /* 0x001fcc00078e021a */
[----:B------:R0:W5:Y:S01]  /*0410*/  LDG.E R26, desc[UR36][R26.64] ;  /* 0x000000241a1a7981 */ /* 0x000162000c1e1900 */
[----:B------:R-:W-:Y:S01]  /*0420*/  MOV R6, 0x48 ;  /* 0x0000004800067802 */ /* 0x000fe20000000f00 */
[----:B-1----:R-:W-:-:S05]  /*0430*/  UIMAD.WIDE UR4, UR4, 0x4, URZ ;  /* 0x00000004040478a5 */ /* 0x002fca000f8e02ff */
[----:B------:R-:W1:Y:S01]  /*0440*/  LDC.64 R6, c[0x4][R6] ;  /* 0x0100000006067b82 */ /* 0x000e620000000a00 */
[----:B------:R-:W-:Y:S01]  /*0450*/  IMAD.U32 R9, RZ, RZ, UR5 ;  /* 0x00000005ff097e24 */ /* 0x000fe2000f8e00ff */
[----:B------:R-:W-:Y:S01]  /*0460*/  MOV R5, UR5 ;  /* 0x0000000500057c02 */ /* 0x000fe20008000f00 */
[----:B------:R-:W-:Y:S02]  /*0470*/  IMAD.U32 R4, RZ, RZ, UR4 ;  /* 0x00000004ff047e24 */ /* 0x000fe4000f8e00ff */
[----:B------:R-:W-:Y:S01]  /*0480*/  IMAD.U32 R8, RZ, RZ, UR4 ;  /* 0x00000004ff087e24 */ /* 0x000fe2000f8e00ff */
[----:B0-----:R-:W-:-:S07]  /*0490*/  MOV R5, R9 ;  /* 0x0000000900057202 */ /* 0x001fce0000000f00 */
[----:B------:R-:W-:-:S07]  /*04a0*/  LEPC R20, `(.L_x_91) ;  /* 0x000000001014794e */ /* 0x000fce0000000000 */
[----:B-1---5:R-:W-:Y:S05]  /*04b0*/  CALL.ABS.NOINC R6 ;  /* 0x0000000006007343 */ /* 0x022fea0003c00000 */
.L_x_91:
[----:B------:R-:W-:Y:S01]  /*04c0*/  BSSY.RECONVERGENT B0, `(.L_x_92) ;  /* 0x000023d000007945 */ /* 0x000fe20003800200 */
[----:B------:R-:W-:-:S07]  /*04d0*/  IMAD.MOV.U32 R3, RZ, RZ, RZ ;  /* 0x000000ffff037224 */ /* 0x000fce00078e00ff */
.L_x_123:
[----:B------:R-:W-:Y:S01]  /*04e0*/  BSSY.RECONVERGENT B1, `(.L_x_93) ;  /* 0x00000a4000017945 */ /* 0x000fe20003800200 */
[----:B------:R-:W-:-:S07]  /*04f0*/  IMAD.MOV.U32 R13, RZ, RZ, RZ ;  /* 0x000000ffff0d7224 */ /* 0x000fce00078e00ff */
.L_x_102:
[----:B------:R-:W-:Y:S01]  /*0500*/  SHF.R.U32.HI R0, RZ, 0x2, R23 ;  /* 0x00000002ff007819 */ /* 0x000fe20000011617 */
[----:B------:R-:W-:Y:S01]  /*0510*/  HFMA2 R21, -RZ, RZ, 1.5048828125, 33.21875 ;  /* 0x3e055027ff157431 */ /* 0x000fe200000001ff */
[----:B------:R-:W-:Y:S01]  /*0520*/  SHF.L.U32 R6, R19, 0x4, RZ ;  /* 0x0000000413067819 */ /* 0x000fe200000006ff */
[----:B------:R-:W0:Y:S01]  /*0530*/  LDC R8, c[0x3][0x48] ;  /* 0x00c01200ff087b82 */ /* 0x000e220000000800 */
[----:B------:R-:W-:Y:S01]  /*0540*/  LOP3.LUT R0, R0, R23, RZ, 0x3c, !PT ;  /* 0x0000001700007212 */ /* 0x000fe200078e3cff */
[----:B------:R-:W-:Y:S04]  /*0550*/  BSSY.RECONVERGENT B2, `(.L_x_94) ;  /* 0x0000075000027945 */ /* 0x000fe80003800200 */
[----:B------:R-:W-:-:S05]  /*0560*/  IMAD.SHL.U32 R7, R0, 0x2, RZ ;  /* 0x0000000200077824 */ /* 0x000fca00078e00ff */
[----:B------:R-:W-:Y:S01]  /*0570*/  LOP3.LUT R7, R19, R6, R7, 0x96, !PT ;  /* 0x0000000613077212 */ /* 0x000fe200078e9607 */
[----:B------:R-:W-:-:S03]  /*0580*/  IMAD.MOV.U32 R6, RZ, RZ, 0x2f800000 ;  /* 0x2f800000ff067424 */ /* 0x000fc600078e00ff */
[----:B------:R-:W-:-:S04]  /*0590*/  LOP3.LUT R7, R7, R0, RZ, 0x3c, !PT ;  /* 0x0000000007077212 */ /* 0x000fc800078e3cff */
[C---:B------:R-:W-:Y:S01]  /*05a0*/  IADD3 R0, PT, PT, R18.reuse, 0x587c5, R7 ;  /* 0x000587c512007810 */ /* 0x040fe20007ffe007 */
[----:B------:R-:W-:Y:S01]  /*05b0*/  IMAD.SHL.U32 R10, R7, 0x10, RZ ;  /* 0x00000010070a7824 */ /* 0x000fe200078e00ff */
[----:B------:R-:W-:Y:S02]  /*05c0*/  IADD3 R18, PT, PT, R18, 0xb0f8a, RZ ;  /* 0x000b0f8a12127810 */ /* 0x000fe40007ffe0ff */
[----:B------:R-:W-:Y:S01]  /*05d0*/  I2FP.F32.U32 R9, R0 ;  /* 0x0000000000097245 */ /* 0x000fe20000201000 */
[----:B0-----:R-:W-:-:S04]  /*05e0*/  FADD R23, R8, R8 ;  /* 0x0000000808177221 */ /* 0x001fc80000000000 */
[----:B------:R-:W-:Y:S01]  /*05f0*/  FFMA R0, R9, R6, 1.1641532182693481445e-10 ;  /* 0x2f00000009007423 */ /* 0x000fe20000000006 */
[----:B------:R-:W-:-:S04]  /*0600*/  SHF.R.U32.HI R9, RZ, 0x2, R22 ;  /* 0x00000002ff097819 */ /* 0x000fc80000011616 */
[----:B------:R-:W-:Y:S02]  /*0610*/  FSETP.GEU.AND P0, PT, R0, 1.175494350822287508e-38, PT ;  /* 0x008000000000780b */ /* 0x000fe40003f0e000 */
[----:B------:R-:W-:Y:S02]  /*0620*/  LOP3.LUT R9, R9, R22, RZ, 0x3c, !PT ;  /* 0x0000001609097212 */ /* 0x000fe400078e3cff */
[----:B------:R-:W-:Y:S01]  /*0630*/  MOV R22, R16 ;  /* 0x0000001000167202 */ /* 0x000fe20000000f00 */
[----:B------:R-:W-:Y:S01]  /*0640*/  IMAD.MOV.U32 R16, RZ, RZ, R7 ;  /* 0x000000ffff107224 */ /* 0x000fe200078e0007 */
[----:B------:R-:W-:-:S04]  /*0650*/  SHF.L.U32 R11, R9, 0x1, RZ ;  /* 0x00000001090b7819 */ /* 0x000fc800000006ff */
[----:B------:R-:W-:-:S03]  /*0660*/  LOP3.LUT R10, R9, R11, R10, 0x96, !PT ;  /* 0x0000000b090a7212 */ /* 0x000fc600078e960a */
[----:B------:R-:W-:Y:S01]  /*0670*/  @!P0 FMUL R0, R0, 8388608 ;  /* 0x4b00000000008820 */ /* 0x000fe20000400000 */
[----:B------:R-:W-:-:S03]  /*0680*/  LOP3.LUT R9, R10, R7, RZ, 0x3c, !PT ;  /* 0x000000070a097212 */ /* 0x000fc600078e3cff */
[C---:B------:R-:W-:Y:S01]  /*0690*/  VIADD R12, R0.reuse, 0xc0d55555 ;  /* 0xc0d55555000c7836 */ /* 0x040fe20000000000 */
[----:B------:R-:W-:-:S04]  /*06a0*/  FSETP.NEU.AND P1, PT, R0, RZ, PT ;  /* 0x000000ff0000720b */ /* 0x000fc80003f2d000 */
[----:B------:R-:W-:Y:S01]  /*06b0*/  LOP3.LUT R11, R12, 0xff800000, RZ, 0xc0, !PT ;  /* 0xff8000000c0b7812 */ /* 0x000fe200078ec0ff */
[----:B------:R-:W-:-:S04]  /*06c0*/  IMAD.IADD R12, R9, 0x1, R18 ;  /* 0x00000001090c7824 */ /* 0x000fc800078e0212 */
[----:B------:R-:W-:Y:S01]  /*06d0*/  IMAD.IADD R10, R0, 0x1, -R11 ;  /* 0x00000001000a7824 */ /* 0x000fe200078e0a0b */
[----:B------:R-:W-:Y:S02]  /*06e0*/  I2FP.F32.U32 R15, R12 ;  /* 0x0000000c000f7245 */ /* 0x000fe40000201000 */
[----:B------:R-:W-:Y:S01]  /*06f0*/  I2FP.F32.S32 R11, R11 ;  /* 0x0000000b000b7245 */ /* 0x000fe20000201400 */
[----:B------:R-:W-:Y:S02]  /*0700*/  FADD R10, R10, -1 ;  /* 0xbf8000000a0a7421 */ /* 0x000fe40000000000 */
[----:B------:R-:W-:Y:S01]  /*0710*/  FFMA R14, R15, R6, 1.1641532182693481445e-10 ;  /* 0x2f0000000f0e7423 */ /* 0x000fe20000000006 */
[----:B------:R-:W-:Y:S01]  /*0720*/  FSEL R6, RZ, -23, P0 ;  /* 0xc1b80000ff067808 */ /* 0x000fe20000000000 */
[----:B------:R-:W-:Y:S01]  /*0730*/  FFMA R21, R10, -R21, 0.14084610342979431152 ;  /* 0x3e1039f60a157423 */ /* 0x000fe20000000815 */
[----:B------:R-:W-:Y:S01]  /*0740*/  ISETP.GT.U32.AND P0, PT, R0, 0x7f7fffff, PT ;  /* 0x7f7fffff0000780c */ /* 0x000fe20003f04070 */
[----:B------:R-:W-:Y:S01]  /*0750*/  FMUL R14, R23, R14 ;  /* 0x0000000e170e7220 */ /* 0x000fe20000400000 */
[----:B------:R-:W-:-:S02]  /*0760*/  IMAD.MOV.U32 R23, RZ, RZ, R17 ;  /* 0x000000ffff177224 */ /* 0x000fc400078e0011 */
[----:B------:R-:W-:Y:S01]  /*0770*/  FFMA R21, R10, R21, -0.12148627638816833496 ;  /* 0xbdf8cdcc0a157423 */ /* 0x000fe20000000015 */
[----:B------:R-:W-:Y:S01]  /*0780*/  FFMA R6, R11, 1.1920928955078125e-07, R6 ;  /* 0x340000000b067823 */ /* 0x000fe20000000006 */
[----:B------:R-:W-:Y:S01]  /*0790*/  FMUL R8, R14, 0.63661974668502807617 ;  /* 0x3f22f9830e087820 */ /* 0x000fe20000400000 */
[----:B------:R-:W-:Y:S02]  /*07a0*/  IMAD.MOV.U32 R11, RZ, RZ, 0x7f800000 ;  /* 0x7f800000ff0b7424 */ /* 0x000fe400078e00ff */
[C---:B------:R-:W-:Y:S01]  /*07b0*/  FFMA R21, R10.reuse, R21, 0.13980610668659210205 ;  /* 0x3e0f29550a157423 */ /* 0x040fe20000000015 */
[----:B------:R-:W-:Y:S01]  /*07c0*/  IMAD.MOV.U32 R17, RZ, RZ, R19 ;  /* 0x000000ffff117224 */ /* 0x000fe200078e0013 */
[----:B------:R-:W-:Y:S02]  /*07d0*/  MOV R19, R9 ;  /* 0x0000000900137202 */ /* 0x000fe40000000f00 */
        /* <DEDUP_REMOVED lines=14> */
[----:B------:R-:W-:Y:S02]  /*08c0*/  FMUL R6, R6, -2 ;  /* 0xc000000006067820 */ /* 0x000fe40000400000 */
[----:B------:R-:W-:-:S03]  /*08d0*/  FFMA R0, R15, -5.3903029534742383927e-15, R10 ;  /* 0xa7c234c50f007823 */ /* 0x000fc6000000000a */
[----:B------:R-:W-:-:S05]  /*08e0*/  FSEL R12, R6, +INF , P1 ;  /* 0x7f800000060c7808 */ /* 0x000fca0000800000 */
[----:B------:R-:W-:Y:S05]  /*08f0*/  @!P0 BRA `(.L_x_95) ;  /* 0x0000000000e88947 */ /* 0x000fea0003800000 */
[----:B------:R-:W-:-:S13]  /*0900*/  FSETP.NEU.AND P0, PT, |R14|, +INF , PT ;  /* 0x7f8000000e00780b */ /* 0x000fda0003f0d200 */
[----:B------:R-:W-:Y:S05]  /*0910*/  @!P0 BRA `(.L_x_96) ;  /* 0x0000000000d88947 */ /* 0x000fea0003800000 */
[----:B------:R-:W0:Y:S01]  /*0920*/  LDCU.64 UR4, c[0x4][0x40] ;  /* 0x01000800ff0477ac */ /* 0x000e220008000a00 */
[----:B------:R-:W-:Y:S02]  /*0930*/  IMAD.SHL.U32 R8, R14, 0x100, RZ ;  /* 0x000001000e087824 */ /* 0x000fe400078e00ff */
[----:B------:R-:W-:Y:S01]  /*0940*/  HFMA2 R11, -RZ, RZ, 0, 0 ;  /* 0x00000000ff0b7431 */ /* 0x000fe200000001ff */
[----:B------:R-:W-:Y:S01]  /*0950*/  BSSY.RECONVERGENT B3, `(.L_x_97) ;  /* 0x0000012000037945 */ /* 0x000fe20003800200 */
[----:B------:R-:W-:Y:S02]  /*0960*/  IMAD.MOV.U32 R0, RZ, RZ, RZ ;  /* 0x000000ffff007224 */ /* 0x000fe400078e00ff */
[----:B------:R-:W-:Y:S01]  /*0970*/  IMAD.MOV.U32 R15, RZ, RZ, RZ ;  /* 0x000000ffff0f7224 */ /* 0x000fe200078e00ff */
[----:B------:R-:W-:Y:S01]  /*0980*/  LOP3.LUT R27, R8, 0x80000000, RZ, 0xfc, !PT ;  /* 0x80000000081b7812 */ /* 0x000fe200078efcff */
[----:B------:R-:W-:Y:S02]  /*0990*/  IMAD.MOV.U32 R10, RZ, RZ, R1 ;  /* 0x000000ffff0a7224 */ /* 0x000fe400078e0001 */
[----:B0-----:R-:W-:Y:S01]  /*09a0*/  IMAD.U32 R6, RZ, RZ, UR4 ;  /* 0x00000004ff067e24 */ /* 0x001fe2000f8e00ff */
[----:B------:R-:W-:-:S07]  /*09b0*/  MOV R7, UR5 ;  /* 0x0000000500077c02 */ /* 0x000fce0008000f00 */
.L_x_98:
[----:B------:R0:W2:Y:S01]  /*09c0*/  LDG.E.CONSTANT R8, desc[UR36][R6.64] ;  /* 0x0000002406087981 */ /* 0x0000a2000c1e9900 */
[----:B------:R-:W-:-:S05]  /*09d0*/  VIADD R11, R11, 0x1 ;  /* 0x000000010b0b7836 */ /* 0x000fca0000000000 */
[----:B------:R-:W-:Y:S02]  /*09e0*/  ISETP.NE.AND P0, PT, R11, 0x6, PT ;  /* 0x000000060b00780c */ /* 0x000fe40003f05270 */
[----:B0-----:R-:W-:-:S05]  /*09f0*/  IADD3 R6, P2, PT, R6, 0x4, RZ ;  /* 0x0000000406067810 */ /* 0x001fca0007f5e0ff */
[----:B------:R-:W-:Y:S02]  /*0a00*/  IMAD.X R7, RZ, RZ, R7, P2 ;  /* 0x000000ffff077224 */ /* 0x000fe400010e0607 */
[----:B--2---:R-:W-:-:S03]  /*0a10*/  IMAD.WIDE.U32 R8, R8, R27, RZ ;  /* 0x0000001b08087225 */ /* 0x004fc600078e00ff */
[----:B------:R-:W-:-:S04]  /*0a20*/  IADD3 R21, P1, PT, R8, R0, RZ ;  /* 0x0000000008157210 */ /* 0x000fc80007f3e0ff */
[----:B------:R-:W-:Y:S01]  /*0a30*/  IADD3.X R0, PT, PT, R9, R15, RZ, P1, !PT ;  /* 0x0000000f09007210 */ /* 0x000fe20000ffe4ff */
[----:B------:R0:W-:Y:S02]  /*0a40*/  STL [R10], R21 ;  /* 0x000000150a007387 */ /* 0x0001e40000100800 */
[----:B0-----:R-:W-:Y:S01]  /*0a50*/  VIADD R10, R10, 0x4 ;  /* 0x000000040a0a7836 */ /* 0x001fe20000000000 */
[----:B------:R-:W-:Y:S06]  /*0a60*/  @P0 BRA `(.L_x_98) ;  /* 0xfffffffc00d40947 */ /* 0x000fec000383ffff */
[----:B------:R-:W-:Y:S05]  /*0a70*/  BSYNC.RECONVERGENT B3 ;  /* 0x0000000000037941 */ /* 0x000fea0003800200 */
.L_x_97:
[----:B------:R-:W-:Y:S01]  /*0a80*/  SHF.R.U32.HI R9, RZ, 0x17, R14 ;  /* 0x00000017ff097819 */ /* 0x000fe2000001160e */
[----:B------:R0:W-:Y:S03]  /*0a90*/  STL [R1+0x18], R0 ;  /* 0x0000180001007387 */ /* 0x0001e60000100800 */
[C---:B------:R-:W-:Y:S02]  /*0aa0*/  LOP3.LUT R6, R9.reuse, 0xe0, RZ, 0xc0, !PT ;  /* 0x000000e009067812 */ /* 0x040fe400078ec0ff */
[----:B------:R-:W-:Y:S02]  /*0ab0*/  LOP3.LUT P0, RZ, R9, 0x1f, RZ, 0xc0, !PT ;  /* 0x0000001f09ff7812 */ /* 0x000fe4000780c0ff */
[----:B------:R-:W-:-:S04]  /*0ac0*/  IADD3 R6, PT, PT, R6, -0x80, RZ ;  /* 0xffffff8006067810 */ /* 0x000fc80007ffe0ff */
[----:B------:R-:W-:-:S05]  /*0ad0*/  SHF.R.U32.HI R6, RZ, 0x5, R6 ;  /* 0x00000005ff067819 */ /* 0x000fca0000011606 */
[----:B------:R-:W-:-:S05]  /*0ae0*/  IMAD R11, R6, -0x4, R1 ;  /* 0xfffffffc060b7824 */ /* 0x000fca00078e0201 */
[----:B------:R-:W2:Y:S04]  /*0af0*/  LDL R8, [R11+0x18] ;  /* 0x000018000b087983 */ /* 0x000ea80000100800 */
[----:B------:R-:W2:Y:S04]  /*0b00*/  LDL R7, [R11+0x14] ;  /* 0x000014000b077983 */ /* 0x000ea80000100800 */
[----:B------:R-:W3:Y:S01]  /*0b10*/  @P0 LDL R6, [R11+0x10] ;  /* 0x000010000b060983 */ /* 0x000ee20000100800 */
[----:B------:R-:W-:Y:S01]  /*0b20*/  LOP3.LUT R9, R9, 0x1f, RZ, 0xc0, !PT ;  /* 0x0000001f09097812 */ /* 0x000fe200078ec0ff */
[----:B------:R-:W-:Y:S01]  /*0b30*/  UMOV UR4, 0x54442d19 ;  /* 0x54442d1900047882 */ /* 0x000fe20000000000 */
[----:B------:R-:W-:-:S02]  /*0b40*/  UMOV UR5, 0x3bf921fb ;  /* 0x3bf921fb00057882 */ /* 0x000fc40000000000 */
[-C--:B--2---:R-:W-:Y:S02]  /*0b50*/  @P0 SHF.L.W.U32.HI R8, R7, R9.reuse, R8 ;  /* 0x0000000907080219 */ /* 0x084fe40000010e08 */
[----:B---3--:R-:W-:Y:S02]  /*0b60*/  @P0 SHF.L.W.U32.HI R7, R6, R9, R7 ;  /* 0x0000000906070219 */ /* 0x008fe40000010e07 */
[----:B------:R-:W-:Y:S02]  /*0b70*/  ISETP.GE.AND P0, PT, R14, RZ, PT ;  /* 0x000000ff0e00720c */ /* 0x000fe40003f06270 */
[C-C-:B------:R-:W-:Y:S01]  /*0b80*/  SHF.L.W.U32.HI R9, R7.reuse, 0x2, R8.reuse ;  /* 0x0000000207097819 */ /* 0x140fe20000010e08 */
[----:B------:R-:W-:Y:S01]  /*0b90*/  IMAD.SHL.U32 R7, R7, 0x4, RZ ;  /* 0x0000000407077824 */ /* 0x000fe200078e00ff */
[----:B------:R-:W-:Y:S02]  /*0ba0*/  SHF.R.U32.HI R8, RZ, 0x1e, R8 ;  /* 0x0000001eff087819 */ /* 0x000fe40000011608 */
[----:B------:R-:W-:-:S02]  /*0bb0*/  SHF.R.S32.HI R10, RZ, 0x1f, R9 ;  /* 0x0000001fff0a7819 */ /* 0x000fc40000011409 */
[C---:B------:R-:W-:Y:S02]  /*0bc0*/  LEA.HI R8, R9.reuse, R8, RZ, 0x1 ;  /* 0x0000000809087211 */ /* 0x040fe400078f08ff */
[C---:B------:R-:W-:Y:S02]  /*0bd0*/  LOP3.LUT R6, R10.reuse, R7, RZ, 0x3c, !PT ;  /* 0x000000070a067212 */ /* 0x040fe400078e3cff */
[----:B------:R-:W-:Y:S01]  /*0be0*/  LOP3.LUT R7, R10, R9, RZ, 0x3c, !PT ;  /* 0x000000090a077212 */ /* 0x000fe200078e3cff */
[----:B0-----:R-:W-:Y:S01]  /*0bf0*/  IMAD.MOV R0, RZ, RZ, -R8 ;  /* 0x000000ffff007224 */ /* 0x001fe200078e0a08 */
[----:B------:R-:W-:-:S04]  /*0c00*/  LOP3.LUT R14, R9, R14, RZ, 0x3c, !PT ;  /* 0x0000000e090e7212 */ /* 0x000fc800078e3cff */
[----:B------:R-:W0:Y:S01]  /*0c10*/  I2F.F64.S64 R6, R6 ;  /* 0x0000000600067312 */ /* 0x000e220000301c00 */
[----:B------:R-:W-:Y:S02]  /*0c20*/  ISETP.GE.AND P1, PT, R14, RZ, PT ;  /* 0x000000ff0e00720c */ /* 0x000fe40003f26270 */
[----:B------:R-:W-:Y:S01]  /*0c30*/  @!P0 MOV R8, R0 ;  /* 0x0000000000088202 */ /* 0x000fe20000000f00 */
[----:B0-----:R-:W-:-:S10]  /*0c40*/  DMUL R10, R6, UR4 ;  /* 0x00000004060a7c28 */ /* 0x001fd40008000000 */
[----:B------:R-:W0:Y:S02]  /*0c50*/  F2F.F32.F64 R10, R10 ;  /* 0x0000000a000a7310 */ /* 0x000e240000301000 */
[----:B0-----:R-:W-:Y:S01]  /*0c60*/  FSEL R0, -R10, R10, !P1 ;  /* 0x0000000a0a007208 */ /* 0x001fe20004800100 */
[----:B------:R-:W-:Y:S06]  /*0c70*/  BRA `(.L_x_95) ;  /* 0x0000000000087947 */ /* 0x000fec0003800000 */
.L_x_96:
[----:B------:R-:W-:Y:S01]  /*0c80*/  FMUL R0, RZ, R14 ;  /* 0x0000000eff007220 */ /* 0x000fe20000400000 */
[----:B------:R-:W-:-:S07]  /*0c90*/  IMAD.MOV.U32 R8, RZ, RZ, RZ ;  /* 0x000000ffff087224 */ /* 0x000fce00078e00ff */
.L_x_95:
[----:B------:R-:W-:Y:S05]  /*0ca0*/  BSYNC.RECONVERGENT B2 ;  /* 0x0000000000027941 */ /* 0x000fea0003800200 */
.L_x_94:
[----:B------:R-:W-:Y:S02]  /*0cb0*/  HFMA2 R10, -RZ, RZ, 1.0078125, -8.98838043212890625e-05 ;  /* 0x3c0885e4ff0a7431 */ /* 0x000fe400000001ff */
[----:B------:R-:W-:Y:S02]  /*0cc0*/  IMAD.MOV.U32 R6, RZ, RZ, 0x37cbac00 ;  /* 0x37cbac00ff067424 */ /* 0x000fe400078e00ff */
[----:B------:R-:W-:Y:S01]  /*0cd0*/  FMUL R7, R0, R0 ;  /* 0x0000000000077220 */ /* 0x000fe20000400000 */
[C---:B------:R-:W-:Y:S01]  /*0ce0*/  LOP3.LUT R9, R8.reuse, 0x1, RZ, 0xc0, !PT ;  /* 0x0000000108097812 */ /* 0x040fe200078ec0ff */
[----:B------:R-:W-:Y:S01]  /*0cf0*/  VIADD R8, R8, 0x1 ;  /* 0x0000000108087836 */ /* 0x000fe20000000000 */
[----:B------:R-:W-:Y:S01]  /*0d00*/  BSSY.RECONVERGENT B2, `(.L_x_99) ;  /* 0x000001a000027945 */ /* 0x000fe20003800200 */
[----:B------:R-:W-:Y:S01]  /*0d10*/  FFMA R6, R7, R6, -0.0013887860113754868507 ;  /* 0xbab607ed07067423 */ /* 0x000fe20000000006 */
[----:B------:R-:W-:Y:S01]  /*0d20*/  ISETP.NE.U32.AND P0, PT, R9, 0x1, PT ;  /* 0x000000010900780c */ /* 0x000fe20003f05070 */
[----:B------:R-:W-:Y:S01]  /*0d30*/  IMAD.MOV.U32 R9, RZ, RZ, 0x3e2aaaa8 ;  /* 0x3e2aaaa8ff097424 */ /* 0x000fe200078e00ff */
[----:B------:R-:W-:-:S02]  /*0d40*/  LOP3.LUT P1, RZ, R8, 0x2, RZ, 0xc0, !PT ;  /* 0x0000000208ff7812 */ /* 0x000fc4000782c0ff */
[----:B------:R-:W-:Y:S02]  /*0d50*/  FSEL R6, R6, -0.00019574658654164522886, P0 ;  /* 0xb94d415306067808 */ /* 0x000fe40000000000 */
[----:B------:R-:W-:Y:S02]  /*0d60*/  FSEL R10, R10, 0.041666727513074874878, !P0 ;  /* 0x3d2aaabb0a0a7808 */ /* 0x000fe40004000000 */
[----:B------:R-:W-:Y:S02]  /*0d70*/  FSEL R8, -R9, -0.4999999701976776123, !P0 ;  /* 0xbeffffff09087808 */ /* 0x000fe40004000100 */
[----:B------:R-:W-:Y:S01]  /*0d80*/  FSEL R0, R0, 1, !P0 ;  /* 0x3f80000000007808 */ /* 0x000fe20004000000 */
[C---:B------:R-:W-:Y:S01]  /*0d90*/  FFMA R6, R7.reuse, R6, R10 ;  /* 0x0000000607067223 */ /* 0x040fe2000000000a */
[----:B------:R-:W-:Y:S01]  /*0da0*/  IADD3 R10, PT, PT, R12, -0xd000000, RZ ;  /* 0xf30000000c0a7810 */ /* 0x000fe20007ffe0ff */
[----:B------:R0:W1:Y:S02]  /*0db0*/  MUFU.RSQ R9, R12 ;  /* 0x0000000c00097308 */ /* 0x0000640000001400 */
[C---:B------:R-:W-:Y:S01]  /*0dc0*/  FFMA R6, R7.reuse, R6, R8 ;  /* 0x0000000607067223 */ /* 0x040fe20000000008 */
[----:B------:R-:W-:Y:S01]  /*0dd0*/  ISETP.GT.U32.AND P0, PT, R10, 0x727fffff, PT ;  /* 0x727fffff0a00780c */ /* 0x000fe20003f04070 */
[----:B------:R-:W-:-:S04]  /*0de0*/  FFMA R7, R7, R0, RZ ;  /* 0x0000000007077223 */ /* 0x000fc800000000ff */
[----:B------:R-:W-:-:S04]  /*0df0*/  FFMA R0, R7, R6, R0 ;  /* 0x0000000607007223 */ /* 0x000fc80000000000 */
[----:B------:R-:W-:-:S04]  /*0e00*/  @P1 FADD R0, RZ, -R0 ;  /* 0x80000000ff001221 */ /* 0x000fc80000000000 */
[----:B0-----:R-:W-:Y:S05]  /*0e10*/  @!P0 BRA `(.L_x_100) ;  /* 0x0000000000108947 */ /* 0x001fea0003800000 */
[----:B------:R-:W-:-:S07]  /*0e20*/  MOV R11, 0xe40 ;  /* 0x00000e40000b7802 */ /* 0x000fce0000000f00 */
[----:B-1----:R-:W-:Y:S05]  /*0e30*/  CALL.REL.NOINC `($__internal_4_$__cuda_sm20_sqrt_rn_f32_slowpath) ;  /* 0x0000003400147944 */ /* 0x002fea0003c00000 */
[----:B------:R-:W-:Y:S01]  /*0e40*/  IMAD.MOV.U32 R7, RZ, RZ, R8 ;  /* 0x000000ffff077224 */ /* 0x000fe200078e0008 */
[----:B------:R-:W-:Y:S06]  /*0e50*/  BRA `(.L_x_101) ;  /* 0x0000000000107947 */ /* 0x000fec0003800000 */
.L_x_100:
[----:B-1----:R-:W-:Y:S01]  /*0e60*/  FMUL.FTZ R7, R12, R9 ;  /* 0x000000090c077220 */ /* 0x002fe20000410000 */
[----:B------:R-:W-:-:S03]  /*0e70*/  FMUL.FTZ R6, R9, 0.5 ;  /* 0x3f00000009067820 */ /* 0x000fc60000410000 */
[----:B------:R-:W-:-:S04]  /*0e80*/  FFMA R12, -R7, R7, R12 ;  /* 0x00000007070c7223 */ /* 0x000fc8000000010c */
[----:B------:R-:W-:-:S07]  /*0e90*/  FFMA R7, R12, R6, R7 ;  /* 0x000000060c077223 */ /* 0x000fce0000000007 */
.L_x_101:
[----:B------:R-:W-:Y:S05]  /*0ea0*/  BSYNC.RECONVERGENT B2 ;  /* 0x0000000000027941 */ /* 0x000fea0003800200 */
.L_x_99:
[----:B------:R-:W0:Y:S01]  /*0eb0*/  LDCU UR4, c[0x0][0x3b0] ;  /* 0x00007600ff0477ac */ /* 0x000e220008000800 */
[----:B------:R-:W-:Y:S01]  /*0ec0*/  FMUL R7, R0, R7 ;  /* 0x0000000700077220 */ /* 0x000fe20000400000 */
[C---:B------:R-:W-:Y:S01]  /*0ed0*/  IMAD R0, R13.reuse, 0x4, R2 ;  /* 0x000000040d007824 */ /* 0x040fe200078e0202 */
[----:B------:R-:W-:-:S04]  /*0ee0*/  IADD3 R13, PT, PT, R13, 0x1, RZ ;  /* 0x000000010d0d7810 */ /* 0x000fc80007ffe0ff */
[----:B------:R1:W-:Y:S01]  /*0ef0*/  STS [R0], R7 ;  /* 0x0000000700007388 */ /* 0x0003e20000000800 */
[----:B0-----:R-:W-:-:S13]  /*0f00*/  ISETP.NE.AND P0, PT, R13, UR4, PT ;  /* 0x000000040d007c0c */ /* 0x001fda000bf05270 */
[----:B-1----:R-:W-:Y:S05]  /*0f10*/  @P0 BRA `(.L_x_102) ;  /* 0xfffffff400780947 */ /* 0x002fea000383ffff */
[----:B------:R-:W-:Y:S05]  /*0f20*/  BSYNC.RECONVERGENT B1 ;  /* 0x0000000000017941 */ /* 0x000fea0003800200 */
.L_x_93:
[----:B------:R-:W0:Y:S02]  /*0f30*/  LDCU UR5, c[0x0][0x3c0] ;  /* 0x00007800ff0577ac */ /* 0x000e240008000800 */
[----:B0-----:R-:W-:Y:S02]  /*0f40*/  UIADD3 UR4, UPT, UPT, UR5, -0xd000000, URZ ;  /* 0xf300000005047890 */ /* 0x001fe4000fffe0ff */
[----:B------:R-:W0:Y:S02]  /*0f50*/  MUFU.RSQ R0, UR5 ;  /* 0x0000000500007d08 */ /* 0x000e240008001400 */
[----:B------:R-:W-:-:S09]  /*0f60*/  UISETP.GT.U32.AND UP0, UPT, UR4, 0x727fffff, UPT ;  /* 0x727fffff0400788c */ /* 0x000fd2000bf04070 */
[----:B------:R-:W-:Y:S05]  /*0f70*/  BRA.U !UP0, `(.L_x_103) ;  /* 0x0000000108207547 */ /* 0x000fea000b800000 */
[----:B------:R-:W1:Y:S01]  /*0f80*/  LDCU UR4, c[0x0][0x3c0] ;  /* 0x00007800ff0477ac */ /* 0x000e620008000800 */
[----:B------:R-:W-:Y:S01]  /*0f90*/  BSSY.RECONVERGENT B1, `(.L_x_104) ;  /* 0x0000004000017945 */ /* 0x000fe20003800200 */
[----:B------:R-:W-:Y:S01]  /*0fa0*/  MOV R11, 0xfd0 ;  /* 0x00000fd0000b7802 */ /* 0x000fe20000000f00 */
[----:B-1----:R-:W-:-:S07]  /*0fb0*/  IMAD.U32 R12, RZ, RZ, UR4 ;  /* 0x00000004ff0c7e24 */ /* 0x002fce000f8e00ff */
[----:B0-----:R-:W-:Y:S05]  /*0fc0*/  CALL.REL.NOINC `($__internal_4_$__cuda_sm20_sqrt_rn_f32_slowpath) ;  /* 0x0000003000b07944 */ /* 0x001fea0003c00000 */
[----:B------:R-:W-:Y:S05]  /*0fd0*/  BSYNC.RECONVERGENT B1 ;  /* 0x0000000000017941 */ /* 0x000fea0003800200 */
.L_x_104:
[----:B------:R-:W-:Y:S01]  /*0fe0*/  IMAD.MOV.U32 R0, RZ, RZ, R8 ;  /* 0x000000ffff007224 */ /* 0x000fe200078e0008 */
[----:B------:R-:W-:Y:S06]  /*0ff0*/  BRA `(.L_x_105) ;  /* 0x0000000000107947 */ /* 0x000fec0003800000 */
.L_x_103:
[C---:B0-----:R-:W-:Y:S01]  /*1000*/  FMUL.FTZ R6, R0.reuse, UR5 ;  /* 0x0000000500067c20 */ /* 0x041fe20008410000 */
[----:B------:R-:W-:-:S03]  /*1010*/  FMUL.FTZ R0, R0, 0.5 ;  /* 0x3f00000000007820 */ /* 0x000fc60000410000 */
[----:B------:R-:W-:-:S04]  /*1020*/  FFMA R7, -R6, R6, UR5 ;  /* 0x0000000506077e23 */ /* 0x000fc80008000106 */
[----:B------:R-:W-:-:S07]  /*1030*/  FFMA R0, R7, R0, R6 ;  /* 0x0000000007007223 */ /* 0x000fce0000000006 */
.L_x_105:
[----:B------:R-:W-:Y:S01]  /*1040*/  HFMA2 R8, -RZ, RZ, 0, 0 ;  /* 0x00000000ff087431 */ /* 0x000fe200000001ff */
[----:B------:R-:W-:Y:S01]  /*1050*/  BSSY.RECONVERGENT B1, `(.L_x_106) ;  /* 0x00000d8000017945 */ /* 0x000fe20003800200 */
[----:B------:R-:W-:Y:S02]  /*1060*/  PRMT R9, RZ, 0x7610, R9 ;  /* 0x00007610ff097816 */ /* 0x000fe40000000009 */
[----:B------:R-:W-:-:S07]  /*1070*/  PRMT R10, RZ, 0x7610, R10 ;  /* 0x00007610ff0a7816 */ /* 0x000fce000000000a */
.L_x_116:
[----:B0-----:R-:W0:Y:S01]  /*1080*/  LDC R7, c[0x0][0x3b0] ;  /* 0x0000ec00ff077b82 */ /* 0x001e220000000800 */
[----:B-1----:R-:W1:Y:S01]  /*1090*/  LDCU UR4, c[0x0][0x3b0] ;  /* 0x00007600ff0477ac */ /* 0x002e620008000800 */
[C---:B------:R-:W-:Y:S01]  /*10a0*/  ISETP.GE.U32.AND P2, PT, R8.reuse, 0xf, PT ;  /* 0x0000000f0800780c */ /* 0x040fe20003f46070 */
[----:B------:R-:W-:Y:S01]  /*10b0*/  VIADD R6, R8, 0x1 ;  /* 0x0000000108067836 */ /* 0x000fe20000000000 */
[----:B------:R-:W-:Y:S01]  /*10c0*/  BSSY.RECONVERGENT B2, `(.L_x_107) ;  /* 0x0000059000027945 */ /* 0x000fe20003800200 */
[----:B------:R-:W2:Y:S01]  /*10d0*/  LDCU UR5, c[0x0][0x3b0] ;  /* 0x00007600ff0577ac */ /* 0x000ea20008000800 */
[----:B------:R-:W-:Y:S01]  /*10e0*/  IMAD.MOV.U32 R12, RZ, RZ, R8 ;  /* 0x000000ffff0c7224 */ /* 0x000fe200078e0008 */
[----:B------:R-:W-:Y:S01]  /*10f0*/  IADD3 R9, PT, PT, R9, 0x1, RZ ;  /* 0x0000000109097810 */ /* 0x000fe20007ffe0ff */
[----:B------:R-:W-:Y:S01]  /*1100*/  VIADD R10, R10, 0x1 ;  /* 0x000000010a0a7836 */ /* 0x000fe20000000000 */
[----:B------:R-:W-:Y:S01]  /*1110*/  MOV R20, RZ ;  /* 0x000000ff00147202 */ /* 0x000fe20000000f00 */
[----:B------:R-:W-:-:S02]  /*1120*/  IMAD.MOV.U32 R14, RZ, RZ, RZ ;  /* 0x000000ffff0e7224 */ /* 0x000fc400078e00ff */
[----:B-1----:R-:W-:Y:S01]  /*1130*/  IMAD R13, R8, UR4, RZ ;  /* 0x00000004080d7c24 */ /* 0x002fe2000f8e02ff */
[----:B--2---:R-:W-:Y:S01]  /*1140*/  ISETP.NE.AND P0, PT, R6, UR5, PT ;  /* 0x0000000506007c0c */ /* 0x004fe2000bf05270 */
[----:B0-----:R-:W-:-:S05]  /*1150*/  IMAD R7, R7, 0x4, R2 ;  /* 0x0000000407077824 */ /* 0x001fca00078e0202 */
[----:B------:R-:W-:Y:S01]  /*1160*/  LEA R11, R8, R7, 0x2 ;  /* 0x00000007080b7211 */ /* 0x000fe200078e10ff */
[----:B------:R-:W-:-:S04]  /*1170*/  IMAD.MOV.U32 R8, RZ, RZ, R6 ;  /* 0x000000ffff087224 */ /* 0x000fc800078e0006 */
[----:B------:R0:W-:Y:S01]  /*1180*/  STS [R11], RZ ;  /* 0x000000ff0b007388 */ /* 0x0001e20000000800 */
[----:B------:R-:W-:Y:S01]  /*1190*/  LOP3.LUT P1, RZ, R8, 0xf, RZ, 0xc0, !PT ;  /* 0x0000000f08ff7812 */ /* 0x000fe2000782c0ff */
[----:B------:R-:W-:-:S12]  /*11a0*/  @!P2 BRA `(.L_x_108) ;  /* 0x000000040028a947 */ /* 0x000fd80003800000 */
[----:B------:R-:W-:Y:S01]  /*11b0*/  LOP3.LUT R14, R8, 0xfffffff0, RZ, 0xc0, !PT ;  /* 0xfffffff0080e7812 */ /* 0x000fe200078ec0ff */
[----:B------:R-:W-:Y:S02]  /*11c0*/  IMAD.MOV.U32 R15, RZ, RZ, RZ ;  /* 0x000000ffff0f7224 */ /* 0x000fe400078e00ff */
[----:B------:R-:W-:-:S07]  /*11d0*/  IMAD.MOV.U32 R20, RZ, RZ, RZ ;  /* 0x000000ffff147224 */ /* 0x000fce00078e00ff */
.L_x_109:
[----:B-1----:R-:W1:Y:S01]  /*11e0*/  LDC.64 R6, c[0x0][0x3a0] ;  /* 0x0000e800ff067b82 */ /* 0x002e620000000a00 */
[----:B------:R-:W-:-:S05]  /*11f0*/  IADD3 R21, PT, PT, R13, R15, RZ ;  /* 0x0000000f0d157210 */ /* 0x000fca0007ffe0ff */
[----:B-1----:R-:W-:-:S05]  /*1200*/  IMAD.WIDE.U32 R6, R21, 0x4, R6 ;  /* 0x0000000415067825 */ /* 0x002fca00078e0006 */
[----:B------:R-:W2:Y:S01]  /*1210*/  LDG.E R27, desc[UR36][R6.64] ;  /* 0x00000024061b7981 */ /* 0x000ea2000c1e1900 */
[----:B------:R-:W-:-:S05]  /*1220*/  IMAD R21, R15, 0x4, R2 ;  /* 0x000000040f157824 */ /* 0x000fca00078e0202 */
[----:B------:R-:W2:Y:S02]  /*1230*/  LDS R28, [R21] ;  /* 0x00000000151c7984 */ /* 0x000ea40000000800 */
[----:B--2---:R-:W-:Y:S02]  /*1240*/  FFMA R28, R27, R28, R20 ;  /* 0x0000001c1b1c7223 */ /* 0x004fe40000000014 */
[----:B------:R-:W2:Y:S04]  /*1250*/  LDG.E R27, desc[UR36][R6.64+0x4] ;  /* 0x00000424061b7981 */ /* 0x000ea8000c1e1900 */
[----:B------:R-:W-:Y:S04]  /*1260*/  STS [R11], R28 ;  /* 0x0000001c0b007388 */ /* 0x000fe80000000800 */
[----:B------:R-:W2:Y:S02]  /*1270*/  LDS R20, [R21+0x4] ;  /* 0x0000040015147984 */ /* 0x000ea40000000800 */
[----:B--2---:R-:W-:-:S02]  /*1280*/  FFMA R20, R27, R20, R28 ;  /* 0x000000141b147223 */ /* 0x004fc4000000001c */
[----:B------:R-:W2:Y:S04]  /*1290*/  LDG.E R27, desc[UR36][R6.64+0x8] ;  /* 0x00000824061b7981 */ /* 0x000ea8000c1e1900 */
[----:B------:R-:W-:Y:S04]  /*12a0*/  STS [R11], R20 ;  /* 0x000000140b007388 */ /* 0x000fe80000000800 */
[----:B------:R-:W2:Y:S04]  /*12b0*/  LDS R29, [R21+0x8] ;  /* 0x00000800151d7984 */ /* 0x000ea80000000800 */
[----:B------:R-:W3:Y:S01]  /*12c0*/  LDG.E R28, desc[UR36][R6.64+0x10] ;  /* 0x00001024061c7981 */ /* 0x000ee2000c1e1900 */
[----:B--2---:R-:W-:-:S03]  /*12d0*/  FFMA R27, R27, R29, R20 ;  /* 0x0000001d1b1b7223 */ /* 0x004fc60000000014 */
[----:B------:R-:W2:Y:S04]  /*12e0*/  LDG.E R29, desc[UR36][R6.64+0xc] ;  /* 0x00000c24061d7981 */ /* 0x000ea8000c1e1900 */
[----:B------:R-:W-:Y:S04]  /*12f0*/  STS [R11], R27 ;  /* 0x0000001b0b007388 */ /* 0x000fe80000000800 */
[----:B------:R-:W2:Y:S02]  /*1300*/  LDS R20, [R21+0xc] ;  /* 0x00000c0015147984 */ /* 0x000ea40000000800 */
[----:B--2---:R-:W-:-:S05]  /*1310*/  FFMA R29, R29, R20, R27 ;  /* 0x000000141d1d7223 */ /* 0x004fca000000001b */
[----:B------:R-:W-:Y:S04]  /*1320*/  STS [R11], R29 ;  /* 0x0000001d0b007388 */ /* 0x000fe80000000800 */
[----:B------:R-:W3:Y:S02]  /*1330*/  LDS R20, [R21+0x10] ;  /* 0x0000100015147984 */ /* 0x000ee40000000800 */
[----:B---3--:R-:W-:Y:S02]  /*1340*/  FFMA R28, R28, R20, R29 ;  /* 0x000000141c1c7223 */ /* 0x008fe4000000001d */
        /* <DEDUP_REMOVED lines=8> */
[----:B--2---:R-:W-:-:S02]  /*13d0*/  FFMA R27, R27, R28, R20 ;  /* 0x0000001c1b1b7223 */ /* 0x004fc40000000014 */
[----:B------:R-:W2:Y:S04]  /*13e0*/  LDG.E R28, desc[UR36][R6.64+0x20] ;  /* 0x00002024061c7981 */ /* 0x000ea8000c1e1900 */
[----:B------:R-:W-:Y:S04]  /*13f0*/  STS [R11], R27 ;  /* 0x0000001b0b007388 */ /* 0x000fe80000000800 */
[----:B------:R-:W3:Y:S02]  /*1400*/  LDS R20, [R21+0x1c] ;  /* 0x00001c0015147984 */ /* 0x000ee40000000800 */
[----:B---3--:R-:W-:-:S05]  /*1410*/  FFMA R29, R29, R20, R27 ;  /* 0x000000141d1d7223 */ /* 0x008fca000000001b */
[----:B------:R-:W-:Y:S04]  /*1420*/  STS [R11], R29 ;  /* 0x0000001d0b007388 */ /* 0x000fe80000000800 */
[----:B------:R-:W2:Y:S02]  /*1430*/  LDS R20, [R21+0x20] ;  /* 0x0000200015147984 */ /* 0x000ea40000000800 */
[----:B--2---:R-:W-:Y:S02]  /*1440*/  FFMA R28, R28, R20, R29 ;  /* 0x000000141c1c7223 */ /* 0x004fe4000000001d */
        /* <DEDUP_REMOVED lines=23> */
[----:B------:R-:W2:Y:S01]  /*15c0*/  LDS R28, [R21+0x38] ;  /* 0x00003800151c7984 */ /* 0x000ea20000000800 */
[----:B------:R-:W-:-:S05]  /*15d0*/  VIADD R15, R15, 0x10 ;  /* 0x000000100f0f7836 */ /* 0x000fca0000000000 */
[----:B------:R-:W-:Y:S01]  /*15e0*/  ISETP.NE.AND P2, PT, R15, R14, PT ;  /* 0x0000000e0f00720c */ /* 0x000fe20003f45270 */
[----:B--2---:R-:W-:-:S05]  /*15f0*/  FFMA R27, R27, R28, R20 ;  /* 0x0000001c1b1b7223 */ /* 0x004fca0000000014 */
[----:B------:R-:W-:Y:S04]  /*1600*/  STS [R11], R27 ;  /* 0x0000001b0b007388 */ /* 0x000fe80000000800 */
[----:B------:R-:W3:Y:S02]  /*1610*/  LDS R20, [R21+0x3c] ;  /* 0x00003c0015147984 */ /* 0x000ee40000000800 */
[----:B---3--:R-:W-:-:S05]  /*1620*/  FFMA R20, R29, R20, R27 ;  /* 0x000000141d147223 */ /* 0x008fca000000001b */
[----:B------:R1:W-:Y:S01]  /*1630*/  STS [R11], R20 ;  /* 0x000000140b007388 */ /* 0x0003e20000000800 */
[----:B------:R-:W-:Y:S05]  /*1640*/  @P2 BRA `(.L_x_109) ;  /* 0xfffffff800e42947 */ /* 0x000fea000383ffff */
.L_x_108:
[----:B------:R-:W-:Y:S05]  /*1650*/  BSYNC.RECONVERGENT B2 ;  /* 0x0000000000027941 */ /* 0x000fea0003800200 */
.L_x_107:
[----:B------:R-:W-:Y:S04]  /*1660*/  BSSY.RECONVERGENT B2, `(.L_x_110) ;  /* 0x000006f000027945 */ /* 0x000fe80003800200 */
[----:B------:R-:W-:Y:S05]  /*1670*/  @!P1 BRA `(.L_x_111) ;  /* 0x0000000400b49947 */ /* 0x000fea0003800000 */
[----:B------:R-:W-:Y:S01]  /*1680*/  LOP3.LUT R7, R10, 0xf, RZ, 0xc0, !PT ;  /* 0x0000000f0a077812 */ /* 0x000fe200078ec0ff */
[----:B------:R-:W-:Y:S03]  /*1690*/  BSSY.RECONVERGENT B3, `(.L_x_112) ;  /* 0x000002f000037945 */ /* 0x000fe60003800200 */
[C---:B------:R-:W-:Y:S02]  /*16a0*/  IADD3 R6, PT, PT, R7.reuse, -0x1, RZ ;  /* 0xffffffff07067810 */ /* 0x040fe40007ffe0ff */
[----:B------:R-:W-:Y:S02]  /*16b0*/  LOP3.LUT P1, RZ, R7, 0x7, RZ, 0xc0, !PT ;  /* 0x0000000707ff7812 */ /* 0x000fe4000782c0ff */
[----:B------:R-:W-:-:S13]  /*16c0*/  ISETP.GE.U32.AND P2, PT, R6, 0x7, PT ;  /* 0x000000070600780c */ /* 0x000fda0003f46070 */
[----:B------:R-:W-:Y:S05]  /*16d0*/  @!P2 BRA `(.L_x_113) ;  /* 0x0000000000a8a947 */ /* 0x000fea0003800000 */
[----:B------:R-:W2:Y:S01]  /*16e0*/  LDC.64 R6, c[0x0][0x3a0] ;  /* 0x0000e800ff067b82 */ /* 0x000ea20000000a00 */
[----:B------:R-:W-:Y:S01]  /*16f0*/  IMAD.IADD R15, R13, 0x1, R14 ;  /* 0x000000010d0f7824 */ /* 0x000fe200078e020e */
[----:B------:R-:W3:Y:S03]  /*1700*/  LDCU.64 UR4, c[0x0][0x3a0] ;  /* 0x00007400ff0477ac */ /* 0x000ee60008000a00 */
[----:B--2---:R-:W-:-:S06]  /*1710*/  IMAD.WIDE.U32 R6, R15, 0x4, R6 ;  /* 0x000000040f067825 */ /* 0x004fcc00078e0006 */
[----:B------:R-:W1:Y:S01]  /*1720*/  LDG.E R7, desc[UR36][R6.64] ;  /* 0x0000002406077981 */ /* 0x000e62000c1e1900 */
[----:B------:R-:W-:-:S05]  /*1730*/  IMAD R15, R14, 0x4, R2 ;  /* 0x000000040e0f7824 */ /* 0x000fca00078e0202 */
[----:B------:R-:W1:Y:S02]  /*1740*/  LDS R21, [R15] ;  /* 0x000000000f157984 */ /* 0x000e640000000800 */
[----:B-1----:R-:W-:Y:S01]  /*1750*/  FFMA R20, R7, R21, R20 ;  /* 0x0000001507147223 */ /* 0x002fe20000000014 */
[----:B------:R-:W-:-:S04]  /*1760*/  IADD3 R21, P2, PT, R13, R14, RZ ;  /* 0x0000000e0d157210 */ /* 0x000fc80007f5e0ff */
[----:B------:R-:W-:Y:S02]  /*1770*/  IADD3.X R27, PT, PT, RZ, RZ, RZ, P2, !PT ;  /* 0x000000ffff1b7210 */ /* 0x000fe400017fe4ff */
[----:B---3--:R-:W-:-:S04]  /*1780*/  LEA R28, P2, R21, UR4, 0x2 ;  /* 0x00000004151c7c11 */ /* 0x008fc8000f8410ff */
[----:B------:R-:W-:-:S05]  /*1790*/  LEA.HI.X R29, R21, UR5, R27, 0x2, P2 ;  /* 0x00000005151d7c11 */ /* 0x000fca00090f141b */
[----:B------:R-:W2:Y:S04]  /*17a0*/  LDG.E R21, desc[UR36][R28.64+0x4] ;  /* 0x000004241c157981 */ /* 0x000ea8000c1e1900 */
[----:B------:R-:W3:Y:S04]  /*17b0*/  LDG.E R7, desc[UR36][R28.64+0x8] ;  /* 0x000008241c077981 */ /* 0x000ee8000c1e1900 */
[----:B------:R-:W-:Y:S04]  /*17c0*/  STS [R11], R20 ;  /* 0x000000140b007388 */ /* 0x000fe80000000800 */
[----:B------:R-:W2:Y:S02]  /*17d0*/  LDS R6, [R15+0x4] ;  /* 0x000004000f067984 */ /* 0x000ea40000000800 */
[----:B--2---:R-:W-:-:S02]  /*17e0*/  FFMA R6, R21, R6, R20 ;  /* 0x0000000615067223 */ /* 0x004fc40000000014 */
[----:B------:R-:W2:Y:S04]  /*17f0*/  LDG.E R20, desc[UR36][R28.64+0x10] ;  /* 0x000010241c147981 */ /* 0x000ea8000c1e1900 */
[----:B------:R-:W-:Y:S04]  /*1800*/  STS [R11], R6 ;  /* 0x000000060b007388 */ /* 0x000fe80000000800 */
[----:B------:R-:W3:Y:S02]  /*1810*/  LDS R21, [R15+0x8] ;  /* 0x000008000f157984 */ /* 0x000ee40000000800 */
[----:B---3--:R-:W-:-:S02]  /*1820*/  FFMA R7, R7, R21, R6 ;  /* 0x0000001507077223 */ /* 0x008fc40000000006 */
[----:B------:R-:W3:Y:S04]  /*1830*/  LDG.E R21, desc[UR36][R28.64+0xc] ;  /* 0x00000c241c157981 */ /* 0x000ee8000c1e1900 */
[----:B------:R-:W4:Y:S04]  /*1840*/  LDG.E R6, desc[UR36][R28.64+0x14] ;  /* 0x000014241c067981 */ /* 0x000f28000c1e1900 */
[----:B------:R-:W-:Y:S04]  /*1850*/  STS [R11], R7 ;  /* 0x000000070b007388 */ /* 0x000fe80000000800 */
[----:B------:R-:W3:Y:S02]  /*1860*/  LDS R27, [R15+0xc] ;  /* 0x00000c000f1b7984 */ /* 0x000ee40000000800 */
[----:B---3--:R-:W-:-:S02]  /*1870*/  FFMA R21, R21, R27, R7 ;  /* 0x0000001b15157223 */ /* 0x008fc40000000007 */
[----:B------:R-:W3:Y:S04]  /*1880*/  LDG.E R7, desc[UR36][R28.64+0x18] ;  /* 0x000018241c077981 */ /* 0x000ee8000c1e1900 */
[----:B------:R-:W-:Y:S04]  /*1890*/  STS [R11], R21 ;  /* 0x000000150b007388 */ /* 0x000fe80000000800 */
[----:B------:R-:W2:Y:S02]  /*18a0*/  LDS R27, [R15+0x10] ;  /* 0x000010000f1b7984 */ /* 0x000ea40000000800 */
[----:B--2---:R-:W-:-:S02]  /*18b0*/  FFMA R27, R20, R27, R21 ;  /* 0x0000001b141b7223 */ /* 0x004fc40000000015 */
[----:B------:R-:W2:Y:S04]  /*18c0*/  LDG.E R21, desc[UR36][R28.64+0x1c] ;  /* 0x00001c241c157981 */ /* 0x000ea8000c1e1900 */
[----:B------:R-:W-:Y:S04]  /*18d0*/  STS [R11], R27 ;  /* 0x0000001b0b007388 */ /* 0x000fe80000000800 */
[----:B------:R-:W4:Y:S02]  /*18e0*/  LDS R20, [R15+0x14] ;  /* 0x000014000f147984 */ /* 0x000f240000000800 */
[----:B----4-:R-:W-:-:S05]  /*18f0*/  FFMA R6, R6, R20, R27 ;  /* 0x0000001406067223 */ /* 0x010fca000000001b */
[----:B------:R-:W-:Y:S04]  /*1900*/  STS [R11], R6 ;  /* 0x000000060b007388 */ /* 0x000fe80000000800 */
[----:B------:R-:W3:Y:S01]  /*1910*/  LDS R20, [R15+0x18] ;  /* 0x000018000f147984 */ /* 0x000ee20000000800 */
[----:B------:R-:W-:Y:S02]  /*1920*/  VIADD R14, R14, 0x8 ;  /* 0x000000080e0e7836 */ /* 0x000fe40000000000 */
[----:B---3--:R-:W-:-:S05]  /*1930*/  FFMA R7, R7, R20, R6 ;  /* 0x0000001407077223 */ /* 0x008fca0000000006 */
[----:B------:R-:W-:Y:S04]  /*1940*/  STS [R11], R7 ;  /* 0x000000070b007388 */ /* 0x000fe80000000800 */
[----:B------:R-:W2:Y:S02]  /*1950*/  LDS R20, [R15+0x1c] ;  /* 0x00001c000f147984 */ /* 0x000ea40000000800 */
[----:B--2---:R-:W-:-:S05]  /*1960*/  FFMA R20, R21, R20, R7 ;  /* 0x0000001415147223 */ /* 0x004fca0000000007 */
[----:B------:R2:W-:Y:S02]  /*1970*/  STS [R11], R20 ;  /* 0x000000140b007388 */ /* 0x0005e40000000800 */
.L_x_113:
[----:B------:R-:W-:Y:S05]  /*1980*/  BSYNC.RECONVERGENT B3 ;  /* 0x0000000000037941 */ /* 0x000fea0003800200 */
.L_x_112:
[----:B------:R-:W-:Y:S05]  /*1990*/  @!P1 BRA `(.L_x_111) ;  /* 0x0000000000ec9947 */ /* 0x000fea0003800000 */
[----:B------:R-:W-:Y:S01]  /*19a0*/  LOP3.LUT R15, R9, 0xffff, RZ, 0xc0, !PT ;  /* 0x0000ffff090f7812 */ /* 0x000fe200078ec0ff */
[----:B------:R-:W-:Y:S03]  /*19b0*/  BSSY.RECONVERGENT B3, `(.L_x_114) ;  /* 0x0000021000037945 */ /* 0x000fe60003800200 */
[C---:B------:R-:W-:Y:S02]  /*19c0*/  LOP3.LUT R6, R15.reuse, 0x7, RZ, 0xc0, !PT ;  /* 0x000000070f067812 */ /* 0x040fe400078ec0ff */
[----:B------:R-:W-:-:S03]  /*19d0*/  LOP3.LUT R15, R15, 0x3, RZ, 0xc0, !PT ;  /* 0x000000030f0f7812 */ /* 0x000fc600078ec0ff */
[----:B------:R-:W-:Y:S01]  /*19e0*/  VIADD R6, R6, 0xffffffff ;  /* 0xffffffff06067836 */ /* 0x000fe20000000000 */
[----:B------:R-:W-:-:S04]  /*19f0*/  ISETP.NE.AND P1, PT, R15, RZ, PT ;  /* 0x000000ff0f00720c */ /* 0x000fc80003f25270 */
[----:B------:R-:W-:-:S13]  /*1a00*/  ISETP.GE.U32.AND P2, PT, R6, 0x3, PT ;  /* 0x000000030600780c */ /* 0x000fda0003f46070 */
[----:B------:R-:W-:Y:S05]  /*1a10*/  @!P2 BRA `(.L_x_115) ;  /* 0x000000000068a947 */ /* 0x000fea0003800000 */
[----:B------:R-:W3:Y:S01]  /*1a20*/  LDC.64 R6, c[0x0][0x3a0] ;  /* 0x0000e800ff067b82 */ /* 0x000ee20000000a00 */
[----:B------:R-:W-:Y:S01]  /*1a30*/  IADD3 R21, PT, PT, R13, R14, RZ ;  /* 0x0000000e0d157210 */ /* 0x000fe20007ffe0ff */
[----:B------:R-:W4:Y:S04]  /*1a40*/  LDCU.64 UR4, c[0x0][0x3a0] ;  /* 0x00007400ff0477ac */ /* 0x000f280008000a00 */
[----:B---3--:R-:W-:-:S06]  /*1a50*/  IMAD.WIDE.U32 R6, R21, 0x4, R6 ;  /* 0x0000000415067825 */ /* 0x008fcc00078e0006 */
[----:B------:R-:W3:Y:S01]  /*1a60*/  LDG.E R7, desc[UR36][R6.64] ;  /* 0x0000002406077981 */ /* 0x000ee2000c1e1900 */
[----:B------:R-:W-:-:S05]  /*1a70*/  IMAD R21, R14, 0x4, R2 ;  /* 0x000000040e157824 */ /* 0x000fca00078e0202 */
[----:B------:R-:W3:Y:S02]  /*1a80*/  LDS R27, [R21] ;  /* 0x00000000151b7984 */ /* 0x000ee40000000800 */
[----:B---3--:R-:W-:Y:S01]  /*1a90*/  FFMA R27, R7, R27, R20 ;  /* 0x0000001b071b7223 */ /* 0x008fe20000000014 */
[----:B-12---:R-:W-:-:S05]  /*1aa0*/  IADD3 R20, P2, PT, R13, R14, RZ ;  /* 0x0000000e0d147210 */ /* 0x006fca0007f5e0ff */
[----:B------:R-:W-:Y:S01]  /*1ab0*/  IMAD.X R29, RZ, RZ, RZ, P2 ;  /* 0x000000ffff1d7224 */ /* 0x000fe200010e06ff */
[----:B----4-:R-:W-:-:S04]  /*1ac0*/  LEA R28, P2, R20, UR4, 0x2 ;  /* 0x00000004141c7c11 */ /* 0x010fc8000f8410ff */
[----:B------:R-:W-:-:S05]  /*1ad0*/  LEA.HI.X R29, R20, UR5, R29, 0x2, P2 ;  /* 0x00000005141d7c11 */ /* 0x000fca00090f141d */
[----:B------:R-:W2:Y:S04]  /*1ae0*/  LDG.E R20, desc[UR36][R28.64+0x4] ;  /* 0x000004241c147981 */ /* 0x000ea8000c1e1900 */
[----:B------:R-:W-:Y:S04]  /*1af0*/  STS [R11], R27 ;  /* 0x0000001b0b007388 */ /* 0x000fe80000000800 */
[----:B------:R-:W2:Y:S02]  /*1b00*/  LDS R6, [R21+0x4] ;  /* 0x0000040015067984 */ /* 0x000ea40000000800 */
[----:B--2---:R-:W-:-:S02]  /*1b10*/  FFMA R6, R20, R6, R27 ;  /* 0x0000000614067223 */ /* 0x004fc4000000001b */
[----:B------:R-:W2:Y:S04]  /*1b20*/  LDG.E R20, desc[UR36][R28.64+0x8] ;  /* 0x000008241c147981 */ /* 0x000ea8000c1e1900 */
[----:B------:R-:W3:Y:S01]  /*1b30*/  LDG.E R27, desc[UR36][R28.64+0xc] ;  /* 0x00000c241c1b7981 */ /* 0x000ee2000c1e1900 */
[----:B------:R-:W-:-:S03]  /*1b40*/  IADD3 R14, PT, PT, R14, 0x4, RZ ;  /* 0x000000040e0e7810 */ /* 0x000fc60007ffe0ff */
[----:B------:R-:W-:Y:S04]  /*1b50*/  STS [R11], R6 ;  /* 0x000000060b007388 */ /* 0x000fe80000000800 */
[----:B------:R-:W2:Y:S02]  /*1b60*/  LDS R7, [R21+0x8] ;  /* 0x0000080015077984 */ /* 0x000ea40000000800 */
[----:B--2---:R-:W-:-:S05]  /*1b70*/  FFMA R7, R20, R7, R6 ;  /* 0x0000000714077223 */ /* 0x004fca0000000006 */
[----:B------:R-:W-:Y:S04]  /*1b80*/  STS [R11], R7 ;  /* 0x000000070b007388 */ /* 0x000fe80000000800 */
[----:B------:R-:W3:Y:S02]  /*1b90*/  LDS R20, [R21+0xc] ;  /* 0x00000c0015147984 */ /* 0x000ee40000000800 */
[----:B---3--:R-:W-:-:S05]  /*1ba0*/  FFMA R20, R27, R20, R7 ;  /* 0x000000141b147223 */ /* 0x008fca0000000007 */
[----:B------:R3:W-:Y:S02]  /*1bb0*/  STS [R11], R20 ;  /* 0x000000140b007388 */ /* 0x0007e40000000800 */
.L_x_115:
[----:B------:R-:W-:Y:S05]  /*1bc0*/  BSYNC.RECONVERGENT B3 ;  /* 0x0000000000037941 */ /* 0x000fea0003800200 */
.L_x_114:
[----:B------:R-:W-:Y:S05]  /*1bd0*/  @!P1 BRA `(.L_x_111) ;  /* 0x00000000005c9947 */ /* 0x000fea0003800000 */
[----:B------:R-:W4:Y:S01]  /*1be0*/  LDC.64 R6, c[0x0][0x3a0] ;  /* 0x0000e800ff067b82 */ /* 0x000f220000000a00 */
[----:B------:R-:W-:-:S04]  /*1bf0*/  IMAD.IADD R21, R13, 0x1, R14 ;  /* 0x000000010d157824 */ /* 0x000fc800078e020e */
[----:B----4-:R-:W-:-:S06]  /*1c00*/  IMAD.WIDE.U32 R6, R21, 0x4, R6 ;  /* 0x0000000415067825 */ /* 0x010fcc00078e0006 */
[----:B------:R-:W1:Y:S01]  /*1c10*/  LDG.E R7, desc[UR36][R6.64] ;  /* 0x0000002406077981 */ /* 0x000e62000c1e1900 */
[----:B------:R-:W-:Y:S01]  /*1c20*/  IMAD R21, R14, 0x4, R2 ;  /* 0x000000040e157824 */ /* 0x000fe200078e0202 */
[----:B------:R-:W-:-:S04]  /*1c30*/  ISETP.NE.AND P1, PT, R15, 0x1, PT ;  /* 0x000000010f00780c */ /* 0x000fc80003f25270 */
[----:B------:R-:W1:Y:S02]  /*1c40*/  LDS R27, [R21] ;  /* 0x00000000151b7984 */ /* 0x000e640000000800 */
[----:B-123--:R-:W-:-:S05]  /*1c50*/  FFMA R20, R7, R27, R20 ;  /* 0x0000001b07147223 */ /* 0x00efca0000000014 */
[----:B------:R4:W-:Y:S02]  /*1c60*/  STS [R11], R20 ;  /* 0x000000140b007388 */ /* 0x0009e40000000800 */
[----:B------:R-:W-:Y:S05]  /*1c70*/  @!P1 BRA `(.L_x_111) ;  /* 0x0000000000349947 */ /* 0x000fea0003800000 */
[----:B------:R-:W1:Y:S01]  /*1c80*/  LDCU.64 UR4, c[0x0][0x3a0] ;  /* 0x00007400ff0477ac */ /* 0x000e620008000a00 */
[----:B------:R-:W-:-:S04]  /*1c90*/  IADD3 R13, P1, PT, R13, R14, RZ ;  /* 0x0000000e0d0d7210 */ /* 0x000fc80007f3e0ff */
[----:B------:R-:W-:Y:S02]  /*1ca0*/  IADD3.X R14, PT, PT, RZ, RZ, RZ, P1, !PT ;  /* 0x000000ffff0e7210 */ /* 0x000fe40000ffe4ff */
[----:B-1----:R-:W-:-:S04]  /*1cb0*/  LEA R6, P1, R13, UR4, 0x2 ;  /* 0x000000040d067c11 */ /* 0x002fc8000f8210ff */
[----:B------:R-:W-:Y:S02]  /*1cc0*/  LEA.HI.X R7, R13, UR5, R14, 0x2, P1 ;  /* 0x000000050d077c11 */ /* 0x000fe400088f140e */
[----:B------:R-:W4:Y:S04]  /*1cd0*/  LDS R14, [R21+0x4] ;  /* 0x00000400150e7984 */ /* 0x000f280000000800 */
[----:B------:R-:W4:Y:S01]  /*1ce0*/  LDG.E R13, desc[UR36][R6.64+0x4] ;  /* 0x00000424060d7981 */ /* 0x000f22000c1e1900 */
[----:B------:R-:W-:-:S13]  /*1cf0*/  ISETP.NE.AND P1, PT, R15, 0x2, PT ;  /* 0x000000020f00780c */ /* 0x000fda0003f25270 */
[----:B------:R-:W2:Y:S01]  /*1d00*/  @P1 LDG.E R15, desc[UR36][R6.64+0x8] ;  /* 0x00000824060f1981 */ /* 0x000ea2000c1e1900 */
[----:B----4-:R-:W-:-:S05]  /*1d10*/  FFMA R20, R13, R14, R20 ;  /* 0x0000000e0d147223 */ /* 0x010fca0000000014 */
[----:B------:R-:W-:Y:S04]  /*1d20*/  STS [R11], R20 ;  /* 0x000000140b007388 */ /* 0x000fe80000000800 */
[----:B------:R-:W2:Y:S02]  /*1d30*/  @P1 LDS R13, [R21+0x8] ;  /* 0x00000800150d1984 */ /* 0x000ea40000000800 */
[----:B--2---:R-:W-:-:S07]  /*1d40*/  @P1 FFMA R20, R15, R13, R20 ;  /* 0x0000000d0f141223 */ /* 0x004fce0000000014 */
.L_x_111:
[----:B------:R-:W-:Y:S05]  /*1d50*/  BSYNC.RECONVERGENT B2 ;  /* 0x0000000000027941 */ /* 0x000fea0003800200 */
.L_x_110:
[----:B------:R-:W5:Y:S02]  /*1d60*/  LDC.64 R6, c[0x0][0x3a8] ;  /* 0x0000ea00ff067b82 */ /* 0x000f640000000a00 */
[----:B-----5:R-:W-:-:S06]  /*1d70*/  IMAD.WIDE.U32 R6, R12, 0x4, R6 ;  /* 0x000000040c067825 */ /* 0x020fcc00078e0006 */
[----:B------:R-:W5:Y:S02]  /*1d80*/  LDG.E R7, desc[UR36][R6.64] ;  /* 0x0000002406077981 */ /* 0x000f64000c1e1900 */
[----:B-----5:R-:W-:-:S04]  /*1d90*/  FMUL R13, R7, R0 ;  /* 0x00000000070d7220 */ /* 0x020fc80000400000 */
[----:B-1234-:R-:W-:-:S05]  /*1da0*/  FMUL R20, R13, R20 ;  /* 0x000000140d147220 */ /* 0x01efca0000400000 */
[----:B------:R1:W-:Y:S01]  /*1db0*/  STS [R11], R20 ;  /* 0x000000140b007388 */ /* 0x0003e20000000800 */
[----:B------:R-:W-:Y:S05]  /*1dc0*/  @P0 BRA `(.L_x_116) ;  /* 0xfffffff000ac0947 */ /* 0x000fea000383ffff */
[----:B------:R-:W-:Y:S05]  /*1dd0*/  BSYNC.RECONVERGENT B1 ;  /* 0x0000000000017941 */ /* 0x000fea0003800200 */
.L_x_106:
[----:B01----:R-:W0:Y:S01]  /*1de0*/  LDC R11, c[0x0][0x3b0] ;  /* 0x0000ec00ff0b7b82 */ /* 0x003e220000000800 */
[----:B------:R-:W1:Y:S01]  /*1df0*/  LDCU UR4, c[0x0][0x3b0] ;  /* 0x00007600ff0477ac */ /* 0x000e620008000800 */
[----:B------:R-:W-:Y:S01]  /*1e00*/  IMAD.MOV.U32 R0, RZ, RZ, RZ ;  /* 0x000000ffff007224 */ /* 0x000fe200078e00ff */
[----:B------:R-:W-:-:S05]  /*1e10*/  MOV R12, RZ ;  /* 0x000000ff000c7202 */ /* 0x000fca0000000f00 */
[----:B------:R-:W2:Y:S01]  /*1e20*/  LDC R13, c[0x0][0x3b0] ;  /* 0x0000ec00ff0d7b82 */ /* 0x000ea20000000800 */
[----:B-1----:R-:W-:Y:S01]  /*1e30*/  IMAD R9, R24, UR4, RZ ;  /* 0x0000000418097c24 */ /* 0x002fe2000f8e02ff */
[----:B0-----:R-:W-:-:S04]  /*1e40*/  ISETP.GE.U32.AND P0, PT, R11, 0x10, PT ;  /* 0x000000100b00780c */ /* 0x001fc80003f06070 */
[----:B------:R-:W-:Y:S01]  /*1e50*/  SHF.R.S32.HI R10, RZ, 0x1f, R9 ;  /* 0x0000001fff0a7819 */ /* 0x000fe20000011409 */
[----:B--2---:R-:W-:-:S08]  /*1e60*/  IMAD R8, R13, 0x4, R2 ;  /* 0x000000040d087824 */ /* 0x004fd000078e0202 */
[----:B------:R-:W-:Y:S05]  /*1e70*/  @!P0 BRA `(.L_x_117) ;  /* 0x0000000000fc8947 */ /* 0x000fea0003800000 */
[----:B------:R-:W-:Y:S01]  /*1e80*/  HFMA2 R0, -RZ, RZ, 0, 0 ;  /* 0x00000000ff007431 */ /* 0x000fe200000001ff */
[----:B------:R-:W-:Y:S01]  /*1e90*/  BSSY.RECONVERGENT B1, `(.L_x_118) ;  /* 0x000003c000017945 */ /* 0x000fe20003800200 */
[----:B------:R-:W-:-:S07]  /*1ea0*/  IMAD.MOV.U32 R14, RZ, RZ, RZ ;  /* 0x000000ffff0e7224 */ /* 0x000fce00078e00ff */
.L_x_119:
[----:B------:R-:W0:Y:S01]  /*1eb0*/  LDCU.64 UR4, c[0x0][0x398] ;  /* 0x00007300ff0477ac */ /* 0x000e220008000a00 */
[----:B------:R-:W-:-:S04]  /*1ec0*/  IADD3 R7, P0, PT, R9, R14, RZ ;  /* 0x0000000e09077210 */ /* 0x000fc80007f1e0ff */
[----:B------:R-:W-:Y:S02]  /*1ed0*/  IADD3.X R12, PT, PT, RZ, R10, RZ, P0, !PT ;  /* 0x0000000aff0c7210 */ /* 0x000fe400007fe4ff */
[----:B0-----:R-:W-:-:S04]  /*1ee0*/  LEA R6, P0, R7, UR4, 0x2 ;  /* 0x0000000407067c11 */ /* 0x001fc8000f8010ff */
[----:B------:R-:W-:-:S05]  /*1ef0*/  LEA.HI.X R7, R7, UR5, R12, 0x2, P0 ;  /* 0x0000000507077c11 */ /* 0x000fca00080f140c */
[----:B------:R-:W2:Y:S01]  /*1f00*/  LDG.E R21, desc[UR36][R6.64] ;  /* 0x0000002406157981 */ /* 0x000ea2000c1e1900 */
[----:B------:R-:W-:-:S03]  /*1f10*/  IMAD R12, R14, 0x4, R8 ;  /* 0x000000040e0c7824 */ /* 0x000fc600078e0208 */
[----:B------:R-:W3:Y:S04]  /*1f20*/  LDG.E R15, desc[UR36][R6.64+0x4] ;  /* 0x00000424060f7981 */ /* 0x000ee8000c1e1900 */
[----:B------:R-:W2:Y:S04]  /*1f30*/  LDS R20, [R12] ;  /* 0x000000000c147984 */ /* 0x000ea80000000800 */
[----:B------:R-:W3:Y:S01]  /*1f40*/  LDS R27, [R12+0x4] ;  /* 0x000004000c1b7984 */ /* 0x000ee20000000800 */
[----:B--2---:R-:W-:-:S03]  /*1f50*/  FFMA R28, R21, R20, R0 ;  /* 0x00000014151c7223 */ /* 0x004fc60000000000 */
[----:B------:R-:W2:Y:S04]  /*1f60*/  LDG.E R21, desc[UR36][R6.64+0x8] ;  /* 0x0000082406157981 */ /* 0x000ea8000c1e1900 */
[----:B------:R-:W4:Y:S04]  /*1f70*/  LDG.E R20, desc[UR36][R6.64+0xc] ;  /* 0x00000c2406147981 */ /* 0x000f28000c1e1900 */
[----:B------:R-:W5:Y:S01]  /*1f80*/  LDG.E R0, desc[UR36][R6.64+0x10] ;  /* 0x0000102406007981 */ /* 0x000f62000c1e1900 */
[----:B---3--:R-:W-:-:S03]  /*1f90*/  FFMA R28, R15, R27, R28 ;  /* 0x0000001b0f1c7223 */ /* 0x008fc6000000001c */
[----:B------:R-:W2:Y:S04]  /*1fa0*/  LDS R15, [R12+0x8] ;  /* 0x000008000c0f7984 */ /* 0x000ea80000000800 */
[----:B------:R-:W-:Y:S01]  /*1fb0*/  LDS R27, [R12+0x14] ;  /* 0x000014000c1b7984 */ /* 0x000fe20000000800 */
[----:B--2---:R-:W-:-:S03]  /*1fc0*/  FFMA R15, R21, R15, R28 ;  /* 0x0000000f150f7223 */ /* 0x004fc6000000001c */
[----:B------:R-:W4:Y:S02]  /*1fd0*/  LDS R21, [R12+0xc] ;  /* 0x00000c000c157984 */ /* 0x000f240000000800 */
[----:B----4-:R-:W-:Y:S02]  /*1fe0*/  FFMA R21, R20, R21, R15 ;  /* 0x0000001514157223 */ /* 0x010fe4000000000f */
[----:B------:R-:W5:Y:S04]  /*1ff0*/  LDS R20, [R12+0x10] ;  /* 0x000010000c147984 */ /* 0x000f680000000800 */
[----:B------:R-:W2:Y:S01]  /*2000*/  LDG.E R15, desc[UR36][R6.64+0x14] ;  /* 0x00001424060f7981 */ /* 0x000ea2000c1e1900 */
[----:B-----5:R-:W-:-:S03]  /*2010*/  FFMA R28, R0, R20, R21 ;  /* 0x00000014001c7223 */ /* 0x020fc60000000015 */
[----:B------:R-:W3:Y:S04]  /*2020*/  LDG.E R21, desc[UR36][R6.64+0x18] ;  /* 0x0000182406157981 */ /* 0x000ee8000c1e1900 */
[----:B------:R-:W4:Y:S04]  /*2030*/  LDG.E R20, desc[UR36][R6.64+0x1c] ;  /* 0x00001c2406147981 */ /* 0x000f28000c1e1900 */
[----:B------:R-:W5:Y:S01]  /*2040*/  LDG.E R0, desc[UR36][R6.64+0x20] ;  /* 0x0000202406007981 */ /* 0x000f62000c1e1900 */
[----:B--2---:R-:W-:-:S03]  /*2050*/  FFMA R28, R15, R27, R28 ;  /* 0x0000001b0f1c7223 */ /* 0x004fc6000000001c */
[----:B------:R-:W3:Y:S04]  /*2060*/  LDS R15, [R12+0x18] ;  /* 0x000018000c0f7984 */ /* 0x000ee80000000800 */
[----:B------:R-:W-:Y:S01]  /*2070*/  LDS R27, [R12+0x24] ;  /* 0x000024000c1b7984 */ /* 0x000fe20000000800 */
[----:B---3--:R-:W-:-:S03]  /*2080*/  FFMA R15, R21, R15, R28 ;  /* 0x0000000f150f7223 */ /* 0x008fc6000000001c */
        /* <DEDUP_REMOVED lines=19> */
[----:B------:R-:W2:Y:S01]  /*21c0*/  LDS R21, [R12+0x34] ;  /* 0x000034000c157984 */ /* 0x000ea20000000800 */
[----:B------:R-:W-:Y:S02]  /*21d0*/  IADD3 R14, PT, PT, R14, 0x10, RZ ;  /* 0x000000100e0e7810 */ /* 0x000fe40007ffe0ff */
[----:B------:R-:W-:-:S04]  /*21e0*/  LOP3.LUT R29, R13, 0x7ffffff0, RZ, 0xc0, !PT ;  /* 0x7ffffff00d1d7812 */ /* 0x000fc800078ec0ff */
[----:B------:R-:W-:Y:S01]  /*21f0*/  ISETP.NE.AND P0, PT, R14, R29, PT ;  /* 0x0000001d0e00720c */ /* 0x000fe20003f05270 */
[----:B--2---:R-:W-:Y:S02]  /*2200*/  FFMA R15, R15, R21, R28 ;  /* 0x000000150f0f7223 */ /* 0x004fe4000000001c */
[----:B------:R-:W3:Y:S02]  /*2210*/  LDS R21, [R12+0x38] ;  /* 0x000038000c157984 */ /* 0x000ee40000000800 */
[----:B---3--:R-:W-:-:S04]  /*2220*/  FFMA R15, R0, R21, R15 ;  /* 0x00000015000f7223 */ /* 0x008fc8000000000f */
[----:B----4-:R-:W-:-:S04]  /*2230*/  FFMA R0, R20, R27, R15 ;  /* 0x0000001b14007223 */ /* 0x010fc8000000000f */
[----:B------:R-:W-:Y:S05]  /*2240*/  @P0 BRA `(.L_x_119) ;  /* 0xfffffffc00180947 */ /* 0x000fea000383ffff */
[----:B------:R-:W-:Y:S05]  /*2250*/  BSYNC.RECONVERGENT B1 ;  /* 0x0000000000017941 */ /* 0x000fea0003800200 */
.L_x_118:
[----:B------:R-:W-:-:S07]  /*2260*/  IMAD.MOV.U32 R12, RZ, RZ, R29 ;  /* 0x000000ffff0c7224 */ /* 0x000fce00078e001d */
.L_x_117:
[----:B------:R-:W-:-:S04]  /*2270*/  LOP3.LUT R6, R13, 0xf, RZ, 0xc0, !PT ;  /* 0x0000000f0d067812 */ /* 0x000fc800078ec0ff */
[----:B------:R-:W-:-:S13]  /*2280*/  ISETP.NE.AND P0, PT, R6, RZ, PT ;  /* 0x000000ff0600720c */ /* 0x000fda0003f05270 */
[----:B------:R-:W-:Y:S05]  /*2290*/  @!P0 BRA `(.L_x_120) ;  /* 0x0000000400388947 */ /* 0x000fea0003800000 */
[----:B------:R-:W-:-:S04]  /*22a0*/  IADD3 R6, PT, PT, R6, -0x1, RZ ;  /* 0xffffffff06067810 */ /* 0x000fc80007ffe0ff */
[----:B------:R-:W-:-:S13]  /*22b0*/  ISETP.GE.U32.AND P0, PT, R6, 0x7, PT ;  /* 0x000000070600780c */ /* 0x000fda0003f06070 */
[----:B------:R-:W-:Y:S05]  /*22c0*/  @!P0 BRA `(.L_x_121) ;  /* 0x00000000007c8947 */ /* 0x000fea0003800000 */
[----:B------:R-:W0:Y:S01]  /*22d0*/  LDCU.64 UR4, c[0x0][0x398] ;  /* 0x00007300ff0477ac */ /* 0x000e220008000a00 */
[----:B------:R-:W-:-:S05]  /*22e0*/  IADD3 R7, P0, PT, R9, R12, RZ ;  /* 0x0000000c09077210 */ /* 0x000fca0007f1e0ff */
[----:B------:R-:W-:Y:S01]  /*22f0*/  IMAD.X R14, RZ, RZ, R10, P0 ;  /* 0x000000ffff0e7224 */ /* 0x000fe200000e060a */
[----:B0-----:R-:W-:-:S04]  /*2300*/  LEA R6, P0, R7, UR4, 0x2 ;  /* 0x0000000407067c11 */ /* 0x001fc8000f8010ff */
[----:B------:R-:W-:-:S05]  /*2310*/  LEA.HI.X R7, R7, UR5, R14, 0x2, P0 ;  /* 0x0000000507077c11 */ /* 0x000fca00080f140e */
[----:B------:R-:W2:Y:S04]  /*2320*/  LDG.E R21, desc[UR36][R6.64] ;  /* 0x0000002406157981 */ /* 0x000ea8000c1e1900 */
[----:B------:R-:W3:Y:S04]  /*2330*/  LDG.E R27, desc[UR36][R6.64+0x4] ;  /* 0x00000424061b7981 */ /* 0x000ee8000c1e1900 */
[----:B------:R-:W4:Y:S04]  /*2340*/  LDG.E R15, desc[UR36][R6.64+0x8] ;  /* 0x00000824060f7981 */ /* 0x000f28000c1e1900 */
[----:B------:R-:W5:Y:S01]  /*2350*/  LDG.E R14, desc[UR36][R6.64+0xc] ;  /* 0x00000c24060e7981 */ /* 0x000f62000c1e1900 */
[----:B------:R-:W-:-:S05]  /*2360*/  LEA R13, R12, R8, 0x2 ;  /* 0x000000080c0d7211 */ /* 0x000fca00078e10ff */
[----:B------:R-:W2:Y:S04]  /*2370*/  LDS R20, [R13] ;  /* 0x000000000d147984 */ /* 0x000ea80000000800 */
[----:B------:R-:W-:Y:S01]  /*2380*/  LDS R28, [R13+0x1c] ;  /* 0x00001c000d1c7984 */ /* 0x000fe20000000800 */
[----:B--2---:R-:W-:-:S03]  /*2390*/  FFMA R20, R21, R20, R0 ;  /* 0x0000001415147223 */ /* 0x004fc60000000000 */
[----:B------:R-:W3:Y:S04]  /*23a0*/  LDS R0, [R13+0x4] ;  /* 0x000004000d007984 */ /* 0x000ee80000000800 */
[----:B------:R-:W4:Y:S01]  /*23b0*/  LDS R21, [R13+0x8] ;  /* 0x000008000d157984 */ /* 0x000f220000000800 */
[----:B---3--:R-:W-:-:S03]  /*23c0*/  FFMA R20, R27, R0, R20 ;  /* 0x000000001b147223 */ /* 0x008fc60000000014 */
[----:B------:R-:W2:Y:S01]  /*23d0*/  LDG.E R0, desc[UR36][R6.64+0x10] ;  /* 0x0000102406007981 */ /* 0x000ea2000c1e1900 */
[----:B----4-:R-:W-:-:S03]  /*23e0*/  FFMA R21, R15, R21, R20 ;  /* 0x000000150f157223 */ /* 0x010fc60000000014 */
[----:B------:R-:W5:Y:S04]  /*23f0*/  LDS R20, [R13+0xc] ;  /* 0x00000c000d147984 */ /* 0x000f680000000800 */
[----:B------:R-:W3:Y:S04]  /*2400*/  LDG.E R15, desc[UR36][R6.64+0x14] ;  /* 0x00001424060f7981 */ /* 0x000ee8000c1e1900 */
[----:B------:R-:W2:Y:S01]  /*2410*/  LDS R27, [R13+0x10] ;  /* 0x000010000d1b7984 */ /* 0x000ea20000000800 */
[----:B-----5:R-:W-:-:S03]  /*2420*/  FFMA R21, R14, R20, R21 ;  /* 0x000000140e157223 */ /* 0x020fc60000000015 */
[----:B------:R-:W4:Y:S04]  /*2430*/  LDG.E R14, desc[UR36][R6.64+0x18] ;  /* 0x00001824060e7981 */ /* 0x000f28000c1e1900 */
[----:B------:R-:W5:Y:S01]  /*2440*/  LDG.E R20, desc[UR36][R6.64+0x1c] ;  /* 0x00001c2406147981 */ /* 0x000f62000c1e1900 */
[----:B------:R-:W-:Y:S02]  /*2450*/  VIADD R12, R12, 0x8 ;  /* 0x000000080c0c7836 */ /* 0x000fe40000000000 */
[----:B--2---:R-:W-:Y:S02]  /*2460*/  FFMA R0, R0, R27, R21 ;  /* 0x0000001b00007223 */ /* 0x004fe40000000015 */
[----:B------:R-:W3:Y:S04]  /*2470*/  LDS R21, [R13+0x14] ;  /* 0x000014000d157984 */ /* 0x000ee80000000800 */
[----:B------:R-:W4:Y:S01]  /*2480*/  LDS R27, [R13+0x18] ;  /* 0x000018000d1b7984 */ /* 0x000f220000000800 */
[----:B---3--:R-:W-:-:S04]  /*2490*/  FFMA R15, R15, R21, R0 ;  /* 0x000000150f0f7223 */ /* 0x008fc80000000000 */
[----:B----4-:R-:W-:-:S04]  /*24a0*/  FFMA R15, R14, R27, R15 ;  /* 0x0000001b0e0f7223 */ /* 0x010fc8000000000f */
[----:B-----5:R-:W-:-:S07]  /*24b0*/  FFMA R0, R20, R28, R15 ;  /* 0x0000001c14007223 */ /* 0x020fce000000000f */
.L_x_121:
[----:B------:R-:W-:-:S13]  /*24c0*/  LOP3.LUT P0, R6, R11, 0x7, RZ, 0xc0, !PT ;  /* 0x000000070b067812 */ /* 0x000fda000780c0ff */
[----:B------:R-:W-:Y:S05]  /*24d0*/  @!P0 BRA `(.L_x_120) ;  /* 0x0000000000a88947 */ /* 0x000fea0003800000 */
[----:B------:R-:W-:Y:S02]  /*24e0*/  IADD3 R6, PT, PT, R6, -0x1, RZ ;  /* 0xffffffff06067810 */ /* 0x000fe40007ffe0ff */
[----:B------:R-:W-:Y:S02]  /*24f0*/  LOP3.LUT P0, R11, R11, 0x3, RZ, 0xc0, !PT ;  /* 0x000000030b0b7812 */ /* 0x000fe4000780c0ff */
        /* <DEDUP_REMOVED lines=11> */
[C---:B------:R-:W-:Y:S01]  /*25b0*/  LEA R20, R12.reuse, R8, 0x2 ;  /* 0x000000080c147211 */ /* 0x040fe200078e10ff */
[----:B------:R-:W-:-:S04]  /*25c0*/  VIADD R12, R12, 0x4 ;  /* 0x000000040c0c7836 */ /* 0x000fc80000000000 */
[----:B------:R-:W2:Y:S04]  /*25d0*/  LDS R27, [R20] ;  /* 0x00000000141b7984 */ /* 0x000ea80000000800 */
[----:B------:R-:W-:Y:S01]  /*25e0*/  LDS R28, [R20+0xc] ;  /* 0x00000c00141c7984 */ /* 0x000fe20000000800 */
[----:B--2---:R-:W-:-:S03]  /*25f0*/  FFMA R21, R21, R27, R0 ;  /* 0x0000001b15157223 */ /* 0x004fc60000000000 */
[----:B------:R-:W3:Y:S04]  /*2600*/  LDS R0, [R20+0x4] ;  /* 0x0000040014007984 */ /* 0x000ee80000000800 */
[----:B------:R-:W4:Y:S01]  /*2610*/  LDS R27, [R20+0x8] ;  /* 0x00000800141b7984 */ /* 0x000f220000000800 */
[----:B---3--:R-:W-:-:S04]  /*2620*/  FFMA R0, R14, R0, R21 ;  /* 0x000000000e007223 */ /* 0x008fc80000000015 */
[----:B----4-:R-:W-:-:S04]  /*2630*/  FFMA R0, R13, R27, R0 ;  /* 0x0000001b0d007223 */ /* 0x010fc80000000000 */
[----:B-----5:R-:W-:-:S07]  /*2640*/  FFMA R0, R15, R28, R0 ;  /* 0x0000001c0f007223 */ /* 0x020fce0000000000 */
.L_x_122:
[----:B------:R-:W-:Y:S05]  /*2650*/  @!P0 BRA `(.L_x_120) ;  /* 0x0000000000488947 */ /* 0x000fea0003800000 */
[----:B------:R-:W0:Y:S01]  /*2660*/  LDCU.64 UR4, c[0x0][0x398] ;  /* 0x00007300ff0477ac */ /* 0x000e220008000a00 */
[----:B------:R-:W-:-:S04]  /*2670*/  IADD3 R9, P0, PT, R9, R12, RZ ;  /* 0x0000000c09097210 */ /* 0x000fc80007f1e0ff */
[----:B------:R-:W-:Y:S02]  /*2680*/  IADD3.X R10, PT, PT, RZ, R10, RZ, P0, !PT ;  /* 0x0000000aff0a7210 */ /* 0x000fe400007fe4ff */
[----:B0-----:R-:W-:-:S04]  /*2690*/  LEA R6, P0, R9, UR4, 0x2 ;  /* 0x0000000409067c11 */ /* 0x001fc8000f8010ff */
[----:B------:R-:W-:-:S05]  /*26a0*/  LEA.HI.X R7, R9, UR5, R10, 0x2, P0 ;  /* 0x0000000509077c11 */ /* 0x000fca00080f140a */
[----:B------:R-:W2:Y:S01]  /*26b0*/  LDG.E R9, desc[UR36][R6.64] ;  /* 0x0000002406097981 */ /* 0x000ea2000c1e1900 */
[----:B------:R-:W-:Y:S01]  /*26c0*/  IMAD R12, R12, 0x4, R8 ;  /* 0x000000040c0c7824 */ /* 0x000fe200078e0208 */
[----:B------:R-:W-:-:S04]  /*26d0*/  ISETP.NE.AND P0, PT, R11, 0x1, PT ;  /* 0x000000010b00780c */ /* 0x000fc80003f05270 */
[----:B------:R-:W2:Y:S02]  /*26e0*/  LDS R8, [R12] ;  /* 0x000000000c087984 */ /* 0x000ea40000000800 */
[----:B--2---:R-:W-:-:S07]  /*26f0*/  FFMA R0, R9, R8, R0 ;  /* 0x0000000809007223 */ /* 0x004fce0000000000 */
[----:B------:R-:W-:Y:S05]  /*2700*/  @!P0 BRA `(.L_x_120) ;  /* 0x00000000001c8947 */ /* 0x000fea0003800000 */
[----:B------:R-:W-:Y:S01]  /*2710*/  ISETP.NE.AND P0, PT, R11, 0x2, PT ;  /* 0x000000020b00780c */ /* 0x000fe20003f05270 */
[----:B------:R-:W2:Y:S04]  /*2720*/  LDG.E R9, desc[UR36][R6.64+0x4] ;  /* 0x0000042406097981 */ /* 0x000ea8000c1e1900 */
[----:B------:R-:W2:Y:S08]  /*2730*/  LDS R8, [R12+0x4] ;  /* 0x000004000c087984 */ /* 0x000eb00000000800 */
[----:B------:R-:W3:Y:S04]  /*2740*/  @P0 LDG.E R11, desc[UR36][R6.64+0x8] ;  /* 0x00000824060b0981 */ /* 0x000ee8000c1e1900 */
[----:B------:R-:W3:Y:S01]  /*2750*/  @P0 LDS R10, [R12+0x8] ;  /* 0x000008000c0a0984 */ /* 0x000ee20000000800 */
[----:B--2---:R-:W-:-:S04]  /*2760*/  FFMA R0, R9, R8, R0 ;  /* 0x0000000809007223 */ /* 0x004fc80000000000 */
[----:B---3--:R-:W-:-:S07]  /*2770*/  @P0 FFMA R0, R11, R10, R0 ;  /* 0x0000000a0b000223 */ /* 0x008fce0000000000 */
.L_x_120:
[----:B------:R-:W-:Y:S01]  /*2780*/  MOV R7, 0x3bbb989d ;  /* 0x3bbb989d00077802 */ /* 0x000fe20000000f00 */
[----:B------:R-:W-:Y:S01]  /*2790*/  IMAD.MOV.U32 R9, RZ, RZ, 0x437c0000 ;  /* 0x437c0000ff097424 */ /* 0x000fe200078e00ff */
[----:B------:R-:W0:Y:S03]  /*27a0*/  LDC R8, c[0x0][0x3b8] ;  /* 0x0000ee00ff087b82 */ /* 0x000e260000000800 */
[----:B------:R-:W-:-:S04]  /*27b0*/  FFMA.SAT R6, R0, R7, 0.5 ;  /* 0x3f00000000067423 */ /* 0x000fc80000002007 */
[----:B------:R-:W-:-:S04]  /*27c0*/  FFMA.RM R6, R6, R9, 12582913 ;  /* 0x4b40000106067423 */ /* 0x000fc80000004009 */
[C---:B------:R-:W-:Y:S01]  /*27d0*/  FADD R7, R6.reuse, -12583039 ;  /* 0xcb40007f06077421 */ /* 0x040fe20000000000 */
[----:B------:R-:W-:-:S03]  /*27e0*/  SHF.L.U32 R6, R6, 0x17, RZ ;  /* 0x0000001706067819 */ /* 0x000fc600000006ff */
[----:B------:R-:W-:-:S04]  /*27f0*/  FFMA R7, R0, 1.4426950216293334961, -R7 ;  /* 0x3fb8aa3b00077823 */ /* 0x000fc80000000807 */
[----:B------:R-:W-:-:S04]  /*2800*/  FFMA R0, R0, 1.925963033500011079e-08, R7 ;  /* 0x32a5706000007823 */ /* 0x000fc80000000007 */
[----:B------:R-:W1:Y:S02]  /*2810*/  MUFU.EX2 R7, R0 ;  /* 0x0000000000077308 */ /* 0x000e640000000800 */
[----:B-1----:R-:W-:Y:S01]  /*2820*/  FFMA R9, R6, R7, -1 ;  /* 0xbf80000006097423 */ /* 0x002fe20000000007 */
[----:B------:R-:W-:-:S04]  /*2830*/  IMAD.WIDE.U32 R6, R3, 0x4, R4 ;  /* 0x0000000403067825 */ /* 0x000fc800078e0004 */
[----:B------:R-:W-:Y:S01]  /*2840*/  FMUL R9, R26, R9 ;  /* 0x000000091a097220 */ /* 0x000fe20000400000 */
[----:B------:R-:W-:-:S04]  /*2850*/  VIADD R3, R3, 0x1 ;  /* 0x0000000103037836 */ /* 0x000fc80000000000 */
[----:B------:R1:W-:Y:S01]  /*2860*/  ST.E desc[UR36][R6.64], R9 ;  /* 0x0000000906007985 */ /* 0x0003e2000c101924 */
[----:B0-----:R-:W-:-:S13]  /*2870*/  ISETP.NE.AND P0, PT, R3, R8, PT ;  /* 0x000000080300720c */ /* 0x001fda0003f05270 */
[----:B-1----:R-:W-:Y:S05]  /*2880*/  @P0 BRA `(.L_x_123) ;  /* 0xffffffdc00140947 */ /* 0x002fea000383ffff */
[----:B------:R-:W-:Y:S05]  /*2890*/  BSYNC.RECONVERGENT B0 ;  /* 0x0000000000007941 */ /* 0x000fea0003800200 */
.L_x_92:
[----:B------:R-:W-:-:S13]  /*28a0*/  ISETP.GE.AND P0, PT, R8, 0x2, PT ;  /* 0x000000020800780c */ /* 0x000fda0003f06270 */
[----:B------:R-:W-:Y:S05]  /*28b0*/  @!P0 BRA `(.L_x_124) ;  /* 0x0000000800288947 */ /* 0x000fea0003800000 */
[----:B------:R-:W-:Y:S01]  /*28c0*/  IADD3 R0, PT, PT, R8, -0x1, RZ ;  /* 0xffffffff08007810 */ /* 0x000fe20007ffe0ff */
[----:B------:R-:W-:Y:S01]  /*28d0*/  BSSY.RECONVERGENT B1, `(.L_x_124) ;  /* 0x0000088000017945 */ /* 0x000fe20003800200 */
[----:B------:R-:W-:Y:S01]  /*28e0*/  IMAD.MOV.U32 R3, RZ, RZ, RZ ;  /* 0x000000ffff037224 */ /* 0x000fe200078e00ff */
[----:B------:R-:W-:Y:S02]  /*28f0*/  PRMT R8, RZ, 0x7610, R8 ;  /* 0x00007610ff087816 */ /* 0x000fe40000000008 */
[----:B------:R-:W-:Y:S02]  /*2900*/  PRMT R9, RZ, 0x7610, R9 ;  /* 0x00007610ff097816 */ /* 0x000fe40000000009 */
[----:B------:R-:W-:-:S07]  /*2910*/  MOV R10, R0 ;  /* 0x00000000000a7202 */ /* 0x000fce0000000f00 */
.L_x_135:
[----:B012---:R-:W0:Y:S01]  /*2920*/  LDC R6, c[0x0][0x3b8] ;  /* 0x0000ee00ff067b82 */ /* 0x007e220000000800 */
[----:B------:R-:W-:Y:S01]  /*2930*/  BSSY.RECONVERGENT B0, `(.L_x_125) ;  /* 0x000007b000007945 */ /* 0x000fe20003800200 */
[----:B0-----:R-:W-:-:S05]  /*2940*/  IMAD.IADD R7, R3, 0x1, -R6 ;  /* 0x0000000103077824 */ /* 0x001fca00078e0a06 */
[----:B------:R-:W-:-:S13]  /*2950*/  ISETP.GE.AND P0, PT, R7, -0x1, PT ;  /* 0xffffffff0700780c */ /* 0x000fda0003f06270 */
[----:B------:R-:W-:Y:S05]  /*2960*/  @P0 BRA `(.L_x_126) ;  /* 0x0000000400dc0947 */ /* 0x000fea0003800000 */
[----:B------:R-:W-:Y:S01]  /*2970*/  IADD3 R6, PT, PT, -R3, -0x2, R6 ;  /* 0xfffffffe03067810 */ /* 0x000fe20007ffe106 */
[----:B------:R-:W-:Y:S01]  /*2980*/  BSSY.RECONVERGENT B2, `(.L_x_127) ;  /* 0x0000036000027945 */ /* 0x000fe20003800200 */
[----:B------:R-:W-:Y:S02]  /*2990*/  HFMA2 R11, -RZ, RZ, 0, 0 ;  /* 0x00000000ff0b7431 */ /* 0x000fe400000001ff */
[----:B------:R-:W-:-:S13]  /*29a0*/  ISETP.GE.U32.AND P0, PT, R6, 0x7, PT ;  /* 0x000000070600780c */ /* 0x000fda0003f06070 */
[----:B------:R-:W-:Y:S05]  /*29b0*/  @!P0 BRA `(.L_x_128) ;  /* 0x0000000000c88947 */ /* 0x000fea0003800000 */
[----:B------:R0:W5:Y:S01]  /*29c0*/  LD.E R13, desc[UR36][R4.64] ;  /* 0x00000024040d7980 */ /* 0x000162000c101900 */
[----:B------:R-:W-:Y:S01]  /*29d0*/  BSSY.RECONVERGENT B3, `(.L_x_129) ;  /* 0x000002f000037945 */ /* 0x000fe20003800200 */
[----:B------:R-:W-:Y:S01]  /*29e0*/  IMAD.MOV.U32 R11, RZ, RZ, RZ ;  /* 0x000000ffff0b7224 */ /* 0x000fe200078e00ff */
[----:B------:R-:W-:-:S07]  /*29f0*/  LOP3.LUT R26, R10, 0xfffffff8, RZ, 0xc0, !PT ;  /* 0xfffffff80a1a7812 */ /* 0x000fce00078ec0ff */
.L_x_130:
[----:B------:R-:W-:-:S05]  /*2a00*/  IMAD.WIDE.U32 R6, R11, 0x4, R4 ;  /* 0x000000040b067825 */ /* 0x000fca00078e0004 */
[----:B------:R-:W2:Y:S04]  /*2a10*/  LD.E R15, desc[UR36][R6.64+0x4] ;  /* 0x00000424060f7980 */ /* 0x000ea8000c101900 */
[----:B------:R-:W3:Y:S04]  /*2a20*/  LD.E R21, desc[UR36][R6.64+0x8] ;  /* 0x0000082406157980 */ /* 0x000ee8000c101900 */
[----:B------:R-:W4:Y:S04]  /*2a30*/  LD.E R27, desc[UR36][R6.64+0xc] ;  /* 0x00000c24061b7980 */ /* 0x000f28000c101900 */
[----:B------:R-:W4:Y:S04]  /*2a40*/  LD.E R29, desc[UR36][R6.64+0x10] ;  /* 0x00001024061d7980 */ /* 0x000f28000c101900 */
[----:B------:R-:W4:Y:S04]  /*2a50*/  LD.E R12, desc[UR36][R6.64+0x14] ;  /* 0x00001424060c7980 */ /* 0x000f28000c101900 */
[----:B------:R-:W4:Y:S04]  /*2a60*/  LD.E R14, desc[UR36][R6.64+0x18] ;  /* 0x00001824060e7980 */ /* 0x000f28000c101900 */
[----:B------:R-:W4:Y:S01]  /*2a70*/  LD.E R20, desc[UR36][R6.64+0x1c] ;  /* 0x00001c2406147980 */ /* 0x000f22000c101900 */
[----:B--2--5:R-:W-:-:S13]  /*2a80*/  FSETP.GT.AND P0, PT, R13, R15, PT ;  /* 0x0000000f0d00720b */ /* 0x024fda0003f04000 */
[----:B------:R1:W-:Y:S04]  /*2a90*/  @P0 ST.E desc[UR36][R6.64], R15 ;  /* 0x0000000f06000985 */ /* 0x0003e8000c101924 */
[----:B------:R2:W-:Y:S01]  /*2aa0*/  @P0 ST.E desc[UR36][R6.64+0x4], R13 ;  /* 0x0000040d06000985 */ /* 0x0005e2000c101924 */
[----:B-1----:R-:W-:-:S03]  /*2ab0*/  @P0 MOV R15, R13 ;  /* 0x0000000d000f0202 */ /* 0x002fc60000000f00 */
[----:B--2---:R-:W2:Y:S01]  /*2ac0*/  LD.E R13, desc[UR36][R6.64+0x20] ;  /* 0x00002024060d7980 */ /* 0x004ea2000c101900 */
[----:B---3--:R-:W-:-:S13]  /*2ad0*/  FSETP.GT.AND P0, PT, R15, R21, PT ;  /* 0x000000150f00720b */ /* 0x008fda0003f04000 */
[----:B------:R1:W-:Y:S04]  /*2ae0*/  @P0 ST.E desc[UR36][R6.64+0x4], R21 ;  /* 0x0000041506000985 */ /* 0x0003e8000c101924 */
[----:B------:R-:W-:Y:S01]  /*2af0*/  @P0 ST.E desc[UR36][R6.64+0x8], R15 ;  /* 0x0000080f06000985 */ /* 0x000fe2000c101924 */
[----:B-1----:R-:W-:-:S05]  /*2b00*/  @P0 IMAD.MOV.U32 R21, RZ, RZ, R15 ;  /* 0x000000ffff150224 */ /* 0x002fca00078e000f */
[----:B----4-:R-:W-:-:S13]  /*2b10*/  FSETP.GT.AND P0, PT, R21, R27, PT ;  /* 0x0000001b1500720b */ /* 0x010fda0003f04000 */
[----:B------:R1:W-:Y:S04]  /*2b20*/  @P0 ST.E desc[UR36][R6.64+0x8], R27 ;  /* 0x0000081b06000985 */ /* 0x0003e8000c101924 */
[----:B------:R-:W-:Y:S01]  /*2b30*/  @P0 ST.E desc[UR36][R6.64+0xc], R21 ;  /* 0x00000c1506000985 */ /* 0x000fe2000c101924 */
[----:B-1----:R-:W-:-:S04]  /*2b40*/  @P0 MOV R27, R21 ;  /* 0x00000015001b0202 */ /* 0x002fc80000000f00 */
[----:B------:R-:W-:-:S13]  /*2b50*/  FSETP.GT.AND P0, PT, R27, R29, PT ;  /* 0x0000001d1b00720b */ /* 0x000fda0003f04000 */
[----:B------:R1:W-:Y:S02]  /*2b60*/  @P0 ST.E desc[UR36][R6.64+0xc], R29 ;  /* 0x00000c1d06000985 */ /* 0x0003e4000c101924 */
[----:B-1----:R-:W-:-:S05]  /*2b70*/  @P0 IMAD.MOV.U32 R29, RZ, RZ, R27 ;  /* 0x000000ffff1d0224 */ /* 0x002fca00078e001b */
[----:B------:R-:W-:Y:S01]  /*2b80*/  FSETP.GT.AND P1, PT, R29, R12, PT ;  /* 0x0000000c1d00720b */ /* 0x000fe20003f24000 */
[----:B------:R-:W-:-:S12]  /*2b90*/  @P0 ST.E desc[UR36][R6.64+0x10], R27 ;  /* 0x0000101b06000985 */ /* 0x000fd8000c101924 */
[----:B------:R1:W-:Y:S02]  /*2ba0*/  @P1 ST.E desc[UR36][R6.64+0x10], R12 ;  /* 0x0000100c06001985 */ /* 0x0003e4000c101924 */
[----:B-1----:R-:W-:-:S04]  /*2bb0*/  @P1 MOV R12, R29 ;  /* 0x0000001d000c1202 */ /* 0x002fc80000000f00 */
[----:B------:R-:W-:Y:S01]  /*2bc0*/  FSETP.GT.AND P0, PT, R12, R14, PT ;  /* 0x0000000e0c00720b */ /* 0x000fe20003f04000 */
[----:B------:R-:W-:-:S12]  /*2bd0*/  @P1 ST.E desc[UR36][R6.64+0x14], R29 ;  /* 0x0000141d06001985 */ /* 0x000fd8000c101924 */
[----:B------:R1:W-:Y:S02]  /*2be0*/  @P0 ST.E desc[UR36][R6.64+0x14], R14 ;  /* 0x0000140e06000985 */ /* 0x0003e4000c101924 */
[----:B-1----:R-:W-:-:S05]  /*2bf0*/  @P0 IMAD.MOV.U32 R14, RZ, RZ, R12 ;  /* 0x000000ffff0e0224 */ /* 0x002fca00078e000c */
[----:B------:R-:W-:Y:S01]  /*2c00*/  FSETP.GT.AND P1, PT, R14, R20, PT ;  /* 0x000000140e00720b */ /* 0x000fe20003f24000 */
[----:B------:R-:W-:-:S12]  /*2c10*/  @P0 ST.E desc[UR36][R6.64+0x18], R12 ;  /* 0x0000180c06000985 */ /* 0x000fd8000c101924 */
[----:B------:R1:W-:Y:S02]  /*2c20*/  @P1 ST.E desc[UR36][R6.64+0x18], R20 ;  /* 0x0000181406001985 */ /* 0x0003e4000c101924 */
[----:B-1----:R-:W-:Y:S01]  /*2c30*/  @P1 MOV R20, R14 ;  /* 0x0000000e00141202 */ /* 0x002fe20000000f00 */
[----:B------:R-:W-:Y:S01]  /*2c40*/  VIADD R11, R11, 0x8 ;  /* 0x000000080b0b7836 */ /* 0x000fe20000000000 */
[----:B------:R-:W-:Y:S04]  /*2c50*/  @P1 ST.E desc[UR36][R6.64+0x1c], R14 ;  /* 0x00001c0e06001985 */ /* 0x000fe8000c101924 */
[----:B------:R-:W-:Y:S02]  /*2c60*/  ISETP.NE.AND P1, PT, R11, R26, PT ;  /* 0x0000001a0b00720c */ /* 0x000fe40003f25270 */
[----:B--2---:R-:W-:-:S13]  /*2c70*/  FSETP.GT.AND P0, PT, R20, R13, PT ;  /* 0x0000000d1400720b */ /* 0x004fda0003f04000 */
[----:B------:R-:W-:Y:S04]  /*2c80*/  @P0 ST.E desc[UR36][R6.64+0x20], R20 ;  /* 0x0000201406000985 */ /* 0x000fe8000c101924 */
[----:B------:R1:W-:Y:S02]  /*2c90*/  @P0 ST.E desc[UR36][R6.64+0x1c], R13 ;  /* 0x00001c0d06000985 */ /* 0x0003e4000c101924 */
[----:B-1----:R-:W-:Y:S01]  /*2ca0*/  @P0 MOV R13, R20 ;  /* 0x00000014000d0202 */ /* 0x002fe20000000f00 */
[----:B------:R-:W-:Y:S06]  /*2cb0*/  @P1 BRA `(.L_x_130) ;  /* 0xfffffffc00501947 */ /* 0x000fec000383ffff */
[----:B------:R-:W-:Y:S05]  /*2cc0*/  BSYNC.RECONVERGENT B3 ;  /* 0x0000000000037941 */ /* 0x000fea0003800200 */
.L_x_129:
[----:B------:R-:W-:-:S07]  /*2cd0*/  IMAD.MOV.U32 R11, RZ, RZ, R26 ;  /* 0x000000ffff0b7224 */ /* 0x000fce00078e001a */
.L_x_128:
[----:B------:R-:W-:Y:S05]  /*2ce0*/  BSYNC.RECONVERGENT B2 ;  /* 0x0000000000027941 */ /* 0x000fea0003800200 */
.L_x_127:
[----:B------:R-:W-:-:S13]  /*2cf0*/  LOP3.LUT P0, RZ, R10, 0x7, RZ, 0xc0, !PT ;  /* 0x000000070aff7812 */ /* 0x000fda000780c0ff */
[----:B------:R-:W-:Y:S05]  /*2d00*/  @!P0 BRA `(.L_x_126) ;  /* 0x0000000000f48947 */ /* 0x000fea0003800000 */
[----:B------:R-:W1:Y:S01]  /*2d10*/  LDC.U16 R12, c[0x0][0x3b8] ;  /* 0x0000ee00ff0c7b82 */ /* 0x000e620000000400 */
[----:B------:R-:W-:Y:S01]  /*2d20*/  LOP3.LUT R7, RZ, R9, RZ, 0x33, !PT ;  /* 0x00000009ff077212 */ /* 0x000fe200078e33ff */
[----:B------:R-:W-:Y:S03]  /*2d30*/  BSSY.RECONVERGENT B2, `(.L_x_131) ;  /* 0x000001d000027945 */ /* 0x000fe60003800200 */
[----:B-1----:R-:W-:-:S04]  /*2d40*/  IADD3 R7, PT, PT, R7, R12, RZ ;  /* 0x0000000c07077210 */ /* 0x002fc80007ffe0ff */
[----:B------:R-:W-:-:S04]  /*2d50*/  LOP3.LUT R7, R7, 0x7, RZ, 0xc0, !PT ;  /* 0x0000000707077812 */ /* 0x000fc800078ec0ff */
[C---:B------:R-:W-:Y:S01]  /*2d60*/  LOP3.LUT P0, RZ, R7.reuse, 0x3, RZ, 0xc0, !PT ;  /* 0x0000000307ff7812 */ /* 0x040fe2000780c0ff */
[----:B------:R-:W-:-:S05]  /*2d70*/  VIADD R6, R7, 0xffffffff ;  /* 0xffffffff07067836 */ /* 0x000fca0000000000 */
[----:B------:R-:W-:-:S13]  /*2d80*/  ISETP.GE.U32.AND P1, PT, R6, 0x3, PT ;  /* 0x000000030600780c */ /* 0x000fda0003f26070 */
[----:B------:R-:W-:Y:S05]  /*2d90*/  @!P1 BRA `(.L_x_132) ;  /* 0x0000000000589947 */ /* 0x000fea0003800000 */
[----:B------:R-:W-:-:S05]  /*2da0*/  IMAD.WIDE.U32 R6, R11, 0x4, R4 ;  /* 0x000000040b067825 */ /* 0x000fca00078e0004 */
[----:B------:R-:W2:Y:S04]  /*2db0*/  LD.E R14, desc[UR36][R6.64] ;  /* 0x00000024060e7980 */ /* 0x000ea8000c101900 */
[----:B------:R-:W2:Y:S04]  /*2dc0*/  LD.E R13, desc[UR36][R6.64+0x4] ;  /* 0x00000424060d7980 */ /* 0x000ea8000c101900 */
[----:B------:R-:W3:Y:S04]  /*2dd0*/  LD.E R15, desc[UR36][R6.64+0x8] ;  /* 0x00000824060f7980 */ /* 0x000ee8000c101900 */
[----:B------:R-:W4:Y:S04]  /*2de0*/  LD.E R21, desc[UR36][R6.64+0xc] ;  /* 0x00000c2406157980 */ /* 0x000f28000c101900 */
[----:B------:R-:W5:Y:S01]  /*2df0*/  LD.E R20, desc[UR36][R6.64+0x10] ;  /* 0x0000102406147980 */ /* 0x000f62000c101900 */
[----:B------:R-:W-:Y:S01]  /*2e00*/  VIADD R11, R11, 0x4 ;  /* 0x000000040b0b7836 */ /* 0x000fe20000000000 */
[----:B--2---:R-:W-:-:S13]  /*2e10*/  FSETP.GT.AND P2, PT, R14, R13, PT ;  /* 0x0000000d0e00720b */ /* 0x004fda0003f44000 */
[----:B------:R1:W-:Y:S04]  /*2e20*/  @P2 ST.E desc[UR36][R6.64], R13 ;  /* 0x0000000d06002985 */ /* 0x0003e8000c101924 */
[----:B------:R-:W-:Y:S01]  /*2e30*/  @P2 ST.E desc[UR36][R6.64+0x4], R14 ;  /* 0x0000040e06002985 */ /* 0x000fe2000c101924 */
[----:B-1----:R-:W-:-:S04]  /*2e40*/  @P2 MOV R13, R14 ;  /* 0x0000000e000d2202 */ /* 0x002fc80000000f00 */
[----:B---3--:R-:W-:-:S13]  /*2e50*/  FSETP.GT.AND P1, PT, R13, R15, PT ;  /* 0x0000000f0d00720b */ /* 0x008fda0003f24000 */
[----:B------:R1:W-:Y:S04]  /*2e60*/  @P1 ST.E desc[UR36][R6.64+0x4], R15 ;  /* 0x0000040f06001985 */ /* 0x0003e8000c101924 */
[----:B------:R-:W-:Y:S01]  /*2e70*/  @P1 ST.E desc[UR36][R6.64+0x8], R13 ;  /* 0x0000080d06001985 */ /* 0x000fe2000c101924 */
[----:B-1----:R-:W-:-:S05]  /*2e80*/  @P1 IMAD.MOV.U32 R15, RZ, RZ, R13 ;  /* 0x000000ffff0f1224 */ /* 0x002fca00078e000d */
[----:B----4-:R-:W-:-:S13]  /*2e90*/  FSETP.GT.AND P2, PT, R15, R21, PT ;  /* 0x000000150f00720b */ /* 0x010fda0003f44000 */
[----:B------:R1:W-:Y:S04]  /*2ea0*/  @P2 ST.E desc[UR36][R6.64+0x8], R21 ;  /* 0x0000081506002985 */ /* 0x0003e8000c101924 */
[----:B------:R2:W-:Y:S01]  /*2eb0*/  @P2 ST.E desc[UR36][R6.64+0xc], R15 ;  /* 0x00000c0f06002985 */ /* 0x0005e2000c101924 */
[----:B-1----:R-:W-:-:S04]  /*2ec0*/  @P2 MOV R21, R15 ;  /* 0x0000000f00152202 */ /* 0x002fc80000000f00 */
[----:B-----5:R-:W-:-:S13]  /*2ed0*/  FSETP.GT.AND P1, PT, R21, R20, PT ;  /* 0x000000141500720b */ /* 0x020fda0003f24000 */
[----:B------:R2:W-:Y:S04]  /*2ee0*/  @P1 ST.E desc[UR36][R6.64+0xc], R20 ;  /* 0x00000c1406001985 */ /* 0x0005e8000c101924 */
[----:B------:R2:W-:Y:S02]  /*2ef0*/  @P1 ST.E desc[UR36][R6.64+0x10], R21 ;  /* 0x0000101506001985 */ /* 0x0005e4000c101924 */
.L_x_132:
[----:B------:R-:W-:Y:S05]  /*2f00*/  BSYNC.RECONVERGENT B2 ;  /* 0x0000000000027941 */ /* 0x000fea0003800200 */
.L_x_131:
[----:B------:R-:W-:Y:S05]  /*2f10*/  @!P0 BRA `(.L_x_126) ;  /* 0x0000000000708947 */ /* 0x000fea0003800000 */
[----:B--2---:R-:W-:Y:S01]  /*2f20*/  LOP3.LUT R7, R8, 0x3, RZ, 0x3c, !PT ;  /* 0x0000000308077812 */ /* 0x004fe200078e3cff */
[----:B------:R-:W-:Y:S03]  /*2f30*/  BSSY.RECONVERGENT B2, `(.L_x_133) ;  /* 0x0000013000027945 */ /* 0x000fe60003800200 */
[----:B------:R-:W-:-:S04]  /*2f40*/  IADD3 R7, PT, PT, R12, R7, RZ ;  /* 0x000000070c077210 */ /* 0x000fc80007ffe0ff */
[C---:B------:R-:W-:Y:S02]  /*2f50*/  LOP3.LUT R12, R7.reuse, 0x3, RZ, 0xc0, !PT ;  /* 0x00000003070c7812 */ /* 0x040fe400078ec0ff */
[----:B------:R-:W-:Y:S02]  /*2f60*/  LOP3.LUT R6, R7, 0x1, RZ, 0xc0, !PT ;  /* 0x0000000107067812 */ /* 0x000fe400078ec0ff */
[----:B------:R-:W-:Y:S02]  /*2f70*/  ISETP.NE.AND P1, PT, R12, 0x1, PT ;  /* 0x000000010c00780c */ /* 0x000fe40003f25270 */
[----:B------:R-:W-:-:S11]  /*2f80*/  ISETP.NE.U32.AND P0, PT, R6, 0x1, PT ;  /* 0x000000010600780c */ /* 0x000fd60003f05070 */
[----:B------:R-:W-:Y:S05]  /*2f90*/  @!P1 BRA `(.L_x_134) ;  /* 0x0000000000309947 */ /* 0x000fea0003800000 */
[----:B------:R-:W-:-:S05]  /*2fa0*/  IMAD.WIDE.U32 R6, R11, 0x4, R4 ;  /* 0x000000040b067825 */ /* 0x000fca00078e0004 */
[----:B------:R-:W2:Y:S04]  /*2fb0*/  LD.E R12, desc[UR36][R6.64] ;  /* 0x00000024060c7980 */ /* 0x000ea8000c101900 */
[----:B------:R-:W2:Y:S04]  /*2fc0*/  LD.E R13, desc[UR36][R6.64+0x4] ;  /* 0x00000424060d7980 */ /* 0x000ea8000c101900 */
[----:B------:R-:W3:Y:S01]  /*2fd0*/  LD.E R14, desc[UR36][R6.64+0x8] ;  /* 0x00000824060e7980 */ /* 0x000ee2000c101900 */
[----:B------:R-:W-:Y:S02]  /*2fe0*/  IADD3 R11, PT, PT, R11, 0x2, RZ ;  /* 0x000000020b0b7810 */ /* 0x000fe40007ffe0ff */
[----:B--2---:R-:W-:-:S13]  /*2ff0*/  FSETP.GT.AND P1, PT, R12, R13, PT ;  /* 0x0000000d0c00720b */ /* 0x004fda0003f24000 */
[----:B------:R1:W-:Y:S04]  /*3000*/  @P1 ST.E desc[UR36][R6.64], R13 ;  /* 0x0000000d06001985 */ /* 0x0003e8000c101924 */
[----:B------:R2:W-:Y:S01]  /*3010*/  @P1 ST.E desc[UR36][R6.64+0x4], R12 ;  /* 0x0000040c06001985 */ /* 0x0005e2000c101924 */
[----:B-1----:R-:W-:-:S05]  /*3020*/  @P1 IMAD.MOV.U32 R13, RZ, RZ, R12 ;  /* 0x000000ffff0d1224 */ /* 0x002fca00078e000c */
[----:B---3--:R-:W-:-:S13]  /*3030*/  FSETP.GT.AND P2, PT, R13, R14, PT ;  /* 0x0000000e0d00720b */ /* 0x008fda0003f44000 */
[----:B------:R2:W-:Y:S04]  /*3040*/  @P2 ST.E desc[UR36][R6.64+0x4], R14 ;  /* 0x0000040e06002985 */ /* 0x0005e8000c101924 */
[----:B------:R2:W-:Y:S02]  /*3050*/  @P2 ST.E desc[UR36][R6.64+0x8], R13 ;  /* 0x0000080d06002985 */ /* 0x0005e4000c101924 */
.L_x_134:
[----:B------:R-:W-:Y:S05]  /*3060*/  BSYNC.RECONVERGENT B2 ;  /* 0x0000000000027941 */ /* 0x000fea0003800200 */
.L_x_133:
[----:B------:R-:W-:Y:S05]  /*3070*/  @P0 BRA `(.L_x_126) ;  /* 0x0000000000180947 */ /* 0x000fea0003800000 */
[----:B--2---:R-:W-:-:S05]  /*3080*/  IMAD.WIDE.U32 R6, R11, 0x4, R4 ;  /* 0x000000040b067825 */ /* 0x004fca00078e0004 */
[----:B------:R-:W2:Y:S04]  /*3090*/  LD.E R11, desc[UR36][R6.64] ;  /* 0x00000024060b7980 */ /* 0x000ea8000c101900 */
[----:B------:R-:W2:Y:S02]  /*30a0*/  LD.E R12, desc[UR36][R6.64+0x4] ;  /* 0x00000424060c7980 */ /* 0x000ea4000c101900 */
[----:B--2---:R-:W-:-:S13]  /*30b0*/  FSETP.GT.AND P0, PT, R11, R12, PT ;  /* 0x0000000c0b00720b */ /* 0x004fda0003f04000 */
[----:B------:R1:W-:Y:S04]  /*30c0*/  @P0 ST.E desc[UR36][R6.64], R12 ;  /* 0x0000000c06000985 */ /* 0x0003e8000c101924 */
[----:B------:R1:W-:Y:S02]  /*30d0*/  @P0 ST.E desc[UR36][R6.64+0x4], R11 ;  /* 0x0000040b06000985 */ /* 0x0003e4000c101924 */
.L_x_126:
[----:B------:R-:W-:Y:S05]  /*30e0*/  BSYNC.RECONVERGENT B0 ;  /* 0x0000000000007941 */ /* 0x000fea0003800200 */
.L_x_125:
[----:B------:R-:W-:Y:S01]  /*30f0*/  VIADD R3, R3, 0x1 ;  /* 0x0000000103037836 */ /* 0x000fe20000000000 */
[----:B------:R-:W-:Y:S01]  /*3100*/  IADD3 R9, PT, PT, R9, 0x1, RZ ;  /* 0x0000000109097810 */ /* 0x000fe20007ffe0ff */
[----:B------:R-:W-:Y:S01]  /*3110*/  VIADD R8, R8, 0x1 ;  /* 0x0000000108087836 */ /* 0x000fe20000000000 */
[----:B------:R-:W-:Y:S02]  /*3120*/  IADD3 R10, PT, PT, R10, -0x1, RZ ;  /* 0xffffffff0a0a7810 */ /* 0x000fe40007ffe0ff */
[----:B------:R-:W-:-:S13]  /*3130*/  ISETP.NE.AND P0, PT, R3, R0, PT ;  /* 0x000000000300720c */ /* 0x000fda0003f05270 */
[----:B------:R-:W-:Y:S05]  /*3140*/  @P0 BRA `(.L_x_135) ;  /* 0xfffffff400f40947 */ /* 0x000fea000383ffff */
[----:B------:R-:W-:Y:S05]  /*3150*/  BSYNC.RECONVERGENT B1 ;  /* 0x0000000000017941 */ /* 0x000fea0003800200 */
.L_x_124:
[----:B-12---:R-:W1:Y:S08]  /*3160*/  LDC.64 R6, c[0x0][0x3b8] ;  /* 0x0000ee00ff067b82 */ /* 0x006e700000000a00 */
[----:B------:R-:W2:Y:S01]  /*3170*/  LDC.64 R8, c[0x0][0x380] ;  /* 0x0000e000ff087b82 */ /* 0x000ea20000000a00 */
[----:B-1----:R-:W-:Y:S01]  /*3180*/  I2FP.F32.S32 R3, R6 ;  /* 0x0000000600037245 */ /* 0x002fe20000201400 */
[----:B------:R-:W-:-:S04]  /*3190*/  FADD R0, -R7, 1 ;  /* 0x3f80000007007421 */ /* 0x000fc80000000100 */
[----:B------:R-:W-:-:S04]  /*31a0*/  FMUL R0, R0, R3 ;  /* 0x0000000300007220 */ /* 0x000fc80000400000 */
[----:B------:R-:W1:Y:S02]  /*31b0*/  F2I.TRUNC.NTZ R11, R0 ;  /* 0x00000000000b7305 */ /* 0x000e64000020f100 */
[----:B-1----:R-:W-:-:S05]  /*31c0*/  IMAD.WIDE R10, R11, 0x4, R4 ;  /* 0x000000040b0a7825 */ /* 0x002fca00078e0204 */
[----:B------:R-:W3:Y:S01]  /*31d0*/  LD.E R3, desc[UR36][R10.64] ;  /* 0x000000240a037980 */ /* 0x000ee2000c101900 */
[----:B------:R-:W-:Y:S01]  /*31e0*/  MOV R6, 0x50 ;  /* 0x0000005000067802 */ /* 0x000fe20000000f00 */
[----:B--2---:R-:W-:-:S05]  /*31f0*/  IMAD.WIDE R8, R24, 0x4, R8 ;  /* 0x0000000418087825 */ /* 0x004fca00078e0208 */
[----:B------:R-:W1:Y:S01]  /*3200*/  LDC.64 R6, c[0x4][R6] ;  /* 0x0100000006067b82 */ /* 0x000e620000000a00 */
[----:B---3--:R-:W-:-:S05]  /*3210*/  FADD R3, -R3, -RZ ;  /* 0x800000ff03037221 */ /* 0x008fca0000000100 */
[----:B-1----:R2:W-:Y:S02]  /*3220*/  STG.E desc[UR36][R8.64], R3 ;  /* 0x0000000308007986 */ /* 0x0025e4000c101924 */
[----:B------:R-:W-:-:S07]  /*3230*/  LEPC R20, `(.L_x_136) ;  /* 0x000000001014794e */ /* 0x000fce0000000000 */
[----:B0-2---:R-:W-:Y:S05]  /*3240*/  CALL.ABS.NOINC R6 ;  /* 0x0000000006007343 */ /* 0x005fea0003c00000 */
.L_x_136:
[----:B------:R-:W0:Y:S01]  /*3250*/  LDCU UR4, c[0x0][0x3b4] ;  /* 0x00007680ff0477ac */ /* 0x000e220008000800 */
[----:B------:R-:W-:-:S05]  /*3260*/  IMAD.IADD R24, R25, 0x1, R24 ;  /* 0x0000000119187824 */ /* 0x000fca00078e0218 */
[----:B0-----:R-:W-:-:S13]  /*3270*/  ISETP.GE.AND P0, PT, R24, UR4, PT ;  /* 0x0000000418007c0c */ /* 0x001fda000bf06270 */
[----:B------:R-:W-:Y:S05]  /*3280*/  @!P0 BRA `(.L_x_137) ;  /* 0xffffffd000548947 */ /* 0x000fea000383ffff */
[----:B------:R-:W-:Y:S05]  /*3290*/  EXIT ;  /* 0x000000000000794d */ /* 0x000fea0003800000 */
.L_x_90:
[----:B------:R-:W-:-:S13]  /*32a0*/  ISETP.GT.AND P0, PT, R2, 0x1, PT ;  /* 0x000000010200780c */ /* 0x000fda0003f04270 */
[----:B------:R-:W-:Y:S05]  /*32b0*/  @P0 BRA `(.L_x_138) ;  /* 0x00000000009c0947 */ /* 0x000fea0003800000 */
[----:B------:R-:W-:Y:S02]  /*32c0*/  HFMA2 R3, -RZ, RZ, 3.7421875, 0 ;  /* 0x437c0000ff037431 */ /* 0x000fe400000001ff */
[----:B------:R-:W-:Y:S01]  /*32d0*/  IMAD.MOV.U32 R0, RZ, RZ, 0x3f000000 ;  /* 0x3f000000ff007424 */ /* 0x000fe200078e00ff */
[----:B------:R-:W1:Y:S03]  /*32e0*/  LDCU UR38, c[0x0][0x3b4] ;  /* 0x00007680ff2677ac */ /* 0x000e660008000800 */
[----:B------:R-:W-:-:S04]  /*32f0*/  FFMA.RM R0, R3, R0, 12582913 ;  /* 0x4b40000103007423 */ /* 0x000fc80000004000 */
[C---:B------:R-:W-:Y:S01]  /*3300*/  FADD R2, R0.reuse, -12583039 ;  /* 0xcb40007f00027421 */ /* 0x040fe20000000000 */
[----:B0-----:R-:W-:-:S03]  /*3310*/  SHF.L.U32 R18, R0, 0x17, RZ ;  /* 0x0000001700127819 */ /* 0x001fc600000006ff */
[----:B------:R-:W-:-:S04]  /*3320*/  FADD R2, RZ, -R2 ;  /* 0x80000002ff027221 */ /* 0x000fc80000000000 */
[----:B------:R-:W-:-:S04]  /*3330*/  FADD R2, RZ, R2 ;  /* 0x00000002ff027221 */ /* 0x000fc80000000000 */
[----:B------:R-:W0:Y:S02]  /*3340*/  MUFU.EX2 R3, R2 ;  /* 0x0000000200037308 */ /* 0x000e240000000800 */
[----:B01----:R-:W-:-:S07]  /*3350*/  FFMA R18, R18, R3, -1 ;  /* 0xbf80000012127423 */ /* 0x003fce0000000003 */
.L_x_141:
[----:B------:R-:W0:Y:S08]  /*3360*/  LDC.64 R2, c[0x0][0x388] ;  /* 0x0000e200ff027b82 */ /* 0x000e300000000a00 */
[----:B------:R-:W1:Y:S01]  /*3370*/  LDC.64 R16, c[0x0][0x3b8] ;  /* 0x0000ee00ff107b82 */ /* 0x000e620000000a00 */
[----:B0-----:R-:W-:-:S05]  /*3380*/  IMAD.WIDE R2, R24, 0x4, R2 ;  /* 0x0000000418027825 */ /* 0x001fca00078e0202 */
[----:B------:R0:W5:Y:S01]  /*3390*/  LDG.E R19, desc[UR36][R2.64] ;  /* 0x0000002402137981 */ /* 0x000162000c1e1900 */
[----:B------:R-:W-:Y:S01]  /*33a0*/  MOV R0, 0x48 ;  /* 0x0000004800007802 */ /* 0x000fe20000000f00 */
[----:B-1----:R-:W-:-:S03]  /*33b0*/  IMAD.WIDE R4, R16, 0x4, RZ ;  /* 0x0000000410047825 */ /* 0x002fc600078e02ff */
[----:B------:R0:W1:Y:S04]  /*33c0*/  LDC.64 R6, c[0x4][R0] ;  /* 0x0100000000067b82 */ /* 0x0000680000000a00 */
[----:B------:R-:W-:-:S07]  /*33d0*/  LEPC R20, `(.L_x_139) ;  /* 0x000000001014794e */ /* 0x000fce0000000000 */
[----:B01---5:R-:W-:Y:S05]  /*33e0*/  CALL.ABS.NOINC R6 ;  /* 0x0000000006007343 */ /* 0x023fea0003c00000 */
.L_x_139:
[----:B------:R-:W-:Y:S01]  /*33f0*/  I2FP.F32.S32 R16, R16 ;  /* 0x0000001000107245 */ /* 0x000fe20000201400 */
[----:B------:R-:W-:Y:S01]  /*3400*/  FADD R17, -R17, 1 ;  /* 0x3f80000011117421 */ /* 0x000fe20000000100 */
[----:B------:R-:W-:Y:S01]  /*3410*/  FMUL R19, R18, R19 ;  /* 0x0000001312137220 */ /* 0x000fe20000400000 */
[----:B------:R-:W0:Y:S02]  /*3420*/  LDC.64 R6, c[0x0][0x380] ;  /* 0x0000e000ff067b82 */ /* 0x000e240000000a00 */
[----:B------:R-:W-:Y:S02]  /*3430*/  FMUL R16, R17, R16 ;  /* 0x0000001011107220 */ /* 0x000fe40000400000 */
[----:B------:R1:W-:Y:S02]  /*3440*/  ST.E desc[UR36][R4.64], R19 ;  /* 0x0000001304007985 */ /* 0x0003e4000c101924 */
[----:B------:R-:W2:Y:S02]  /*3450*/  F2I.TRUNC.NTZ R9, R16 ;  /* 0x0000001000097305 */ /* 0x000ea4000020f100 */
[----:B--2---:R-:W-:-:S06]  /*3460*/  IMAD.WIDE R8, R9, 0x4, R4 ;  /* 0x0000000409087825 */ /* 0x004fcc00078e0204 */
[----:B------:R-:W2:Y:S01]  /*3470*/  LD.E R8, desc[UR36][R8.64] ;  /* 0x0000002408087980 */ /* 0x000ea2000c101900 */
[----:B------:R-:W-:Y:S01]  /*3480*/  MOV R2, 0x50 ;  /* 0x0000005000027802 */ /* 0x000fe20000000f00 */
[----:B0-----:R-:W-:-:S05]  /*3490*/  IMAD.WIDE R6, R24, 0x4, R6 ;  /* 0x0000000418067825 */ /* 0x001fca00078e0206 */
[----:B------:R-:W0:Y:S01]  /*34a0*/  LDC.64 R2, c[0x4][R2] ;  /* 0x0100000002027b82 */ /* 0x000e220000000a00 */
[----:B--2---:R-:W-:-:S05]  /*34b0*/  FADD R11, -R8, -RZ ;  /* 0x800000ff080b7221 */ /* 0x004fca0000000100 */
[----:B0-----:R1:W-:Y:S02]  /*34c0*/  STG.E desc[UR36][R6.64], R11 ;  /* 0x0000000b06007986 */ /* 0x0013e4000c101924 */
[----:B------:R-:W-:-:S07]  /*34d0*/  LEPC R20, `(.L_x_140) ;  /* 0x000000001014794e */ /* 0x000fce0000000000 */
[----:B-1----:R-:W-:Y:S05]  /*34e0*/  CALL.ABS.NOINC R2 ;  /* 0x0000000002007343 */ /* 0x002fea0003c00000 */
.L_x_140:
[----:B------:R-:W-:-:S05]  /*34f0*/  IMAD.IADD R24, R25, 0x1, R24 ;  /* 0x0000000119187824 */ /* 0x000fca00078e0218 */
[----:B------:R-:W-:-:S13]  /*3500*/  ISETP.GE.AND P0, PT, R24, UR38, PT ;  /* 0x0000002618007c0c */ /* 0x000fda000bf06270 */
[----:B------:R-:W-:Y:S05]  /*3510*/  @!P0 BRA `(.L_x_141) ;  /* 0xfffffffc00908947 */ /* 0x000fea000383ffff */
[----:B------:R-:W-:Y:S05]  /*3520*/  EXIT ;  /* 0x000000000000794d */ /* 0x000fea0003800000 */
.L_x_138:
[----:B------:R-:W-:Y:S02]  /*3530*/  HFMA2 R0, -RZ, RZ, 1.75, 0 ;  /* 0x3f000000ff007431 */ /* 0x000fe400000001ff */
[----:B------:R-:W-:Y:S01]  /*3540*/  IMAD.MOV.U32 R3, RZ, RZ, 0x437c0000 ;  /* 0x437c0000ff037424 */ /* 0x000fe200078e00ff */
[C---:B------:R-:W-:Y:S01]  /*3550*/  LOP3.LUT R23, R2.reuse, 0x3, RZ, 0xc0, !PT ;  /* 0x0000000302177812 */ /* 0x040fe200078ec0ff */
[----:B------:R-:W1:Y:S01]  /*3560*/  LDCU.U16 UR38, c[0x0][0x3b8] ;  /* 0x00007700ff2677ac */ /* 0x000e620008000400 */
[C---:B------:R-:W-:Y:S02]  /*3570*/  LOP3.LUT R22, R2.reuse, 0x7ffffffc, RZ, 0xc0, !PT ;  /* 0x7ffffffc02167812 */ /* 0x040fe400078ec0ff */
[----:B------:R-:W-:Y:S01]  /*3580*/  IADD3 R19, PT, PT, R2, -0x1, RZ ;  /* 0xffffffff02137810 */ /* 0x000fe20007ffe0ff */
[----:B------:R-:W-:-:S04]  /*3590*/  FFMA.RM R0, R3, R0, 12582913 ;  /* 0x4b40000103007423 */ /* 0x000fc80000004000 */
[----:B------:R-:W-:-:S04]  /*35a0*/  FADD R0, R0, -12583039 ;  /* 0xcb40007f00007421 */ /* 0x000fc80000000000 */
[----:B------:R-:W-:-:S04]  /*35b0*/  FADD R0, RZ, -R0 ;  /* 0x80000000ff007221 */ /* 0x000fc80000000000 */
[----:B0-----:R-:W-:-:S07]  /*35c0*/  FADD R18, RZ, R0 ;  /* 0x00000000ff127221 */ /* 0x001fce0000000000 */
.L_x_160:
[----:B------:R-:W0:Y:S08]  /*35d0*/  LDC.64 R2, c[0x0][0x388] ;  /* 0x0000e200ff027b82 */ /* 0x000e300000000a00 */
[----:B------:R-:W2:Y:S08]  /*35e0*/  LDC R26, c[0x0][0x3b8] ;  /* 0x0000ee00ff1a7b82 */ /* 0x000eb00000000800 */
[----:B------:R-:W3:Y:S01]  /*35f0*/  LDC.64 R16, c[0x0][0x3b8] ;  /* 0x0000ee00ff107b82 */ /* 0x000ee20000000a00 */
[----:B0-----:R-:W-:-:S06]  /*3600*/  IMAD.WIDE R2, R24, 0x4, R2 ;  /* 0x0000000418027825 */ /* 0x001fcc00078e0202 */
[----:B------:R0:W5:Y:S01]  /*3610*/  LDG.E R2, desc[UR36][R2.64] ;  /* 0x0000002402027981 */ /* 0x000162000c1e1900 */
[----:B------:R-:W-:Y:S02]  /*3620*/  MOV R6, 0x48 ;  /* 0x0000004800067802 */ /* 0x000fe40000000f00 */
[----:B--2---:R-:W-:-:S04]  /*3630*/  ISETP.GE.U32.AND P0, PT, R26, 0x4, PT ;  /* 0x000000041a00780c */ /* 0x004fc80003f06070 */
[----:B------:R-:W2:Y:S01]  /*3640*/  LDC.64 R6, c[0x4][R6] ;  /* 0x0100000006067b82 */ /* 0x000ea20000000a00 */
[----:B------:R-:W-:Y:S01]  /*3650*/  P2R R0, PR, RZ, 0x1 ;  /* 0x00000001ff007803 */ /* 0x000fe20000000000 */
[----:B0--3--:R-:W-:-:S07]  /*3660*/  IMAD.WIDE R4, R16, 0x4, RZ ;  /* 0x0000000410047825 */ /* 0x009fce00078e02ff */
[----:B------:R-:W-:-:S07]  /*3670*/  LEPC R20, `(.L_x_142) ;  /* 0x000000001014794e */ /* 0x000fce0000000000 */
[----:B-12--5:R-:W-:Y:S05]  /*3680*/  CALL.ABS.NOINC R6 ;  /* 0x0000000006007343 */ /* 0x026fea0003c00000 */
.L_x_142:
[----:B------:R-:W-:Y:S01]  /*3690*/  HFMA2 R3, -RZ, RZ, 3.7421875, 0 ;  /* 0x437c0000ff037431 */ /* 0x000fe200000001ff */
[----:B------:R-:W-:Y:S01]  /*36a0*/  ISETP.GE.U32.AND P6, PT, R26, 0x4, PT ;  /* 0x000000041a00780c */ /* 0x000fe20003fc6070 */
[----:B------:R-:W-:-:S04]  /*36b0*/  IMAD.MOV.U32 R0, RZ, RZ, 0x3f000000 ;  /* 0x3f000000ff007424 */ /* 0x000fc800078e00ff */
[----:B------:R-:W-:Y:S01]  /*36c0*/  FFMA.RM R0, R3, R0, 12582913 ;  /* 0x4b40000103007423 */ /* 0x000fe20000004000 */
[----:B------:R-:W-:-:S04]  /*36d0*/  IMAD.MOV.U32 R3, RZ, RZ, RZ ;  /* 0x000000ffff037224 */ /* 0x000fc800078e00ff */
[----:B------:R-:W-:-:S03]  /*36e0*/  SHF.L.U32 R13, R0, 0x17, RZ ;  /* 0x00000017000d7819 */ /* 0x000fc600000006ff */
[----:B------:R-:W-:Y:S05]  /*36f0*/  @!P6 BRA `(.L_x_143) ;  /* 0x00000000003ce947 */ /* 0x000fea0003800000 */
[----:B------:R-:W0:Y:S01]  /*3700*/  MUFU.EX2 R0, R18 ;  /* 0x0000001200007308 */ /* 0x000e220000000800 */
[----:B------:R-:W-:Y:S01]  /*3710*/  BSSY.RECONVERGENT B0, `(.L_x_144) ;  /* 0x000000c000007945 */ /* 0x000fe20003800200 */
[----:B------:R-:W-:Y:S02]  /*3720*/  IMAD.MOV.U32 R3, RZ, RZ, RZ ;  /* 0x000000ffff037224 */ /* 0x000fe400078e00ff */
[----:B0-----:R-:W-:-:S04]  /*3730*/  FFMA R9, R13, R0, -1 ;  /* 0xbf8000000d097423 */ /* 0x001fc80000000000 */
[----:B------:R-:W-:-:S07]  /*3740*/  FMUL R9, R9, R2 ;  /* 0x0000000209097220 */ /* 0x000fce0000400000 */
.L_x_145:
[C---:B0-----:R-:W-:Y:S01]  /*3750*/  IMAD.WIDE.U32 R6, R3.reuse, 0x4, R4 ;  /* 0x0000000403067825 */ /* 0x041fe200078e0004 */
[----:B------:R-:W-:-:S04]  /*3760*/  IADD3 R3, PT, PT, R3, 0x4, RZ ;  /* 0x0000000403037810 */ /* 0x000fc80007ffe0ff */
[----:B------:R0:W-:Y:S01]  /*3770*/  ST.E desc[UR36][R6.64], R9 ;  /* 0x0000000906007985 */ /* 0x0001e2000c101924 */
[----:B------:R-:W-:-:S03]  /*3780*/  ISETP.NE.AND P0, PT, R3, R22, PT ;  /* 0x000000160300720c */ /* 0x000fc60003f05270 */
[----:B------:R0:W-:Y:S04]  /*3790*/  ST.E desc[UR36][R6.64+0x4], R9 ;  /* 0x0000040906007985 */ /* 0x0001e8000c101924 */
[----:B------:R0:W-:Y:S04]  /*37a0*/  ST.E desc[UR36][R6.64+0x8], R9 ;  /* 0x0000080906007985 */ /* 0x0001e8000c101924 */
[----:B------:R0:W-:Y:S02]  /*37b0*/  ST.E desc[UR36][R6.64+0xc], R9 ;  /* 0x00000c0906007985 */ /* 0x0001e4000c101924 */
[----:B------:R-:W-:Y:S05]  /*37c0*/  @P0 BRA `(.L_x_145) ;  /* 0xfffffffc00e00947 */ /* 0x000fea000383ffff */
[----:B------:R-:W-:Y:S05]  /*37d0*/  BSYNC.RECONVERGENT B0 ;  /* 0x0000000000007941 */ /* 0x000fea0003800200 */
.L_x_144:
[----:B------:R-:W-:-:S07]  /*37e0*/  IMAD.MOV.U32 R3, RZ, RZ, R22 ;  /* 0x000000ffff037224 */ /* 0x000fce00078e0016 */
.L_x_143:
[----:B------:R-:W-:-:S13]  /*37f0*/  ISETP.NE.AND P0, PT, R23, RZ, PT ;  /* 0x000000ff1700720c */ /* 0x000fda0003f05270 */
[----:B------:R-:W-:Y:S05]  /*3800*/  @!P0 BRA `(.L_x_146) ;  /* 0x0000000000408947 */ /* 0x000fea0003800000 */
[----:B------:R-:W1:Y:S01]  /*3810*/  LDC R0, c[0x0][0x3b8] ;  /* 0x0000ee00ff007b82 */ /* 0x000e620000000800 */
[----:B------:R-:W-:Y:S02]  /*3820*/  ISETP.NE.AND P0, PT, R23, 0x1, PT ;  /* 0x000000011700780c */ /* 0x000fe40003f05270 */
[----:B-1----:R-:W-:-:S13]  /*3830*/  LOP3.LUT P1, RZ, R0, 0x1, RZ, 0xc0, !PT ;  /* 0x0000000100ff7812 */ /* 0x002fda000782c0ff */
[----:B------:R-:W1:Y:S02]  /*3840*/  @P1 MUFU.EX2 R0, R18 ;  /* 0x0000001200001308 */ /* 0x000e640000000800 */
[----:B-1----:R-:W-:Y:S01]  /*3850*/  @P1 FFMA R11, R13, R0, -1 ;  /* 0xbf8000000d0b1423 */ /* 0x002fe20000000000 */
[----:B------:R-:W-:Y:S06]  /*3860*/  @!P0 BRA `(.L_x_147) ;  /* 0x00000000001c8947 */ /* 0x000fec0003800000 */
[----:B------:R-:W1:Y:S01]  /*3870*/  MUFU.EX2 R0, R18 ;  /* 0x0000001200007308 */ /* 0x000e620000000800 */
[C---:B0-----:R-:W-:Y:S01]  /*3880*/  IMAD.WIDE.U32 R6, R3.reuse, 0x4, R4 ;  /* 0x0000000403067825 */ /* 0x041fe200078e0004 */
[----:B------:R-:W-:-:S03]  /*3890*/  IADD3 R3, PT, PT, R3, 0x2, RZ ;  /* 0x0000000203037810 */ /* 0x000fc60007ffe0ff */
[----:B-1----:R-:W-:-:S04]  /*38a0*/  FFMA R9, R13, R0, -1 ;  /* 0xbf8000000d097423 */ /* 0x002fc80000000000 */
[----:B------:R-:W-:-:S05]  /*38b0*/  FMUL R9, R9, R2 ;  /* 0x0000000209097220 */ /* 0x000fca0000400000 */
[----:B------:R1:W-:Y:S04]  /*38c0*/  ST.E desc[UR36][R6.64], R9 ;  /* 0x0000000906007985 */ /* 0x0003e8000c101924 */
[----:B------:R1:W-:Y:S02]  /*38d0*/  ST.E desc[UR36][R6.64+0x4], R9 ;  /* 0x0000040906007985 */ /* 0x0003e4000c101924 */
.L_x_147:
[----:B------:R-:W-:Y:S01]  /*38e0*/  @P1 FMUL R11, R11, R2 ;  /* 0x000000020b0b1220 */ /* 0x000fe20000400000 */
[----:B------:R-:W-:-:S05]  /*38f0*/  @P1 IMAD.WIDE.U32 R2, R3, 0x4, R4 ;  /* 0x0000000403021825 */ /* 0x000fca00078e0004 */
[----:B------:R2:W-:Y:S02]  /*3900*/  @P1 ST.E desc[UR36][R2.64], R11 ;  /* 0x0000000b02001985 */ /* 0x0005e4000c101924 */
.L_x_146:
[----:B------:R-:W-:Y:S01]  /*3910*/  BSSY.RECONVERGENT B1, `(.L_x_148) ;  /* 0x0000084000017945 */ /* 0x000fe20003800200 */
[----:B------:R-:W-:Y:S01]  /*3920*/  IMAD.MOV.U32 R0, RZ, RZ, RZ ;  /* 0x000000ffff007224 */ /* 0x000fe200078e00ff */
[----:B01----:R-:W-:Y:S02]  /*3930*/  PRMT R6, RZ, 0x7610, R6 ;  /* 0x00007610ff067816 */ /* 0x003fe40000000006 */
[----:B------:R-:W-:Y:S02]  /*3940*/  PRMT R7, RZ, 0x7610, R7 ;  /* 0x00007610ff077816 */ /* 0x000fe40000000007 */
[----:B------:R-:W-:-:S07]  /*3950*/  MOV R8, R19 ;  /* 0x0000001300087202 */ /* 0x000fce0000000f00 */
.L_x_158:
[----:B012---:R-:W0:Y:S01]  /*3960*/  LDC R3, c[0x0][0x3b8] ;  /* 0x0000ee00ff037b82 */ /* 0x007e220000000800 */
[----:B------:R-:W-:Y:S01]  /*3970*/  BSSY.RECONVERGENT B0, `(.L_x_149) ;  /* 0x0000077000007945 */ /* 0x000fe20003800200 */
[----:B0-----:R-:W-:-:S05]  /*3980*/  IMAD.IADD R2, R0, 0x1, -R3 ;  /* 0x0000000100027824 */ /* 0x001fca00078e0a03 */
[----:B------:R-:W-:-:S13]  /*3990*/  ISETP.GE.AND P0, PT, R2, -0x1, PT ;  /* 0xffffffff0200780c */ /* 0x000fda0003f06270 */
[----:B------:R-:W-:Y:S05]  /*39a0*/  @P0 BRA `(.L_x_150) ;  /* 0x0000000400cc0947 */ /* 0x000fea0003800000 */
[----:B------:R-:W-:Y:S01]  /*39b0*/  IADD3 R2, PT, PT, -R0, -0x2, R3 ;  /* 0xfffffffe00027810 */ /* 0x000fe20007ffe103 */
[----:B------:R-:W-:Y:S01]  /*39c0*/  BSSY.RECONVERGENT B2, `(.L_x_151) ;  /* 0x0000034000027945 */ /* 0x000fe20003800200 */
[----:B------:R-:W-:Y:S01]  /*39d0*/  HFMA2 R9, -RZ, RZ, 0, 0 ;  /* 0x00000000ff097431 */ /* 0x000fe200000001ff */
[----:B------:R-:W-:Y:S02]  /*39e0*/  LOP3.LUT P0, RZ, R8, 0x7, RZ, 0xc0, !PT ;  /* 0x0000000708ff7812 */ /* 0x000fe4000780c0ff */
[----:B------:R-:W-:-:S13]  /*39f0*/  ISETP.GE.U32.AND P1, PT, R2, 0x7, PT ;  /* 0x000000070200780c */ /* 0x000fda0003f26070 */
[----:B------:R-:W-:Y:S05]  /*3a00*/  @!P1 BRA `(.L_x_152) ;  /* 0x0000000000bc9947 */ /* 0x000fea0003800000 */
[----:B------:R0:W5:Y:S01]  /*3a10*/  LD.E R11, desc[UR36][R4.64] ;  /* 0x00000024040b7980 */ /* 0x000162000c101900 */
[----:B------:R-:W-:Y:S01]  /*3a20*/  LOP3.LUT R9, R8, 0xfffffff8, RZ, 0xc0, !PT ;  /* 0xfffffff808097812 */ /* 0x000fe200078ec0ff */
[----:B------:R-:W-:-:S07]  /*3a30*/  IMAD.MOV.U32 R10, RZ, RZ, RZ ;  /* 0x000000ffff0a7224 */ /* 0x000fce00078e00ff */
.L_x_153:
        /* <DEDUP_REMOVED lines=13> */
[----:B---3--:R-:W-:Y:S01]  /*3b10*/  FSETP.GT.AND P2, PT, R13, R15, PT ;  /* 0x0000000f0d00720b */ /* 0x008fe20003f44000 */
[----:B------:R-:W-:-:S12]  /*3b20*/  VIADD R10, R10, 0x8 ;  /* 0x000000080a0a7836 */ /* 0x000fd80000000000 */
        /* <DEDUP_REMOVED lines=8> */
[----:B------:R1:W-:Y:S04]  /*3bb0*/  @P2 ST.E desc[UR36][R2.64+0xc], R27 ;  /* 0x00000c1b02002985 */ /* 0x0003e8000c101924 */
[----:B------:R-:W-:Y:S01]  /*3bc0*/  @P2 ST.E desc[UR36][R2.64+0x10], R21 ;  /* 0x0000101502002985 */ /* 0x000fe2000c101924 */
[----:B-1----:R-:W-:-:S05]  /*3bd0*/  @P2 IMAD.MOV.U32 R27, RZ, RZ, R21 ;  /* 0x000000ffff1b2224 */ /* 0x002fca00078e0015 */
[----:B------:R-:W-:-:S13]  /*3be0*/  FSETP.GT.AND P1, PT, R27, R29, PT ;  /* 0x0000001d1b00720b */ /* 0x000fda0003f24000 */
        /* <DEDUP_REMOVED lines=10> */
[----:B-1----:R-:W-:Y:S02]  /*3c90*/  @P1 MOV R14, R12 ;  /* 0x0000000c000e1202 */ /* 0x002fe40000000f00 */
[----:B------:R-:W-:Y:S02]  /*3ca0*/  ISETP.NE.AND P1, PT, R10, R9, PT ;  /* 0x000000090a00720c */ /* 0x000fe40003f25270 */
[----:B--2---:R-:W-:-:S13]  /*3cb0*/  FSETP.GT.AND P2, PT, R14, R11, PT ;  /* 0x0000000b0e00720b */ /* 0x004fda0003f44000 */
[----:B------:R-:W-:Y:S04]  /*3cc0*/  @P2 ST.E desc[UR36][R2.64+0x20], R14 ;  /* 0x0000200e02002985 */ /* 0x000fe8000c101924 */
[----:B------:R1:W-:Y:S02]  /*3cd0*/  @P2 ST.E desc[UR36][R2.64+0x1c], R11 ;  /* 0x00001c0b02002985 */ /* 0x0003e4000c101924 */
[----:B-1----:R-:W-:Y:S01]  /*3ce0*/  @P2 MOV R11, R14 ;  /* 0x0000000e000b2202 */ /* 0x002fe20000000f00 */
[----:B------:R-:W-:Y:S06]  /*3cf0*/  @P1 BRA `(.L_x_153) ;  /* 0xfffffffc00501947 */ /* 0x000fec000383ffff */
.L_x_152:
[----:B------:R-:W-:Y:S05]  /*3d00*/  BSYNC.RECONVERGENT B2 ;  /* 0x0000000000027941 */ /* 0x000fea0003800200 */
.L_x_151:
[----:B------:R-:W-:Y:S05]  /*3d10*/  @!P0 BRA `(.L_x_150) ;  /* 0x0000000000f08947 */ /* 0x000fea0003800000 */
[----:B------:R-:W-:Y:S01]  /*3d20*/  LOP3.LUT R2, RZ, R7, RZ, 0x33, !PT ;  /* 0x00000007ff027212 */ /* 0x000fe200078e33ff */
[----:B------:R-:W-:Y:S04]  /*3d30*/  BSSY.RECONVERGENT B2, `(.L_x_154) ;  /* 0x000001d000027945 */ /* 0x000fe80003800200 */
[----:B------:R-:W-:-:S05]  /*3d40*/  VIADD R2, R2, UR38 ;  /* 0x0000002602027c36 */ /* 0x000fca0008000000 */
[----:B------:R-:W-:-:S04]  /*3d50*/  LOP3.LUT R2, R2, 0x7, RZ, 0xc0, !PT ;  /* 0x0000000702027812 */ /* 0x000fc800078ec0ff */
[C---:B------:R-:W-:Y:S02]  /*3d60*/  IADD3 R3, PT, PT, R2.reuse, -0x1, RZ ;  /* 0xffffffff02037810 */ /* 0x040fe40007ffe0ff */
[----:B------:R-:W-:Y:S02]  /*3d70*/  LOP3.LUT P0, RZ, R2, 0x3, RZ, 0xc0, !PT ;  /* 0x0000000302ff7812 */ /* 0x000fe4000780c0ff */
        /* <DEDUP_REMOVED lines=8> */
[----:B------:R-:W-:-:S02]  /*3e00*/  IADD3 R9, PT, PT, R9, 0x4, RZ ;  /* 0x0000000409097810 */ /* 0x000fc40007ffe0ff */
[----:B--2---:R-:W-:-:S13]  /*3e10*/  FSETP.GT.AND P2, PT, R10, R11, PT ;  /* 0x0000000b0a00720b */ /* 0x004fda0003f44000 */
[----:B------:R1:W-:Y:S04]  /*3e20*/  @P2 ST.E desc[UR36][R2.64], R11 ;  /* 0x0000000b02002985 */ /* 0x0003e8000c101924 */
[----:B------:R-:W-:Y:S01]  /*3e30*/  @P2 ST.E desc[UR36][R2.64+0x4], R10 ;  /* 0x0000040a02002985 */ /* 0x000fe2000c101924 */
[----:B-1----:R-:W-:-:S05]  /*3e40*/  @P2 IMAD.MOV.U32 R11, RZ, RZ, R10 ;  /* 0x000000ffff0b2224 */ /* 0x002fca00078e000a */
[----:B---3--:R-:W-:-:S13]  /*3e50*/  FSETP.GT.AND P1, PT, R11, R13, PT ;  /* 0x0000000d0b00720b */ /* 0x008fda0003f24000 */
[----:B------:R1:W-:Y:S04]  /*3e60*/  @P1 ST.E desc[UR36][R2.64+0x4], R13 ;  /* 0x0000040d02001985 */ /* 0x0003e8000c101924 */
[----:B------:R-:W-:Y:S01]  /*3e70*/  @P1 ST.E desc[UR36][R2.64+0x8], R11 ;  /* 0x0000080b02001985 */ /* 0x000fe2000c101924 */
[----:B-1----:R-:W-:-:S04]  /*3e80*/  @P1 MOV R13, R11 ;  /* 0x0000000b000d1202 */ /* 0x002fc80000000f00 */
[----:B----4-:R-:W-:-:S13]  /*3e90*/  FSETP.GT.AND P2, PT, R13, R15, PT ;  /* 0x0000000f0d00720b */ /* 0x010fda0003f44000 */
[----:B------:R1:W-:Y:S04]  /*3ea0*/  @P2 ST.E desc[UR36][R2.64+0x8], R15 ;  /* 0x0000080f02002985 */ /* 0x0003e8000c101924 */
[----:B------:R2:W-:Y:S01]  /*3eb0*/  @P2 ST.E desc[UR36][R2.64+0xc], R13 ;  /* 0x00000c0d02002985 */ /* 0x0005e2000c101924 */
[----:B-1----:R-:W-:-:S05]  /*3ec0*/  @P2 IMAD.MOV.U32 R15, RZ, RZ, R13 ;  /* 0x000000ffff0f2224 */ /* 0x002fca00078e000d */
[----:B-----5:R-:W-:-:S13]  /*3ed0*/  FSETP.GT.AND P1, PT, R15, R12, PT ;  /* 0x0000000c0f00720b */ /* 0x020fda0003f24000 */
[----:B------:R2:W-:Y:S04]  /*3ee0*/  @P1 ST.E desc[UR36][R2.64+0xc], R12 ;  /* 0x00000c0c02001985 */ /* 0x0005e8000c101924 */
[----:B------:R2:W-:Y:S02]  /*3ef0*/  @P1 ST.E desc[UR36][R2.64+0x10], R15 ;  /* 0x0000100f02001985 */ /* 0x0005e4000c101924 */
.L_x_155:
[----:B------:R-:W-:Y:S05]  /*3f00*/  BSYNC.RECONVERGENT B2 ;  /* 0x0000000000027941 */ /* 0x000fea0003800200 */
.L_x_154:
[----:B------:R-:W-:Y:S05]  /*3f10*/  @!P0 BRA `(.L_x_150) ;  /* 0x0000000000708947 */ /* 0x000fea0003800000 */
[----:B--2---:R-:W-:Y:S01]  /*3f20*/  LOP3.LUT R2, R6, 0x3, RZ, 0x3c, !PT ;  /* 0x0000000306027812 */ /* 0x004fe200078e3cff */
[----:B------:R-:W-:Y:S04]  /*3f30*/  BSSY.RECONVERGENT B2, `(.L_x_156) ;  /* 0x0000013000027945 */ /* 0x000fe80003800200 */
[----:B------:R-:W-:-:S05]  /*3f40*/  VIADD R2, R2, UR38 ;  /* 0x0000002602027c36 */ /* 0x000fca0008000000 */
        /* <DEDUP_REMOVED lines=9> */
[----:B------:R-:W-:Y:S01]  /*3fe0*/  VIADD R9, R9, 0x2 ;  /* 0x0000000209097836 */ /* 0x000fe20000000000 */
[----:B--2---:R-:W-:-:S13]  /*3ff0*/  FSETP.GT.AND P1, PT, R10, R11, PT ;  /* 0x0000000b0a00720b */ /* 0x004fda0003f24000 */
[----:B------:R1:W-:Y:S04]  /*4000*/  @P1 ST.E desc[UR36][R2.64], R11 ;  /* 0x0000000b02001985 */ /* 0x0003e8000c101924 */
[----:B------:R2:W-:Y:S01]  /*4010*/  @P1 ST.E desc[UR36][R2.64+0x4], R10 ;  /* 0x0000040a02001985 */ /* 0x0005e2000c101924 */
[----:B-1----:R-:W-:-:S04]  /*4020*/  @P1 MOV R11, R10 ;  /* 0x0000000a000b1202 */ /* 0x002fc80000000f00 */
[----:B---3--:R-:W-:-:S13]  /*4030*/  FSETP.GT.AND P2, PT, R11, R12, PT ;  /* 0x0000000c0b00720b */ /* 0x008fda0003f44000 */
[----:B------:R2:W-:Y:S04]  /*4040*/  @P2 ST.E desc[UR36][R2.64+0x4], R12 ;  /* 0x0000040c02002985 */ /* 0x0005e8000c101924 */
[----:B------:R2:W-:Y:S02]  /*4050*/  @P2 ST.E desc[UR36][R2.64+0x8], R11 ;  /* 0x0000080b02002985 */ /* 0x0005e4000c101924 */
.L_x_157:
[----:B------:R-:W-:Y:S05]  /*4060*/  BSYNC.RECONVERGENT B2 ;  /* 0x0000000000027941 */ /* 0x000fea0003800200 */
.L_x_156:
[----:B------:R-:W-:Y:S05]  /*4070*/  @P0 BRA `(.L_x_150) ;  /* 0x0000000000180947 */ /* 0x000fea0003800000 */
[----:B--2---:R-:W-:-:S05]  /*4080*/  IMAD.WIDE.U32 R2, R9, 0x4, R4 ;  /* 0x0000000409027825 */ /* 0x004fca00078e0004 */
[----:B------:R-:W2:Y:S04]  /*4090*/  LD.E R9, desc[UR36][R2.64] ;  /* 0x0000002402097980 */ /* 0x000ea8000c101900 */
[----:B------:R-:W2:Y:S02]  /*40a0*/  LD.E R10, desc[UR36][R2.64+0x4] ;  /* 0x00000424020a7980 */ /* 0x000ea4000c101900 */
[----:B--2---:R-:W-:-:S13]  /*40b0*/  FSETP.GT.AND P0, PT, R9, R10, PT ;  /* 0x0000000a0900720b */ /* 0x004fda0003f04000 */
[----:B------:R1:W-:Y:S04]  /*40c0*/  @P0 ST.E desc[UR36][R2.64], R10 ;  /* 0x0000000a02000985 */ /* 0x0003e8000c101924 */
[----:B------:R1:W-:Y:S02]  /*40d0*/  @P0 ST.E desc[UR36][R2.64+0x4], R9 ;  /* 0x0000040902000985 */ /* 0x0003e4000c101924 */
.L_x_150:
[----:B------:R-:W-:Y:S05]  /*40e0*/  BSYNC.RECONVERGENT B0 ;  /* 0x0000000000007941 */ /* 0x000fea0003800200 */
.L_x_149:
[----:B------:R-:W-:Y:S01]  /*40f0*/  IADD3 R0, PT, PT, R0, 0x1, RZ ;  /* 0x0000000100007810 */ /* 0x000fe20007ffe0ff */
[----:B------:R-:W-:Y:S01]  /*4100*/  VIADD R7, R7, 0x1 ;  /* 0x0000000107077836 */ /* 0x000fe20000000000 */
[----:B------:R-:W-:Y:S01]  /*4110*/  IADD3 R6, PT, PT, R6, 0x1, RZ ;  /* 0x0000000106067810 */ /* 0x000fe20007ffe0ff */
[----:B------:R-:W-:Y:S01]  /*4120*/  VIADD R8, R8, 0xffffffff ;  /* 0xffffffff08087836 */ /* 0x000fe20000000000 */
[----:B------:R-:W-:-:S13]  /*4130*/  ISETP.NE.AND P0, PT, R0, R19, PT ;  /* 0x000000130000720c */ /* 0x000fda0003f05270 */
[----:B------:R-:W-:Y:S05]  /*4140*/  @P0 BRA `(.L_x_158) ;  /* 0xfffffff800040947 */ /* 0x000fea000383ffff */
[----:B------:R-:W-:Y:S05]  /*4150*/  BSYNC.RECONVERGENT B1 ;  /* 0x0000000000017941 */ /* 0x000fea0003800200 */
.L_x_148:
[----:B-12---:R-:W-:Y:S01]  /*4160*/  I2FP.F32.S32 R3, R16 ;  /* 0x0000001000037245 */ /* 0x006fe20000201400 */
[----:B------:R-:W-:Y:S01]  /*4170*/  FADD R0, -R17, 1 ;  /* 0x3f80000011007421 */ /* 0x000fe20000000100 */
[----:B------:R-:W1:Y:S03]  /*4180*/  LDC.64 R8, c[0x0][0x380] ;  /* 0x0000e000ff087b82 */ /* 0x000e660000000a00 */
[----:B------:R-:W-:-:S04]  /*4190*/  FMUL R0, R0, R3 ;  /* 0x0000000300007220 */ /* 0x000fc80000400000 */
[----:B------:R-:W2:Y:S02]  /*41a0*/  F2I.TRUNC.NTZ R7, R0 ;  /* 0x0000000000077305 */ /* 0x000ea4000020f100 */
[----:B--2---:R-:W-:-:S06]  /*41b0*/  IMAD.WIDE R6, R7, 0x4, R4 ;  /* 0x0000000407067825 */ /* 0x004fcc00078e0204 */
[----:B------:R-:W2:Y:S01]  /*41c0*/  LD.E R6, desc[UR36][R6.64] ;  /* 0x0000002406067980 */ /* 0x000ea2000c101900 */
[----:B------:R-:W-:Y:S01]  /*41d0*/  MOV R2, 0x50 ;  /* 0x0000005000027802 */ /* 0x000fe20000000f00 */
[----:B-1----:R-:W-:-:S05]  /*41e0*/  IMAD.WIDE R8, R24, 0x4, R8 ;  /* 0x0000000418087825 */ /* 0x002fca00078e0208 */
[----:B------:R-:W1:Y:S01]  /*41f0*/  LDC.64 R2, c[0x4][R2] ;  /* 0x0100000002027b82 */ /* 0x000e620000000a00 */
[----:B--2---:R-:W-:-:S05]  /*4200*/  FADD R11, -R6, -RZ ;  /* 0x800000ff060b7221 */ /* 0x004fca0000000100 */
[----:B-1----:R2:W-:Y:S02]  /*4210*/  STG.E desc[UR36][R8.64], R11 ;  /* 0x0000000b08007986 */ /* 0x0025e4000c101924 */
[----:B------:R-:W-:-:S07]  /*4220*/  LEPC R20, `(.L_x_159) ;  /* 0x000000001014794e */ /* 0x000fce0000000000 */
[----:B0-2---:R-:W-:Y:S05]  /*4230*/  CALL.ABS.NOINC R2 ;  /* 0x0000000002007343 */ /* 0x005fea0003c00000 */
.L_x_159:
[----:B------:R-:W0:Y:S01]  /*4240*/  LDCU UR4, c[0x0][0x3b4] ;  /* 0x00007680ff0477ac */ /* 0x000e220008000800 */
[----:B------:R-:W-:-:S04]  /*4250*/  IADD3 R24, PT, PT, R25, R24, RZ ;  /* 0x0000001819187210 */ /* 0x000fc80007ffe0ff */
[----:B0-----:R-:W-:-:S13]  /*4260*/  ISETP.GE.AND P0, PT, R24, UR4, PT ;  /* 0x0000000418007c0c */ /* 0x001fda000bf06270 */
[----:B------:R-:W-:Y:S05]  /*4270*/  @!P0 BRA `(.L_x_160) ;  /* 0xfffffff000d48947 */ /* 0x000fea000383ffff */
[----:B------:R-:W-:Y:S05]  /*4280*/  EXIT ;  /* 0x000000000000794d */ /* 0x000fea0003800000 */
        .weak           $__internal_4_$__cuda_sm20_sqrt_rn_f32_slowpath
        .type           $__internal_4_$__cuda_sm20_sqrt_rn_f32_slowpath,@function
        .size           $__internal_4_$__cuda_sm20_sqrt_rn_f32_slowpath,(.L_x_340 - $__internal_4_$__cuda_sm20_sqrt_rn_f32_slowpath)
$__internal_4_$__cuda_sm20_sqrt_rn_f32_slowpath:
[----:B------:R-:W-:-:S13]  /*4290*/  LOP3.LUT P0, RZ, R12, 0x7fffffff, RZ, 0xc0, !PT ;  /* 0x7fffffff0cff7812 */ /* 0x000fda000780c0ff */
[----:B------:R-:W-:Y:S01]  /*42a0*/  @!P0 IMAD.MOV.U32 R6, RZ, RZ, R12 ;  /* 0x000000ffff068224 */ /* 0x000fe200078e000c */
[----:B------:R-:W-:Y:S06]  /*42b0*/  @!P0 BRA `(.L_x_161) ;  /* 0x0000000000408947 */ /* 0x000fec0003800000 */
[----:B------:R-:W-:-:S13]  /*42c0*/  FSETP.GEU.FTZ.AND P0, PT, R12, RZ, PT ;  /* 0x000000ff0c00720b */ /* 0x000fda0003f1e000 */
[----:B------:R-:W-:Y:S01]  /*42d0*/  @!P0 MOV R6, 0x7fffffff ;  /* 0x7fffffff00068802 */ /* 0x000fe20000000f00 */
        /* <DEDUP_REMOVED lines=9> */
[----:B------:R-:W-:Y:S02]  /*4370*/  @!P0 IMAD.MOV.U32 R6, RZ, RZ, R12 ;  /* 0x000000ffff068224 */ /* 0x000fe400078e000c */
[----:B------:R-:W-:-:S04]  /*4380*/  @P0 FADD.FTZ R9, -R8, -RZ ;  /* 0x800000ff08090221 */ /* 0x000fc80000010100 */
[----:B------:R-:W-:-:S04]  /*4390*/  @P0 FFMA R9, R8, R9, R7 ;  /* 0x0000000908090223 */ /* 0x000fc80000000007 */
[----:B------:R-:W-:-:S04]  /*43a0*/  @P0 FFMA R9, R9, R10, R8 ;  /* 0x0000000a09090223 */ /* 0x000fc80000000008 */
[----:B------:R-:W-:-:S07]  /*43b0*/  @P0 FMUL.FTZ R6, R9, 2.3283064365386962891e-10 ;  /* 0x2f80000009060820 */ /* 0x000fce0000410000 */
.L_x_161:
[----:B------:R-:W-:Y:S01]  /*43c0*/  HFMA2 R7, -RZ, RZ, 0, 0 ;  /* 0x00000000ff077431 */ /* 0x000fe200000001ff */
[----:B------:R-:W-:Y:S01]  /*43d0*/  MOV R8, R6 ;  /* 0x0000000600087202 */ /* 0x000fe20000000f00 */
[----:B------:R-:W-:-:S04]  /*43e0*/  IMAD.MOV.U32 R6, RZ, RZ, R11 ;  /* 0x000000ffff067224 */ /* 0x000fc800078e000b */
[----:B------:R-:W-:Y:S05]  /*43f0*/  RET.REL.NODEC R6 `(_Z25monte_carlo_portfolio_varPfS_S_S_S_S_iiiffy) ;  /* 0xffffffbc06007950 */ /* 0x000fea0003c3ffff */
.L_x_162:
        /* <DEDUP_REMOVED lines=16> */
.L_x_340:


//--------------------- .text._Z26monte_carlo_barrier_optionPfS_S_S_S_S_S_PiS0_iiiy --------------------------
	.section	.text._Z26monte_carlo_barrier_optionPfS_S_S_S_S_S_PiS0_iiiy,"ax",@progbits
	.align	128
        .global         _Z26monte_carlo_barrier_optionPfS_S_S_S_S_S_PiS0_iiiy
        .type           _Z26monte_carlo_barrier_optionPfS_S_S_S_S_S_PiS0_iiiy,@function
        .size           _Z26monte_carlo_barrier_optionPfS_S_S_S_S_S_PiS0_iiiy,(.L_x_342 - _Z26monte_carlo_barrier_optionPfS_S_S_S_S_S_PiS0_iiiy)
        .other          _Z26monte_carlo_barrier_optionPfS_S_S_S_S_S_PiS0_iiiy,@"STO_CUDA_ENTRY STV_DEFAULT"
_Z26monte_carlo_barrier_optionPfS_S_S_S_S_S_PiS0_iiiy:
.text._Z26monte_carlo_barrier_optionPfS_S_S_S_S_S_PiS0_iiiy:
[----:B------:R-:W-:Y:S01]  /*0000*/  LDC R1, c[0x0][0x37c] ;  /* 0x0000df00ff017b82 */ /* 0x000fe20000000800 */
[----:B------:R-:W0:Y:S07]  /*0010*/  S2R R23, SR_TID.X ;  /* 0x0000000000177919 */ /* 0x000e2e0000002100 */
[----:B------:R-:W0:Y:S01]  /*0020*/  S2UR UR4, SR_CTAID.X ;  /* 0x00000000000479c3 */ /* 0x000e220000002500 */
[----:B------:R-:W1:Y:S01]  /*0030*/  LDCU UR8, c[0x0][0x3c8] ;  /* 0x00007900ff0877ac */ /* 0x000e620008000800 */
[----:B------:R-:W2:Y:S06]  /*0040*/  LDCU.64 UR6, c[0x0][0x3d8] ;  /* 0x00007b00ff0677ac */ /* 0x000eac0008000a00 */
[----:B------:R-:W0:Y:S01]  /*0050*/  LDC R24, c[0x0][0x360] ;  /* 0x0000d800ff187b82 */ /* 0x000e220000000800 */
[----:B------:R-:W3:Y:S01]  /*0060*/  LDCU UR5, c[0x0][0x370] ;  /* 0x00006e00ff0577ac */ /* 0x000ee20008000800 */
[----:B0-----:R-:W-:-:S02]  /*0070*/  IMAD R25, R24, UR4, R23 ;  /* 0x0000000418197c24 */ /* 0x001fc4000f8e0217 */
[----:B---3--:R-:W-:-:S03]  /*0080*/  IMAD R24, R24, UR5, RZ ;  /* 0x0000000518187c24 */ /* 0x008fc6000f8e02ff */
[C---:B-1----:R-:W-:Y:S02]  /*0090*/  ISETP.GE.AND P0, PT, R25.reuse, UR8, PT ;  /* 0x0000000819007c0c */ /* 0x042fe4000bf06270 */
[----:B--2---:R-:W-:-:S04]  /*00a0*/  IADD3 R0, P1, PT, R25, UR6, RZ ;  /* 0x0000000619007c10 */ /* 0x004fc8000ff3e0ff */
[----:B------:R-:W-:-:S07]  /*00b0*/  LEA.HI.X.SX32 R2, R25, UR7, 0x1, P1 ;  /* 0x0000000719027c11 */ /* 0x000fce00088f0eff */
[----:B------:R-:W-:Y:S05]  /*00c0*/  @P0 EXIT ;  /* 0x000000000000094d */ /* 0x000fea0003800000 */
[----:B------:R-:W0:Y:S01]  /*00d0*/  LDCU UR6, c[0x0][0x3cc] ;  /* 0x00007980ff0677ac */ /* 0x000e220008000800 */
[----:B------:R-:W1:Y:S01]  /*00e0*/  LDC R4, c[0x0][0x3d0] ;  /* 0x0000f400ff047b82 */ /* 0x000e620000000800 */
[----:B------:R-:W-:Y:S02]  /*00f0*/  LOP3.LUT R0, R0, 0xaad26b49, RZ, 0x3c, !PT ;  /* 0xaad26b4900007812 */ /* 0x000fe400078e3cff */
[----:B------:R-:W-:Y:S01]  /*0100*/  LOP3.LUT R2, R2, 0xf7dcefdd, RZ, 0x3c, !PT ;  /* 0xf7dcefdd02027812 */ /* 0x000fe200078e3cff */
[----:B------:R-:W2:Y:S02]  /*0110*/  LDCU.64 UR8, c[0x0][0x358] ;  /* 0x00006b00ff0877ac */ /* 0x000ea40008000a00 */
[----:B------:R-:W-:Y:S01]  /*0120*/  IMAD R0, R0, 0x4182bed5, RZ ;  /* 0x4182bed500007824 */ /* 0x000fe200078e02ff */
[----:B0-----:R-:W-:Y:S02]  /*0130*/  UISETP.GT.AND UP0, UPT, UR6, URZ, UPT ;  /* 0x000000ff0600728c */ /* 0x001fe4000bf04270 */
[----:B------:R-:W-:Y:S01]  /*0140*/  I2FP.F32.S32 R3, UR6 ;  /* 0x0000000600037c45 */ /* 0x000fe20008201400 */
[----:B-1----:R-:W-:-:S06]  /*0150*/  IMAD R23, R23, R4, RZ ;  /* 0x0000000417177224 */ /* 0x002fcc00078e02ff */
[----:B--2---:R-:W-:Y:S05]  /*0160*/  BRA.U UP0, `(.L_x_163) ;  /* 0x0000000100987547 */ /* 0x004fea000b800000 */
[----:B------:R-:W0:Y:S01]  /*0170*/  MUFU.RCP R0, R3 ;  /* 0x0000000300007308 */ /* 0x000e220000001000 */
[----:B------:R-:W1:Y:S01]  /*0180*/  LDC.64 R14, c[0x0][0x380] ;  /* 0x0000e000ff0e7b82 */ /* 0x000e620000000a00 */
[----:B------:R-:W2:Y:S06]  /*0190*/  LDCU UR4, c[0x0][0x3c8] ;  /* 0x00007900ff0477ac */ /* 0x000eac0008000800 */
[----:B------:R-:W3:Y:S01]  /*01a0*/  FCHK P0, RZ, R3 ;  /* 0x00000003ff007302 */ /* 0x000ee20000000000 */
[----:B------:R-:W4:Y:S08]  /*01b0*/  LDC.64 R12, c[0x0][0x3a0] ;  /* 0x0000e800ff0c7b82 */ /* 0x000f300000000a00 */
[----:B------:R-:W1:Y:S01]  /*01c0*/  LDC.64 R4, c[0x0][0x3a8] ;  /* 0x0000ea00ff047b82 */ /* 0x000e620000000a00 */
[----:B0-----:R-:W-:-:S04]  /*01d0*/  FFMA R7, -R3, R0, 1 ;  /* 0x3f80000003077423 */ /* 0x001fc80000000100 */
[----:B------:R-:W-:-:S04]  /*01e0*/  FFMA R7, R0, R7, R0 ;  /* 0x0000000700077223 */ /* 0x000fc80000000000 */
[----:B------:R-:W-:-:S04]  /*01f0*/  FFMA R0, RZ, R7, RZ ;  /* 0x00000007ff007223 */ /* 0x000fc800000000ff */
[----:B------:R-:W-:-:S04]  /*0200*/  FFMA R2, -R3, R0, RZ ;  /* 0x0000000003027223 */ /* 0x000fc800000001ff */
[----:B------:R-:W-:Y:S01]  /*0210*/  FFMA R0, R7, R2, R0 ;  /* 0x0000000207007223 */ /* 0x000fe20000000000 */
[----:B--23--:R-:W-:Y:S06]  /*0220*/  @!P0 BRA `(.L_x_164) ;  /* 0x0000000000108947 */ /* 0x00cfec0003800000 */
[----:B------:R-:W-:Y:S01]  /*0230*/  IMAD.MOV.U32 R2, RZ, RZ, RZ ;  /* 0x000000ffff027224 */ /* 0x000fe200078e00ff */
[----:B------:R-:W-:-:S07]  /*0240*/  MOV R9, 0x260 ;  /* 0x0000026000097802 */ /* 0x000fce0000000f00 */
[----:B-1--4-:R-:W-:Y:S05]  /*0250*/  CALL.REL.NOINC `($__internal_6_$__cuda_sm3x_div_rn_noftz_f32_slowpath) ;  /* 0x00000028006c7944 */ /* 0x012fea0003c00000 */
[----:B------:R-:W-:-:S07]  /*0260*/  IMAD.MOV.U32 R0, RZ, RZ, R6 ;  /* 0x000000ffff007224 */ /* 0x000fce00078e0006 */
.L_x_164:
[----:B0---4-:R-:W-:-:S04]  /*0270*/  IMAD.WIDE R2, R25, 0x4, R12 ;  /* 0x0000000419027825 */ /* 0x011fc800078e020c */
[C---:B-1----:R-:W-:Y:S02]  /*0280*/  IMAD.WIDE R6, R25.reuse, 0x4, R4 ;  /* 0x0000000419067825 */ /* 0x042fe400078e0204 */
[----:B------:R-:W2:Y:S04]  /*0290*/  LDG.E R3, desc[UR8][R2.64] ;  /* 0x0000000802037981 */ /* 0x000ea8000c1e1900 */
[----:B------:R-:W2:Y:S01]  /*02a0*/  LDG.E R6, desc[UR8][R6.64] ;  /* 0x0000000806067981 */ /* 0x000ea2000c1e1900 */
[----:B------:R-:W-:Y:S02]  /*02b0*/  HFMA2 R9, -RZ, RZ, 0.96630859375, -0.0022525787353515625 ;  /* 0x3bbb989dff097431 */ /* 0x000fe400000001ff */
[----:B------:R-:W-:Y:S02]  /*02c0*/  IMAD.MOV.U32 R10, RZ, RZ, 0x437c0000 ;  /* 0x437c0000ff0a7424 */ /* 0x000fe400078e00ff */
[----:B--2---:R-:W-:Y:S01]  /*02d0*/  FMUL R8, R6, -R3 ;  /* 0x8000000306087220 */ /* 0x004fe20000400000 */
[----:B------:R-:W-:-:S04]  /*02e0*/  IMAD.WIDE R2, R25, 0x4, R14 ;  /* 0x0000000419027825 */ /* 0x000fc800078e020e */
[----:B------:R-:W-:Y:S01]  /*02f0*/  FFMA.SAT R9, R8, R9, 0.5 ;  /* 0x3f00000008097423 */ /* 0x000fe20000002009 */
[----:B------:R-:W-:-:S03]  /*0300*/  IMAD.IADD R25, R24, 0x1, R25 ;  /* 0x0000000118197824 */ /* 0x000fc600078e0219 */
[----:B------:R-:W-:Y:S02]  /*0310*/  FFMA.RM R9, R9, R10, 12582913 ;  /* 0x4b40000109097423 */ /* 0x000fe4000000400a */
[----:B------:R-:W-:Y:S02]  /*0320*/  ISETP.GE.AND P0, PT, R25, UR4, PT ;  /* 0x0000000419007c0c */ /* 0x000fe4000bf06270 */
[C---:B------:R-:W-:Y:S01]  /*0330*/  FADD R11, R9.reuse, -12583039 ;  /* 0xcb40007f090b7421 */ /* 0x040fe20000000000 */
[----:B------:R-:W-:-:S03]  /*0340*/  SHF.L.U32 R9, R9, 0x17, RZ ;  /* 0x0000001709097819 */ /* 0x000fc600000006ff */
[----:B------:R-:W-:-:S04]  /*0350*/  FFMA R11, R8, 1.4426950216293334961, -R11 ;  /* 0x3fb8aa3b080b7823 */ /* 0x000fc8000000080b */
[----:B------:R-:W-:-:S04]  /*0360*/  FFMA R11, R8, 1.925963033500011079e-08, R11 ;  /* 0x32a57060080b7823 */ /* 0x000fc8000000000b */
[----:B------:R-:W0:Y:S02]  /*0370*/  MUFU.EX2 R8, R11 ;  /* 0x0000000b00087308 */ /* 0x000e240000000800 */
[----:B0-----:R-:W-:-:S04]  /*0380*/  FMUL R9, R9, R8 ;  /* 0x0000000809097220 */ /* 0x001fc80000400000 */
[----:B------:R-:W-:-:S05]  /*0390*/  FMUL R9, R0, R9 ;  /* 0x0000000900097220 */ /* 0x000fca0000400000 */
[----:B------:R0:W-:Y:S01]  /*03a0*/  STG.E desc[UR8][R2.64], R9 ;  /* 0x0000000902007986 */ /* 0x0001e2000c101908 */
[----:B------:R-:W-:Y:S05]  /*03b0*/  @!P0 BRA `(.L_x_164) ;  /* 0xfffffffc00ac8947 */ /* 0x000fea000383ffff */
[----:B------:R-:W-:Y:S05]  /*03c0*/  EXIT ;  /* 0x000000000000794d */ /* 0x000fea0003800000 */
.L_x_163:
[----:B------:R-:W0:Y:S01]  /*03d0*/  S2UR UR5, SR_CgaCtaId ;  /* 0x00000000000579c3 */ /* 0x000e220000008800 */
[----:B------:R-:W-:Y:S01]  /*03e0*/  ISETP.GE.AND P0, PT, R4, 0x2, PT ;  /* 0x000000020400780c */ /* 0x000fe20003f06270 */
[----:B------:R-:W-:Y:S02]  /*03f0*/  UMOV UR4, 0x400 ;  /* 0x0000040000047882 */ /* 0x000fe40000000000 */
[----:B0-----:R-:W-:-:S06]  /*0400*/  ULEA UR4, UR5, UR4, 0x18 ;  /* 0x0000000405047291 */ /* 0x001fcc000f8ec0ff */
[----:B------:R-:W-:-:S04]  /*0410*/  LEA R23, R23, UR4, 0x2 ;  /* 0x0000000417177c11 */ /* 0x000fc8000f8e10ff */
[----:B------:R-:W-:Y:S01]  /*0420*/  LEA R22, R4, R23, 0x2 ;  /* 0x0000001704167211 */ /* 0x000fe200078e10ff */
[----:B------:R-:W-:Y:S06]  /*0430*/  @!P0 BRA `(.L_x_165) ;  /* 0x0000001400c48947 */ /* 0x000fec0003800000 */
        /* <DEDUP_REMOVED lines=9> */
.L_x_192:
[----:B0-----:R-:W0:Y:S01]  /*04d0*/  LDC.64 R14, c[0x0][0x3a0] ;  /* 0x0000e800ff0e7b82 */ /* 0x001e220000000a00 */
[----:B------:R-:W1:Y:S07]  /*04e0*/  LDCU UR4, c[0x0][0x3d0] ;  /* 0x00007a00ff0477ac */ /* 0x000e6e0008000800 */
[----:B------:R-:W2:Y:S08]  /*04f0*/  LDC.64 R10, c[0x0][0x390] ;  /* 0x0000e400ff0a7b82 */ /* 0x000eb00000000a00 */
[----:B------:R-:W3:Y:S08]  /*0500*/  LDC.64 R8, c[0x0][0x398] ;  /* 0x0000e600ff087b82 */ /* 0x000ef00000000a00 */
[----:B------:R-:W4:Y:S01]  /*0510*/  LDC.64 R6, c[0x0][0x3a8] ;  /* 0x0000ea00ff067b82 */ /* 0x000f220000000a00 */
[----:B0-----:R-:W-:-:S06]  /*0520*/  IMAD.WIDE R14, R25, 0x4, R14 ;  /* 0x00000004190e7825 */ /* 0x001fcc00078e020e */
[----:B------:R-:W4:Y:S01]  /*0530*/  LDG.E R14, desc[UR8][R14.64] ;  /* 0x000000080e0e7981 */ /* 0x000f22000c1e1900 */
[C---:B--2---:R-:W-:Y:S01]  /*0540*/  IMAD.WIDE R10, R25.reuse, 0x4, R10 ;  /* 0x00000004190a7825 */ /* 0x044fe200078e020a */
[----:B------:R-:W0:Y:S05]  /*0550*/  LDC.64 R2, c[0x0][0x3c0] ;  /* 0x0000f000ff027b82 */ /* 0x000e2a0000000a00 */
[----:B------:R-:W5:Y:S01]  /*0560*/  LDG.E R10, desc[UR8][R10.64] ;  /* 0x000000080a0a7981 */ /* 0x000f62000c1e1900 */
[C---:B---3--:R-:W-:Y:S02]  /*0570*/  IMAD.WIDE R8, R25.reuse, 0x4, R8 ;  /* 0x0000000419087825 */ /* 0x048fe400078e0208 */
[----:B------:R-:W2:Y:S04]  /*0580*/  LDC.64 R12, c[0x0][0x388] ;  /* 0x0000e200ff0c7b82 */ /* 0x000ea80000000a00 */
[----:B------:R-:W5:Y:S01]  /*0590*/  LDG.E R8, desc[UR8][R8.64] ;  /* 0x0000000808087981 */ /* 0x000f62000c1e1900 */
[----:B----4-:R-:W-:-:S03]  /*05a0*/  IMAD.WIDE R6, R25, 0x4, R6 ;  /* 0x0000000419067825 */ /* 0x010fc600078e0206 */
[----:B------:R-:W3:Y:S03]  /*05b0*/  LDC.64 R4, c[0x0][0x3b0] ;  /* 0x0000ec00ff047b82 */ /* 0x000ee60000000a00 */
[----:B------:R-:W5:Y:S01]  /*05c0*/  LDG.E R7, desc[UR8][R6.64] ;  /* 0x0000000806077981 */ /* 0x000f62000c1e1900 */
[----:B-1----:R-:W-:Y:S01]  /*05d0*/  UIADD3 UR4, UPT, UPT, UR4, -0x1, URZ ;  /* 0xffffffff04047890 */ /* 0x002fe2000fffe0ff */
[----:B0-----:R-:W-:-:S03]  /*05e0*/  IMAD.WIDE R2, R25, 0x4, R2 ;  /* 0x0000000419027825 */ /* 0x001fc600078e0202 */
[----:B------:R-:W0:Y:S02]  /*05f0*/  LDC.64 R32, c[0x0][0x3b8] ;  /* 0x0000ee00ff207b82 */ /* 0x000e240000000a00 */
[----:B------:R1:W5:Y:S02]  /*0600*/  LDG.E R15, desc[UR8][R2.64] ;  /* 0x00000008020f7981 */ /* 0x000364000c1e1900 */
[----:B-1----:R-:W-:-:S04]  /*0610*/  I2FP.F32.S32 R3, UR4 ;  /* 0x0000000400037c45 */ /* 0x002fc80008201400 */
[----:B------:R-:W1:Y:S01]  /*0620*/  MUFU.RCP R36, R3 ;  /* 0x0000000300247308 */ /* 0x000e620000001000 */
[----:B--2---:R-:W-:-:S06]  /*0630*/  IMAD.WIDE R12, R25, 0x4, R12 ;  /* 0x00000004190c7825 */ /* 0x004fcc00078e020c */
[----:B------:R1:W5:Y:S01]  /*0640*/  LDG.E R12, desc[UR8][R12.64] ;  /* 0x000000080c0c7981 */ /* 0x000362000c1e1900 */
[----:B---3--:R-:W-:Y:S01]  /*0650*/  IMAD.WIDE R4, R25, 0x4, R4 ;  /* 0x0000000419047825 */ /* 0x008fe200078e0204 */
[----:B------:R-:W-:Y:S04]  /*0660*/  BSSY.RECONVERGENT B0, `(.L_x_166) ;  /* 0x000000e000007945 */ /* 0x000fe80003800200 */
[----:B------:R2:W5:Y:S01]  /*0670*/  LDG.E R34, desc[UR8][R4.64] ;  /* 0x0000000804227981 */ /* 0x000562000c1e1900 */
[----:B-1----:R-:W-:-:S04]  /*0680*/  FFMA R13, -R3, R36, 1 ;  /* 0x3f800000030d7423 */ /* 0x002fc80000000124 */
[----:B------:R-:W-:Y:S01]  /*0690*/  FFMA R13, R36, R13, R36 ;  /* 0x0000000d240d7223 */ /* 0x000fe20000000024 */
[----:B------:R-:W1:Y:S03]  /*06a0*/  FCHK P0, R14, R3 ;  /* 0x000000030e007302 */ /* 0x000e660000000000 */
[----:B------:R-:W-:-:S04]  /*06b0*/  FFMA R36, R14, R13, RZ ;  /* 0x0000000d0e247223 */ /* 0x000fc800000000ff */
[----:B--2---:R-:W-:-:S04]  /*06c0*/  FFMA R4, -R3, R36, R14 ;  /* 0x0000002403047223 */ /* 0x004fc8000000010e */
[----:B------:R-:W-:Y:S01]  /*06d0*/  FFMA R2, R13, R4, R36 ;  /* 0x000000040d027223 */ /* 0x000fe20000000024 */
[----:B0-----:R-:W-:Y:S01]  /*06e0*/  IMAD.WIDE R4, R25, 0x4, R32 ;  /* 0x0000000419047825 */ /* 0x001fe200078e0220 */
[----:B-1----:R-:W-:Y:S06]  /*06f0*/  @!P0 BRA `(.L_x_167) ;  /* 0x0000000000108947 */ /* 0x002fec0003800000 */
[----:B------:R-:W-:Y:S02]  /*0700*/  MOV R2, R14 ;  /* 0x0000000e00027202 */ /* 0x000fe40000000f00 */
[----:B------:R-:W-:-:S07]  /*0710*/  MOV R9, 0x730 ;  /* 0x0000073000097802 */ /* 0x000fce0000000f00 */
[----:B-----5:R-:W-:Y:S05]  /*0720*/  CALL.REL.NOINC `($__internal_6_$__cuda_sm3x_div_rn_noftz_f32_slowpath) ;  /* 0x0000002400387944 */ /* 0x020fea0003c00000 */
[----:B------:R-:W-:-:S07]  /*0730*/  IMAD.MOV.U32 R2, RZ, RZ, R6 ;  /* 0x000000ffff027224 */ /* 0x000fce00078e0006 */
.L_x_167:
[----:B------:R-:W-:Y:S05]  /*0740*/  BSYNC.RECONVERGENT B0 ;  /* 0x0000000000007941 */ /* 0x000fea0003800200 */
.L_x_166:
[----:B------:R0:W5:Y:S01]  /*0750*/  LDG.E R6, desc[UR8][R4.64] ;  /* 0x0000000804067981 */ /* 0x000162000c1e1900 */
[----:B------:R-:W-:Y:S01]  /*0760*/  IADD3 R9, PT, PT, R2, -0xd000000, RZ ;  /* 0xf300000002097810 */ /* 0x000fe20007ffe0ff */
[----:B------:R0:W1:Y:S01]  /*0770*/  MUFU.RSQ R13, R2 ;  /* 0x00000002000d7308 */ /* 0x0000620000001400 */
[C---:B-----5:R-:W-:Y:S01]  /*0780*/  FMUL R3, R34.reuse, -0.5 ;  /* 0xbf00000022037820 */ /* 0x060fe20000400000 */
[----:B------:R-:W-:Y:S01]  /*0790*/  BSSY.RECONVERGENT B0, `(.L_x_168) ;  /* 0x000000d000007945 */ /* 0x000fe20003800200 */
[----:B------:R-:W-:Y:S02]  /*07a0*/  ISETP.GT.U32.AND P0, PT, R9, 0x727fffff, PT ;  /* 0x727fffff0900780c */ /* 0x000fe40003f04070 */
[----:B------:R-:W-:-:S04]  /*07b0*/  FFMA R3, R34, R3, R7 ;  /* 0x0000000322037223 */ /* 0x000fc80000000007 */
[----:B------:R-:W-:-:S07]  /*07c0*/  FMUL R9, R3, R2 ;  /* 0x0000000203097220 */ /* 0x000fce0000400000 */
[----:B0-----:R-:W-:Y:S05]  /*07d0*/  @!P0 BRA `(.L_x_169) ;  /* 0x0000000000108947 */ /* 0x001fea0003800000 */
[----:B------:R-:W-:-:S07]  /*07e0*/  MOV R39, 0x800 ;  /* 0x0000080000277802 */ /* 0x000fce0000000f00 */
[----:B-1----:R-:W-:Y:S05]  /*07f0*/  CALL.REL.NOINC `($__internal_5_$__cuda_sm20_sqrt_rn_f32_slowpath) ;  /* 0x0000002000a87944 */ /* 0x002fea0003c00000 */
[----:B------:R-:W-:Y:S01]  /*0800*/  IMAD.MOV.U32 R11, RZ, RZ, R5 ;  /* 0x000000ffff0b7224 */ /* 0x000fe200078e0005 */
[----:B------:R-:W-:Y:S06]  /*0810*/  BRA `(.L_x_170) ;  /* 0x0000000000107947 */ /* 0x000fec0003800000 */
.L_x_169:
[C---:B-1----:R-:W-:Y:S01]  /*0820*/  FMUL.FTZ R11, R13.reuse, R2 ;  /* 0x000000020d0b7220 */ /* 0x042fe20000410000 */
[----:B------:R-:W-:-:S03]  /*0830*/  FMUL.FTZ R3, R13, 0.5 ;  /* 0x3f0000000d037820 */ /* 0x000fc60000410000 */
[----:B------:R-:W-:-:S04]  /*0840*/  FFMA R2, -R11, R11, R2 ;  /* 0x0000000b0b027223 */ /* 0x000fc80000000102 */
[----:B------:R-:W-:-:S07]  /*0850*/  FFMA R11, R2, R3, R11 ;  /* 0x00000003020b7223 */ /* 0x000fce000000000b */
.L_x_170:
[----:B------:R-:W-:Y:S05]  /*0860*/  BSYNC.RECONVERGENT B0 ;  /* 0x0000000000007941 */ /* 0x000fea0003800200 */
.L_x_168:
[----:B------:R-:W-:Y:S02]  /*0870*/  HFMA2 R13, -RZ, RZ, 0, 0 ;  /* 0x00000000ff0d7431 */ /* 0x000fe400000001ff */
[----:B------:R-:W-:-:S07]  /*0880*/  IMAD.MOV.U32 R32, RZ, RZ, RZ ;  /* 0x000000ffff207224 */ /* 0x000fce00078e00ff */
.L_x_189:
[----:B0-----:R-:W0:Y:S01]  /*0890*/  LDCU UR4, c[0x0][0x3cc] ;  /* 0x00007980ff0477ac */ /* 0x001e220008000800 */
[----:B------:R1:W-:Y:S01]  /*08a0*/  STS [R23], R12 ;  /* 0x0000000c17007388 */ /* 0x0003e20000000800 */
[----:B------:R-:W-:Y:S01]  /*08b0*/  IADD3 R32, PT, PT, R32, 0x1, RZ ;  /* 0x0000000120207810 */ /* 0x000fe20007ffe0ff */
[----:B------:R-:W-:Y:S01]  /*08c0*/  IMAD.MOV.U32 R36, RZ, RZ, 0x1 ;  /* 0x00000001ff247424 */ /* 0x000fe200078e00ff */
[----:B------:R-:W-:Y:S02]  /*08d0*/  MOV R33, R12 ;  /* 0x0000000c00217202 */ /* 0x000fe40000000f00 */
[----:B0-----:R-:W-:-:S04]  /*08e0*/  ISETP.NE.AND P0, PT, R32, UR4, PT ;  /* 0x0000000420007c0c */ /* 0x001fc8000bf05270 */
[----:B-1----:R-:W-:-:S09]  /*08f0*/  P2R R35, PR, RZ, 0x1 ;  /* 0x00000001ff237803 */ /* 0x002fd20000000000 */
.L_x_180:
[----:B------:R-:W-:Y:S01]  /*0900*/  SHF.R.U32.HI R2, RZ, 0x2, R19 ;  /* 0x00000002ff027819 */ /* 0x000fe20000011613 */
[----:B0-----:R-:W-:Y:S01]  /*0910*/  IMAD.SHL.U32 R4, R21, 0x10, RZ ;  /* 0x0000001015047824 */ /* 0x001fe200078e00ff */
[----:B------:R-:W-:Y:S01]  /*0920*/  MOV R38, 0x3e055027 ;  /* 0x3e05502700267802 */ /* 0x000fe20000000f00 */
[----:B------:R-:W-:Y:S01]  /*0930*/  IMAD.MOV.U32 R43, RZ, RZ, 0x7f800000 ;  /* 0x7f800000ff2b7424 */ /* 0x000fe200078e00ff */
[----:B------:R-:W-:Y:S01]  /*0940*/  LOP3.LUT R2, R2, R19, RZ, 0x3c, !PT ;  /* 0x0000001302027212 */ /* 0x000fe200078e3cff */
[----:B------:R-:W-:Y:S03]  /*0950*/  BSSY.RECONVERGENT B0, `(.L_x_171) ;  /* 0x0000099000007945 */ /* 0x000fe60003800200 */
[----:B------:R-:W-:-:S04]  /*0960*/  SHF.L.U32 R3, R2, 0x1, RZ ;  /* 0x0000000102037819 */ /* 0x000fc800000006ff */
[----:B------:R-:W-:Y:S01]  /*0970*/  LOP3.LUT R3, R21, R4, R3, 0x96, !PT ;  /* 0x0000000415037212 */ /* 0x000fe200078e9603 */
[----:B------:R-:W-:-:S03]  /*0980*/  IMAD.MOV.U32 R4, RZ, RZ, 0x2f800000 ;  /* 0x2f800000ff047424 */ /* 0x000fc600078e00ff */
[----:B------:R-:W-:-:S04]  /*0990*/  LOP3.LUT R3, R3, R2, RZ, 0x3c, !PT ;  /* 0x0000000203037212 */ /* 0x000fc800078e3cff */
[C---:B------:R-:W-:Y:S01]  /*09a0*/  IADD3 R2, PT, PT, R18.reuse, 0x587c5, R3 ;  /* 0x000587c512027810 */ /* 0x040fe20007ffe003 */
[----:B------:R-:W-:-:S03]  /*09b0*/  VIADD R18, R18, 0xb0f8a ;  /* 0x000b0f8a12127836 */ /* 0x000fc60000000000 */
[----:B------:R-:W-:-:S05]  /*09c0*/  I2FP.F32.U32 R5, R2 ;  /* 0x0000000200057245 */ /* 0x000fca0000201000 */
[----:B------:R-:W-:Y:S01]  /*09d0*/  FFMA R2, R5, R4, 1.1641532182693481445e-10 ;  /* 0x2f00000005027423 */ /* 0x000fe20000000004 */
[----:B------:R-:W-:-:S04]  /*09e0*/  SHF.R.U32.HI R5, RZ, 0x2, R20 ;  /* 0x00000002ff057819 */ /* 0x000fc80000011614 */
[----:B------:R-:W-:Y:S02]  /*09f0*/  FSETP.GEU.AND P0, PT, R2, 1.175494350822287508e-38, PT ;  /* 0x008000000200780b */ /* 0x000fe40003f0e000 */
[----:B------:R-:W-:Y:S01]  /*0a00*/  LOP3.LUT R5, R5, R20, RZ, 0x3c, !PT ;  /* 0x0000001405057212 */ /* 0x000fe200078e3cff */
[----:B------:R-:W-:-:S03]  /*0a10*/  IMAD.SHL.U32 R20, R3, 0x10, RZ ;  /* 0x0000001003147824 */ /* 0x000fc600078e00ff */
[----:B------:R-:W-:-:S04]  /*0a20*/  SHF.L.U32 R19, R5, 0x1, RZ ;  /* 0x0000000105137819 */ /* 0x000fc800000006ff */
[----:B------:R-:W-:-:S03]  /*0a30*/  LOP3.LUT R20, R5, R19, R20, 0x96, !PT ;  /* 0x0000001305147212 */ /* 0x000fc600078e9614 */
[----:B------:R-:W-:Y:S01]  /*0a40*/  @!P0 FMUL R2, R2, 8388608 ;  /* 0x4b00000002028820 */ /* 0x000fe20000400000 */
[----:B------:R-:W-:-:S04]  /*0a50*/  LOP3.LUT R5, R20, R3, RZ, 0x3c, !PT ;  /* 0x0000000314057212 */ /* 0x000fc800078e3cff */
[C---:B------:R-:W-:Y:S01]  /*0a60*/  IADD3 R41, PT, PT, R2.reuse, -0x3f2aaaab, RZ ;  /* 0xc0d5555502297810 */ /* 0x040fe20007ffe0ff */
[----:B------:R-:W-:Y:S01]  /*0a70*/  IMAD.IADD R20, R5, 0x1, R18 ;  /* 0x0000000105147824 */ /* 0x000fe200078e0212 */
[C---:B------:R-:W-:Y:S02]  /*0a80*/  FSETP.NEU.AND P1, PT, R2.reuse, RZ, PT ;  /* 0x000000ff0200720b */ /* 0x040fe40003f2d000 */
[----:B------:R-:W-:Y:S02]  /*0a90*/  LOP3.LUT R41, R41, 0xff800000, RZ, 0xc0, !PT ;  /* 0xff80000029297812 */ /* 0x000fe400078ec0ff */
[----:B------:R-:W-:Y:S02]  /*0aa0*/  I2FP.F32.U32 R37, R20 ;  /* 0x0000001400257245 */ /* 0x000fe40000201000 */
[-C--:B------:R-:W-:Y:S02]  /*0ab0*/  IADD3 R19, PT, PT, R2, -R41.reuse, RZ ;  /* 0x8000002902137210 */ /* 0x080fe40007ffe0ff */
[----:B------:R-:W-:Y:S01]  /*0ac0*/  I2FP.F32.S32 R41, R41 ;  /* 0x0000002900297245 */ /* 0x000fe20000201400 */
[----:B------:R-:W-:-:S02]  /*0ad0*/  FFMA R37, R37, R4, 1.1641532182693481445e-10 ;  /* 0x2f00000025257423 */ /* 0x000fc40000000004 */
[----:B------:R-:W-:Y:S02]  /*0ae0*/  FADD R19, R19, -1 ;  /* 0xbf80000013137421 */ /* 0x000fe40000000000 */
[----:B------:R-:W-:Y:S02]  /*0af0*/  FMUL R37, R0, R37 ;  /* 0x0000002500257220 */ /* 0x000fe40000400000 */
[----:B------:R-:W-:Y:S02]  /*0b00*/  FFMA R20, R19, -R38, 0.14084610342979431152 ;  /* 0x3e1039f613147423 */ /* 0x000fe40000000826 */
[----:B------:R-:W-:Y:S02]  /*0b10*/  FMUL R39, R37, 0.63661974668502807617 ;  /* 0x3f22f98325277820 */ /* 0x000fe40000400000 */
[----:B------:R-:W-:-:S04]  /*0b20*/  FFMA R20, R19, R20, -0.12148627638816833496 ;  /* 0xbdf8cdcc13147423 */ /* 0x000fc80000000014 */
[C---:B------:R-:W-:Y:S01]  /*0b30*/  FFMA R20, R19.reuse, R20, 0.13980610668659210205 ;  /* 0x3e0f295513147423 */ /* 0x040fe20000000014 */
[----:B------:R-:W0:Y:S03]  /*0b40*/  F2I.NTZ R39, R39 ;  /* 0x0000002700277305 */ /* 0x000e260000203100 */
[----:B------:R-:W-:-:S04]  /*0b50*/  FFMA R20, R19, R20, -0.16684235632419586182 ;  /* 0xbe2ad8b913147423 */ /* 0x000fc80000000014 */
[----:B------:R-:W-:-:S04]  /*0b60*/  FFMA R20, R19, R20, 0.20012299716472625732 ;  /* 0x3e4ced0b13147423 */ /* 0x000fc80000000014 */
[----:B------:R-:W-:-:S04]  /*0b70*/  FFMA R20, R19, R20, -0.24999669194221496582 ;  /* 0xbe7fff2213147423 */ /* 0x000fc80000000014 */
[C---:B------:R-:W-:Y:S01]  /*0b80*/  FFMA R4, R19.reuse, R20, 0.33333182334899902344 ;  /* 0x3eaaaa7813047423 */ /* 0x040fe20000000014 */
[----:B------:R-:W-:Y:S02]  /*0b90*/  FSEL R20, RZ, -23, P0 ;  /* 0xc1b80000ff147808 */ /* 0x000fe40000000000 */
[----:B------:R-:W-:Y:S01]  /*0ba0*/  ISETP.GT.U32.AND P0, PT, R2, 0x7f7fffff, PT ;  /* 0x7f7fffff0200780c */ /* 0x000fe20003f04070 */
[----:B------:R-:W-:Y:S01]  /*0bb0*/  FFMA R38, R19, R4, -0.5 ;  /* 0xbf00000013267423 */ /* 0x000fe20000000004 */
[----:B0-----:R-:W-:Y:S01]  /*0bc0*/  I2FP.F32.S32 R4, R39 ;  /* 0x0000002700047245 */ /* 0x001fe20000201400 */
[----:B------:R-:W-:Y:S02]  /*0bd0*/  FFMA R20, R41, 1.1920928955078125e-07, R20 ;  /* 0x3400000029147823 */ /* 0x000fe40000000014 */
[----:B------:R-:W-:Y:S02]  /*0be0*/  FMUL R38, R19, R38 ;  /* 0x0000002613267220 */ /* 0x000fe40000400000 */
[----:B------:R-:W-:-:S02]  /*0bf0*/  FFMA R41, R4, -1.5707962512969970703, R37 ;  /* 0xbfc90fda04297823 */ /* 0x000fc40000000025 */
[----:B------:R-:W-:Y:S02]  /*0c00*/  FFMA R19, R19, R38, R19 ;  /* 0x0000002613137223 */ /* 0x000fe40000000013 */
[----:B------:R-:W-:Y:S02]  /*0c10*/  FFMA R41, R4, -7.5497894158615963534e-08, R41 ;  /* 0xb3a2216804297823 */ /* 0x000fe40000000029 */
[----:B------:R-:W-:Y:S01]  /*0c20*/  FFMA R20, R20, 0.69314718246459960938, R19 ;  /* 0x3f31721814147823 */ /* 0x000fe20000000013 */
[----:B------:R-:W-:Y:S01]  /*0c30*/  @P0 FFMA R20, R2, R43, +INF ;  /* 0x7f80000002140423 */ /* 0x000fe2000000002b */
[----:B------:R-:W-:Y:S01]  /*0c40*/  FSETP.GE.AND P0, PT, |R37|, 105615, PT ;  /* 0x47ce47802500780b */ /* 0x000fe20003f06200 */
[----:B------:R-:W-:Y:S01]  /*0c50*/  FFMA R2, R4, -5.3903029534742383927e-15, R41 ;  /* 0xa7c234c504027823 */ /* 0x000fe20000000029 */
[----:B------:R-:W-:Y:S01]  /*0c60*/  MOV R19, R16 ;  /* 0x0000001000137202 */ /* 0x000fe20000000f00 */
[----:B------:R-:W-:Y:S01]  /*0c70*/  FMUL R38, R20, -2 ;  /* 0xc000000014267820 */ /* 0x000fe20000400000 */
[----:B------:R-:W-:Y:S01]  /*0c80*/  IMAD.MOV.U32 R20, RZ, RZ, R17 ;  /* 0x000000ffff147224 */ /* 0x000fe200078e0011 */
[----:B------:R-:W-:Y:S01]  /*0c90*/  MOV R16, R21 ;  /* 0x0000001500107202 */ /* 0x000fe20000000f00 */
[----:B------:R-:W-:Y:S01]  /*0ca0*/  IMAD.MOV.U32 R17, RZ, RZ, R3 ;  /* 0x000000ffff117224 */ /* 0x000fe200078e0003 */
[----:B------:R-:W-:-:S02]  /*0cb0*/  MOV R21, R5 ;  /* 0x0000000500157202 */ /* 0x000fc40000000f00 */
[----:B------:R-:W-:-:S04]  /*0cc0*/  FSEL R38, R38, +INF , P1 ;  /* 0x7f80000026267808 */ /* 0x000fc80000800000 */
[----:B------:R-:W-:Y:S05]  /*0cd0*/  @!P0 BRA `(.L_x_172) ;  /* 0x0000000400808947 */ /* 0x000fea0003800000 */
[----:B------:R-:W-:-:S13]  /*0ce0*/  FSETP.NEU.AND P0, PT, |R37|, +INF , PT ;  /* 0x7f8000002500780b */ /* 0x000fda0003f0d200 */
[----:B------:R-:W-:Y:S05]  /*0cf0*/  @!P0 BRA `(.L_x_173) ;  /* 0x0000000400708947 */ /* 0x000fea0003800000 */
[----:B------:R-:W-:Y:S02]  /*0d00*/  IMAD.SHL.U32 R2, R37, 0x100, RZ ;  /* 0x0000010025027824 */ /* 0x000fe400078e00ff */
[----:B------:R-:W-:Y:S02]  /*0d10*/  HFMA2 R39, -RZ, RZ, 0, 0 ;  /* 0x00000000ff277431 */ /* 0x000fe400000001ff */
[----:B------:R-:W-:Y:S01]  /*0d20*/  IMAD.MOV.U32 R40, RZ, RZ, RZ ;  /* 0x000000ffff287224 */ /* 0x000fe200078e00ff */
[----:B------:R-:W0:Y:S01]  /*0d30*/  LDCU.64 UR6, c[0x4][0x40] ;  /* 0x01000800ff0677ac */ /* 0x000e220008000a00 */
[----:B------:R-:W-:Y:S01]  /*0d40*/  LOP3.LUT R41, R2, 0x80000000, RZ, 0xfc, !PT ;  /* 0x8000000002297812 */ /* 0x000fe200078efcff */
[----:B------:R-:W-:Y:S01]  /*0d50*/  UMOV UR5, URZ ;  /* 0x000000ff00057c82 */ /* 0x000fe20008000000 */
[----:B------:R-:W-:-:S05]  /*0d60*/  UMOV UR4, URZ ;  /* 0x000000ff00047c82 */ /* 0x000fca0008000000 */
.L_x_174:
[----:B0-----:R-:W-:Y:S01]  /*0d70*/  MOV R2, UR6 ;  /* 0x0000000600027c02 */ /* 0x001fe20008000f00 */
[----:B------:R-:W-:-:S05]  /*0d80*/  IMAD.U32 R3, RZ, RZ, UR7 ;  /* 0x00000007ff037e24 */ /* 0x000fca000f8e00ff */
        /* <DEDUP_REMOVED lines=14> */
[C---:B------:R-:W-:Y:S01]  /*0e70*/  ISETP.EQ.AND P2, PT, R40.reuse, 0x8, PT ;  /* 0x000000082800780c */ /* 0x040fe20003f42270 */
        /* <DEDUP_REMOVED lines=37> */
[----:B------:R-:W-:Y:S01]  /*10d0*/  @P0 IMAD.MOV.U32 R4, RZ, RZ, R26 ;  /* 0x000000ffff040224 */ /* 0x000fe200078e001a */
[----:B------:R-:W-:Y:S02]  /*10e0*/  ISETP.EQ.AND P0, PT, R5, 0x8, PT ;  /* 0x000000080500780c */ /* 0x000fe40003f02270 */
        /* <DEDUP_REMOVED lines=9> */
.L_x_176:
[----:B------:R-:W-:Y:S05]  /*1180*/  BSYNC.RECONVERGENT B1 ;  /* 0x0000000000017941 */ /* 0x000fea0003800200 */
.L_x_175:
        /* <DEDUP_REMOVED lines=10> */
[----:B------:R-:W0:Y:S01]  /*1230*/  I2F.F64.S64 R2, R2 ;  /* 0x0000000200027312 */ /* 0x000e220000301c00 */
[----:B------:R-:W-:Y:S02]  /*1240*/  LEA.HI R39, R42, R39, RZ, 0x1 ;  /* 0x000000272a277211 */ /* 0x000fe400078f08ff */
[----:B------:R-:W-:-:S03]  /*1250*/  ISETP.GE.AND P1, PT, R37, RZ, PT ;  /* 0x000000ff2500720c */ /* 0x000fc60003f26270 */
[----:B------:R-:W-:-:S05]  /*1260*/  IMAD.MOV R37, RZ, RZ, -R39 ;  /* 0x000000ffff257224 */ /* 0x000fca00078e0a27 */
[----:B------:R-:W-:Y:S01]  /*1270*/  @!P0 MOV R39, R37 ;  /* 0x0000002500278202 */ /* 0x000fe20000000f00 */
[----:B0-----:R-:W-:-:S10]  /*1280*/  DMUL R4, R2, UR4 ;  /* 0x0000000402047c28 */ /* 0x001fd40008000000 */
[----:B------:R-:W0:Y:S02]  /*1290*/  F2F.F32.F64 R4, R4 ;  /* 0x0000000400047310 */ /* 0x000e240000301000 */
[----:B0-----:R-:W-:Y:S01]  /*12a0*/  FSEL R2, -R4, R4, !P1 ;  /* 0x0000000404027208 */ /* 0x001fe20004800100 */
[----:B------:R-:W-:Y:S06]  /*12b0*/  BRA `(.L_x_172) ;  /* 0x0000000000087947 */ /* 0x000fec0003800000 */
.L_x_173:
[----:B------:R-:W-:Y:S01]  /*12c0*/  FMUL R2, RZ, R37 ;  /* 0x00000025ff027220 */ /* 0x000fe20000400000 */
[----:B------:R-:W-:-:S07]  /*12d0*/  IMAD.MOV.U32 R39, RZ, RZ, RZ ;  /* 0x000000ffff277224 */ /* 0x000fce00078e00ff */
.L_x_172:
[----:B------:R-:W-:Y:S05]  /*12e0*/  BSYNC.RECONVERGENT B0 ;  /* 0x0000000000007941 */ /* 0x000fea0003800200 */
.L_x_171:
[----:B------:R-:W-:Y:S02]  /*12f0*/  HFMA2 R4, -RZ, RZ, 0.487060546875, -0.0625 ;  /* 0x37cbac00ff047431 */ /* 0x000fe400000001ff */
[----:B------:R-:W-:Y:S01]  /*1300*/  FMUL R3, R2, R2 ;  /* 0x0000000202037220 */ /* 0x000fe20000400000 */
[----:B------:R-:W-:Y:S01]  /*1310*/  LOP3.LUT R5, R39, 0x1, RZ, 0xc0, !PT ;  /* 0x0000000127057812 */ /* 0x000fe200078ec0ff */
[----:B------:R-:W-:Y:S01]  /*1320*/  IMAD.MOV.U32 R40, RZ, RZ, 0x3c0885e4 ;  /* 0x3c0885e4ff287424 */ /* 0x000fe200078e00ff */
[----:B------:R-:W-:Y:S01]  /*1330*/  IADD3 R37, PT, PT, R38, -0xd000000, RZ ;  /* 0xf300000026257810 */ /* 0x000fe20007ffe0ff */
[----:B------:R-:W-:Y:S01]  /*1340*/  IMAD.MOV.U32 R42, RZ, RZ, 0x3e2aaaa8 ;  /* 0x3e2aaaa8ff2a7424 */ /* 0x000fe200078e00ff */
[----:B------:R-:W-:Y:S01]  /*1350*/  ISETP.NE.U32.AND P0, PT, R5, 0x1, PT ;  /* 0x000000010500780c */ /* 0x000fe20003f05070 */
[----:B------:R-:W-:Y:S01]  /*1360*/  BSSY.RECONVERGENT B0, `(.L_x_177) ;  /* 0x0000019000007945 */ /* 0x000fe20003800200 */
[----:B------:R-:W-:Y:S01]  /*1370*/  IADD3 R39, PT, PT, R39, 0x1, RZ ;  /* 0x0000000127277810 */ /* 0x000fe20007ffe0ff */
[----:B------:R0:W1:Y:S01]  /*1380*/  MUFU.RSQ R5, R38 ;  /* 0x0000002600057308 */ /* 0x0000620000001400 */
[----:B------:R-:W-:Y:S01]  /*1390*/  FFMA R4, R3, R4, -0.0013887860113754868507 ;  /* 0xbab607ed03047423 */ /* 0x000fe20000000004 */
[----:B------:R-:W-:-:S02]  /*13a0*/  FSEL R40, R40, 0.041666727513074874878, !P0 ;  /* 0x3d2aaabb28287808 */ /* 0x000fc40004000000 */
[----:B------:R-:W-:Y:S02]  /*13b0*/  FSEL R42, -R42, -0.4999999701976776123, !P0 ;  /* 0xbeffffff2a2a7808 */ /* 0x000fe40004000100 */
[----:B------:R-:W-:Y:S02]  /*13c0*/  FSEL R4, R4, -0.00019574658654164522886, P0 ;  /* 0xb94d415304047808 */ /* 0x000fe40000000000 */
[----:B------:R-:W-:Y:S02]  /*13d0*/  FSEL R2, R2, 1, !P0 ;  /* 0x3f80000002027808 */ /* 0x000fe40004000000 */
[----:B------:R-:W-:Y:S01]  /*13e0*/  ISETP.GT.U32.AND P0, PT, R37, 0x727fffff, PT ;  /* 0x727fffff2500780c */ /* 0x000fe20003f04070 */
[----:B------:R-:W-:Y:S01]  /*13f0*/  FFMA R4, R3, R4, R40 ;  /* 0x0000000403047223 */ /* 0x000fe20000000028 */
[----:B------:R-:W-:-:S03]  /*1400*/  LOP3.LUT P1, RZ, R39, 0x2, RZ, 0xc0, !PT ;  /* 0x0000000227ff7812 */ /* 0x000fc6000782c0ff */
[C---:B------:R-:W-:Y:S01]  /*1410*/  FFMA R4, R3.reuse, R4, R42 ;  /* 0x0000000403047223 */ /* 0x040fe2000000002a */
[----:B------:R-:W-:-:S04]  /*1420*/  FFMA R3, R3, R2, RZ ;  /* 0x0000000203037223 */ /* 0x000fc800000000ff */
[----:B------:R-:W-:-:S05]  /*1430*/  FFMA R4, R3, R4, R2 ;  /* 0x0000000403047223 */ /* 0x000fca0000000002 */
[----:B------:R-:W-:Y:S01]  /*1440*/  @P1 FADD R4, RZ, -R4 ;  /* 0x80000004ff041221 */ /* 0x000fe20000000000 */
[----:B01----:R-:W-:Y:S06]  /*1450*/  @!P0 BRA `(.L_x_178) ;  /* 0x0000000000148947 */ /* 0x003fec0003800000 */
[----:B------:R-:W-:Y:S01]  /*1460*/  IMAD.MOV.U32 R2, RZ, RZ, R38 ;  /* 0x000000ffff027224 */ /* 0x000fe200078e0026 */
[----:B------:R-:W-:-:S07]  /*1470*/  MOV R39, 0x1490 ;  /* 0x0000149000277802 */ /* 0x000fce0000000f00 */
[----:B------:R-:W-:Y:S05]  /*1480*/  CALL.REL.NOINC `($__internal_5_$__cuda_sm20_sqrt_rn_f32_slowpath) ;  /* 0x0000001400847944 */ /* 0x000fea0003c00000 */
[----:B------:R-:W-:Y:S01]  /*1490*/  MOV R3, R5 ;  /* 0x0000000500037202 */ /* 0x000fe20000000f00 */
[----:B------:R-:W-:Y:S06]  /*14a0*/  BRA `(.L_x_179) ;  /* 0x0000000000107947 */ /* 0x000fec0003800000 */
.L_x_178:
[----:B------:R-:W-:Y:S01]  /*14b0*/  FMUL.FTZ R3, R38, R5 ;  /* 0x0000000526037220 */ /* 0x000fe20000410000 */
[----:B------:R-:W-:-:S03]  /*14c0*/  FMUL.FTZ R2, R5, 0.5 ;  /* 0x3f00000005027820 */ /* 0x000fc60000410000 */
[----:B------:R-:W-:-:S04]  /*14d0*/  FFMA R38, -R3, R3, R38 ;  /* 0x0000000303267223 */ /* 0x000fc80000000126 */
[----:B------:R-:W-:-:S07]  /*14e0*/  FFMA R3, R38, R2, R3 ;  /* 0x0000000226037223 */ /* 0x000fce0000000003 */
.L_x_179:
[----:B------:R-:W-:Y:S05]  /*14f0*/  BSYNC.RECONVERGENT B0 ;  /* 0x0000000000007941 */ /* 0x000fea0003800200 */
.L_x_177:
[----:B------:R-:W-:Y:S01]  /*1500*/  FMUL R4, R4, R3 ;  /* 0x0000000304047220 */ /* 0x000fe20000400000 */
[----:B------:R-:W-:Y:S02]  /*1510*/  HFMA2 R5, -RZ, RZ, 3.7421875, 0 ;  /* 0x437c0000ff057431 */ /* 0x000fe400000001ff */
[----:B------:R-:W-:Y:S01]  /*1520*/  IMAD.MOV.U32 R3, RZ, RZ, 0x3bbb989d ;  /* 0x3bbb989dff037424 */ /* 0x000fe200078e00ff */
[----:B------:R-:W0:Y:S01]  /*1530*/  LDCU UR4, c[0x0][0x3d0] ;  /* 0x00007a00ff0477ac */ /* 0x000e220008000800 */
[----:B------:R-:W-:-:S04]  /*1540*/  FMUL R4, R4, R11 ;  /* 0x0000000b04047220 */ /* 0x000fc80000400000 */
[----:B------:R-:W-:-:S04]  /*1550*/  FFMA R4, R34, R4, R9 ;  /* 0x0000000422047223 */ /* 0x000fc80000000009 */
[----:B------:R-:W-:-:S04]  /*1560*/  FFMA.SAT R2, R4, R3, 0.5 ;  /* 0x3f00000004027423 */ /* 0x000fc80000002003 */
[----:B------:R-:W-:-:S04]  /*1570*/  FFMA.RM R2, R2, R5, 12582913 ;  /* 0x4b40000102027423 */ /* 0x000fc80000004005 */
[C---:B------:R-:W-:Y:S01]  /*1580*/  FADD R3, R2.reuse, -12583039 ;  /* 0xcb40007f02037421 */ /* 0x040fe20000000000 */
[----:B------:R-:W-:-:S03]  /*1590*/  IMAD.SHL.U32 R2, R2, 0x800000, RZ ;  /* 0x0080000002027824 */ /* 0x000fc600078e00ff */
[----:B------:R-:W-:-:S04]  /*15a0*/  FFMA R3, R4, 1.4426950216293334961, -R3 ;  /* 0x3fb8aa3b04037823 */ /* 0x000fc80000000803 */
[----:B------:R-:W-:Y:S01]  /*15b0*/  FFMA R3, R4, 1.925963033500011079e-08, R3 ;  /* 0x32a5706004037823 */ /* 0x000fe20000000003 */
[C---:B------:R-:W-:Y:S01]  /*15c0*/  LEA R4, R36.reuse, R23, 0x2 ;  /* 0x0000001724047211 */ /* 0x040fe200078e10ff */
[----:B------:R-:W-:-:S04]  /*15d0*/  VIADD R36, R36, 0x1 ;  /* 0x0000000124247836 */ /* 0x000fc80000000000 */
[----:B------:R-:W1:Y:S01]  /*15e0*/  MUFU.EX2 R3, R3 ;  /* 0x0000000300037308 */ /* 0x000e620000000800 */
[----:B0-----:R-:W-:Y:S01]  /*15f0*/  ISETP.NE.AND P0, PT, R36, UR4, PT ;  /* 0x0000000424007c0c */ /* 0x001fe2000bf05270 */
[----:B-1----:R-:W-:-:S04]  /*1600*/  FMUL R2, R2, R3 ;  /* 0x0000000302027220 */ /* 0x002fc80000400000 */
[----:B------:R-:W-:-:S05]  /*1610*/  FMUL R33, R2, R33 ;  /* 0x0000002102217220 */ /* 0x000fca0000400000 */
[----:B------:R0:W-:Y:S03]  /*1620*/  STS [R4], R33 ;  /* 0x0000002104007388 */ /* 0x0001e60000000800 */
[----:B------:R-:W-:Y:S05]  /*1630*/  @P0 BRA `(.L_x_180) ;  /* 0xfffffff000b00947 */ /* 0x000fea000383ffff */
[----:B------:R-:W-:Y:S01]  /*1640*/  UISETP.GE.AND UP0, UPT, UR4, 0x1, UPT ;  /* 0x000000010400788c */ /* 0x000fe2000bf06270 */
[----:B------:R-:W-:-:S08]  /*1650*/  PLOP3.LUT P0, PT, PT, PT, PT, 0x80, 0x8 ;  /* 0x000000000008781c */ /* 0x000fd00003f0f070 */
[----:B------:R-:W-:Y:S05]  /*1660*/  BRA.U !UP0, `(.L_x_181) ;  /* 0x00000001086c7547 */ /* 0x000fea000b800000 */
[----:B------:R-:W-:Y:S01]  /*1670*/  BSSY.RECONVERGENT B0, `(.L_x_181) ;  /* 0x000001a000007945 */ /* 0x000fe20003800200 */
[----:B------:R-:W-:-:S07]  /*1680*/  MOV R2, RZ ;  /* 0x000000ff00027202 */ /* 0x000fce0000000f00 */
.L_x_186:
[----:B------:R-:W-:Y:S01]  /*1690*/  ISETP.NE.AND P0, PT, R15, RZ, PT ;  /* 0x000000ff0f00720c */ /* 0x000fe20003f05270 */
[----:B------:R-:W-:-:S12]  /*16a0*/  BSSY.RELIABLE B1, `(.L_x_182) ;  /* 0x0000011000017945 */ /* 0x000fd80003800100 */
[----:B------:R-:W-:Y:S05]  /*16b0*/  @!P0 BRA `(.L_x_183) ;  /* 0x0000000000248947 */ /* 0x000fea0003800000 */
[----:B------:R-:W-:-:S13]  /*16c0*/  ISETP.NE.AND P0, PT, R15, 0x1, PT ;  /* 0x000000010f00780c */ /* 0x000fda0003f05270 */
[----:B------:R-:W-:Y:S05]  /*16d0*/  @P0 BRA `(.L_x_184) ;  /* 0x0000000000340947 */ /* 0x000fea0003800000 */
[----:B------:R-:W-:-:S06]  /*16e0*/  IMAD R3, R2, 0x4, R23 ;  /* 0x0000000402037824 */ /* 0x000fcc00078e0217 */
[----:B------:R-:W1:Y:S02]  /*16f0*/  LDS R3, [R3] ;  /* 0x0000000003037984 */ /* 0x000e640000000800 */
[----:B-1----:R-:W-:-:S13]  /*1700*/  FSETP.GTU.AND P0, PT, R3, R8, PT ;  /* 0x000000080300720b */ /* 0x002fda0003f0c000 */
[----:B------:R-:W-:Y:S05]  /*1710*/  @!P0 BREAK.RELIABLE B1 ;  /* 0x0000000000018942 */ /* 0x000fea0003800100 */
[----:B------:R-:W-:Y:S05]  /*1720*/  @P0 BRA `(.L_x_184) ;  /* 0x0000000000200947 */ /* 0x000fea0003800000 */
[----:B------:R-:W-:Y:S01]  /*1730*/  PLOP3.LUT P0, PT, PT, PT, PT, 0x8, 0x80 ;  /* 0x000000000080781c */ /* 0x000fe20003f0e170 */
[----:B------:R-:W-:-:S12]  /*1740*/  BRA `(.L_x_185) ;  /* 0x0000000000307947 */ /* 0x000fd80003800000 */
.L_x_183:
[----:B------:R-:W-:Y:S02]  /*1750*/  LEA R3, R2, R23, 0x2 ;  /* 0x0000001702037211 */ /* 0x000fe400078e10ff */
[----:B------:R-:W-:-:S04]  /*1760*/  PLOP3.LUT P0, PT, PT, PT, PT, 0x8, 0x80 ;  /* 0x000000000080781c */ /* 0x000fc80003f0e170 */
[----:B------:R-:W1:Y:S02]  /*1770*/  LDS R3, [R3] ;  /* 0x0000000003037984 */ /* 0x000e640000000800 */
[----:B-1----:R-:W-:-:S13]  /*1780*/  FSETP.GE.AND P1, PT, R3, R8, PT ;  /* 0x000000080300720b */ /* 0x002fda0003f26000 */
[----:B------:R-:W-:Y:S05]  /*1790*/  @P1 BREAK.RELIABLE B1 ;  /* 0x0000000000011942 */ /* 0x000fea0003800100 */
[----:B------:R-:W-:Y:S05]  /*17a0*/  @P1 BRA `(.L_x_185) ;  /* 0x0000000000181947 */ /* 0x000fea0003800000 */
.L_x_184:
[----:B------:R-:W-:Y:S05]  /*17b0*/  BSYNC.RELIABLE B1 ;  /* 0x0000000000017941 */ /* 0x000fea0003800100 */
.L_x_182:
[----:B------:R-:W1:Y:S01]  /*17c0*/  LDCU UR4, c[0x0][0x3d0] ;  /* 0x00007a00ff0477ac */ /* 0x000e620008000800 */
[----:B------:R-:W-:-:S05]  /*17d0*/  VIADD R2, R2, 0x1 ;  /* 0x0000000102027836 */ /* 0x000fca0000000000 */
[----:B-1----:R-:W-:-:S13]  /*17e0*/  ISETP.NE.AND P0, PT, R2, UR4, PT ;  /* 0x0000000402007c0c */ /* 0x002fda000bf05270 */
[----:B------:R-:W-:Y:S05]  /*17f0*/  @P0 BRA `(.L_x_186) ;  /* 0xfffffffc00a40947 */ /* 0x000fea000383ffff */
[----:B------:R-:W-:-:S13]  /*1800*/  PLOP3.LUT P0, PT, PT, PT, PT, 0x80, 0x8 ;  /* 0x000000000008781c */ /* 0x000fda0003f0f070 */
.L_x_185:
[----:B------:R-:W-:Y:S05]  /*1810*/  BSYNC.RECONVERGENT B0 ;  /* 0x0000000000007941 */ /* 0x000fea0003800200 */
.L_x_181:
[----:B------:R-:W-:Y:S01]  /*1820*/  ISETP.LT.XOR P0, PT, R15, 0x2, P0 ;  /* 0x000000020f00780c */ /* 0x000fe20000701a70 */
[----:B------:R-:W-:Y:S01]  /*1830*/  BSSY.RECONVERGENT B0, `(.L_x_187) ;  /* 0x0000009000007945 */ /* 0x000fe20003800200 */
[----:B------:R-:W-:-:S11]  /*1840*/  HFMA2 R2, -RZ, RZ, 0, 0 ;  /* 0x00000000ff027431 */ /* 0x000fd600000001ff */
[----:B------:R-:W-:Y:S05]  /*1850*/  @P0 BRA `(.L_x_188) ;  /* 0x0000000000180947 */ /* 0x000fea0003800000 */
[----:B------:R-:W1:Y:S01]  /*1860*/  LDS R3, [R22+-0x4] ;  /* 0xfffffc0016037984 */ /* 0x000e620000000800 */
[----:B------:R-:W-:-:S13]  /*1870*/  ISETP.NE.AND P0, PT, R6, RZ, PT ;  /* 0x000000ff0600720c */ /* 0x000fda0003f05270 */
[C-C-:B-1----:R-:W-:Y:S01]  /*1880*/  @P0 FADD R2, R10.reuse, -R3.reuse ;  /* 0x800000030a020221 */ /* 0x142fe20000000000 */
[----:B------:R-:W-:-:S04]  /*1890*/  @!P0 FADD R3, -R10, R3 ;  /* 0x000000030a038221 */ /* 0x000fc80000000100 */
[----:B------:R-:W-:Y:S02]  /*18a0*/  @P0 FMNMX R2, RZ, R2, !PT ;  /* 0x00000002ff020209 */ /* 0x000fe40007800000 */
[----:B------:R-:W-:-:S07]  /*18b0*/  @!P0 FMNMX R2, RZ, R3, !PT ;  /* 0x00000003ff028209 */ /* 0x000fce0007800000 */
.L_x_188:
[----:B------:R-:W-:Y:S05]  /*18c0*/  BSYNC.RECONVERGENT B0 ;  /* 0x0000000000007941 */ /* 0x000fea0003800200 */
.L_x_187:
[----:B------:R-:W-:Y:S01]  /*18d0*/  ISETP.NE.AND P0, PT, R35, RZ, PT ;  /* 0x000000ff2300720c */ /* 0x000fe20003f05270 */
[----:B------:R-:W-:-:S12]  /*18e0*/  FADD R13, R2, R13 ;  /* 0x0000000d020d7221 */ /* 0x000fd80000000000 */
[----:B------:R-:W-:Y:S05]  /*18f0*/  @P0 BRA `(.L_x_189) ;  /* 0xffffffec00e40947 */ /* 0x000fea000383ffff */
[----:B------:R-:W1:Y:S01]  /*1900*/  LDCU UR4, c[0x0][0x3cc] ;  /* 0x00007980ff0477ac */ /* 0x000e620008000800 */
[----:B------:R-:W-:Y:S01]  /*1910*/  BSSY.RECONVERGENT B0, `(.L_x_190) ;  /* 0x000000f000007945 */ /* 0x000fe20003800200 */
[----:B-1----:R-:W-:-:S04]  /*1920*/  I2FP.F32.S32 R6, UR4 ;  /* 0x0000000400067c45 */ /* 0x002fc80008201400 */
[----:B------:R-:W1:Y:S08]  /*1930*/  MUFU.RCP R2, R6 ;  /* 0x0000000600027308 */ /* 0x000e700000001000 */
[----:B------:R-:W2:Y:S01]  /*1940*/  FCHK P0, R13, R6 ;  /* 0x000000060d007302 */ /* 0x000ea20000000000 */
[----:B-1----:R-:W-:-:S04]  /*1950*/  FFMA R3, -R6, R2, 1 ;  /* 0x3f80000006037423 */ /* 0x002fc80000000102 */
[----:B------:R-:W-:-:S04]  /*1960*/  FFMA R2, R2, R3, R2 ;  /* 0x0000000302027223 */ /* 0x000fc80000000002 */
[----:B------:R-:W-:-:S04]  /*1970*/  FFMA R3, R2, R13, RZ ;  /* 0x0000000d02037223 */ /* 0x000fc800000000ff */
[----:B0-----:R-:W-:-:S04]  /*1980*/  FFMA R4, -R6, R3, R13 ;  /* 0x0000000306047223 */ /* 0x001fc8000000010d */
[----:B------:R-:W-:Y:S01]  /*1990*/  FFMA R4, R2, R4, R3 ;  /* 0x0000000402047223 */ /* 0x000fe20000000003 */
[----:B--2---:R-:W-:Y:S06]  /*19a0*/  @!P0 BRA `(.L_x_191) ;  /* 0x0000000000148947 */ /* 0x004fec0003800000 */
[----:B------:R-:W-:Y:S01]  /*19b0*/  IMAD.MOV.U32 R2, RZ, RZ, R13 ;  /* 0x000000ffff027224 */ /* 0x000fe200078e000d */
[----:B------:R-:W-:Y:S02]  /*19c0*/  MOV R3, R6 ;  /* 0x0000000600037202 */ /* 0x000fe40000000f00 */
[----:B------:R-:W-:-:S07]  /*19d0*/  MOV R9, 0x19f0 ;  /* 0x000019f000097802 */ /* 0x000fce0000000f00 */
[----:B------:R-:W-:Y:S05]  /*19e0*/  CALL.REL.NOINC `($__internal_6_$__cuda_sm3x_div_rn_noftz_f32_slowpath) ;  /* 0x0000001000887944 */ /* 0x000fea0003c00000 */
[----:B------:R-:W-:-:S07]  /*19f0*/  IMAD.MOV.U32 R4, RZ, RZ, R6 ;  /* 0x000000ffff047224 */ /* 0x000fce00078e0006 */
.L_x_191:
[----:B------:R-:W-:Y:S05]  /*1a00*/  BSYNC.RECONVERGENT B0 ;  /* 0x0000000000007941 */ /* 0x000fea0003800200 */
.L_x_190:
        /* <DEDUP_REMOVED lines=10> */
[----:B------:R-:W-:-:S06]  /*1ab0*/  FFMA R6, R7, 1.925963033500011079e-08, R6 ;  /* 0x32a5706007067823 */ /* 0x000fcc0000000006 */
[----:B------:R-:W2:Y:S01]  /*1ac0*/  MUFU.EX2 R6, R6 ;  /* 0x0000000600067308 */ /* 0x000ea20000000800 */
[----:B-1----:R-:W-:-:S04]  /*1ad0*/  IMAD.WIDE R2, R25, 0x4, R2 ;  /* 0x0000000419027825 */ /* 0x002fc800078e0202 */
[----:B--2---:R-:W-:Y:S01]  /*1ae0*/  FMUL R5, R5, R6 ;  /* 0x0000000605057220 */ /* 0x004fe20000400000 */
[----:B------:R-:W-:-:S03]  /*1af0*/  IMAD.IADD R25, R24, 0x1, R25 ;  /* 0x0000000118197824 */ /* 0x000fc600078e0219 */
[----:B------:R-:W-:Y:S02]  /*1b00*/  FMUL R5, R5, R4 ;  /* 0x0000000405057220 */ /* 0x000fe40000400000 */
[----:B0-----:R-:W-:-:S03]  /*1b10*/  ISETP.GE.AND P0, PT, R25, UR4, PT ;  /* 0x0000000419007c0c */ /* 0x001fc6000bf06270 */
[----:B------:R0:W-:Y:S10]  /*1b20*/  STG.E desc[UR8][R2.64], R5 ;  /* 0x0000000502007986 */ /* 0x0001f4000c101908 */
[----:B------:R-:W-:Y:S05]  /*1b30*/  @!P0 BRA `(.L_x_192) ;  /* 0xffffffe800648947 */ /* 0x000fea000383ffff */
[----:B------:R-:W-:Y:S05]  /*1b40*/  EXIT ;  /* 0x000000000000794d */ /* 0x000fea0003800000 */
.L_x_165:
[----:B------:R-:W0:Y:S01]  /*1b50*/  LDCU UR4, c[0x0][0x3cc] ;  /* 0x00007980ff0477ac */ /* 0x000e220008000800 */
[----:B------:R-:W-:Y:S02]  /*1b60*/  ISETP.GE.AND P0, PT, R4, 0x1, PT ;  /* 0x000000010400780c */ /* 0x000fe40003f06270 */
[----:B0-----:R-:W-:-:S11]  /*1b70*/  I2FP.F32.S32 R4, UR4 ;  /* 0x0000000400047c45 */ /* 0x001fd60008201400 */
[----:B------:R-:W-:Y:S05]  /*1b80*/  @!P0 BRA `(.L_x_193) ;  /* 0x0000000400648947 */ /* 0x000fea0003800000 */
.L_x_203:
[----:B0-----:R-:W0:Y:S08]  /*1b90*/  LDC.64 R14, c[0x0][0x3b8] ;  /* 0x0000ee00ff0e7b82 */ /* 0x001e300000000a00 */
[----:B-1----:R-:W1:Y:S08]  /*1ba0*/  LDC.64 R16, c[0x0][0x3c0] ;  /* 0x0000f000ff107b82 */ /* 0x002e700000000a00 */
[----:B------:R-:W2:Y:S08]  /*1bb0*/  LDC.64 R6, c[0x0][0x390] ;  /* 0x0000e400ff067b82 */ /* 0x000eb00000000a00 */
[----:B------:R-:W3:Y:S01]  /*1bc0*/  LDC.64 R10, c[0x0][0x398] ;  /* 0x0000e600ff0a7b82 */ /* 0x000ee20000000a00 */
[----:B0-----:R-:W-:-:S06]  /*1bd0*/  IMAD.WIDE R14, R25, 0x4, R14 ;  /* 0x00000004190e7825 */ /* 0x001fcc00078e020e */
[----:B------:R-:W4:Y:S01]  /*1be0*/  LDG.E R14, desc[UR8][R14.64] ;  /* 0x000000080e0e7981 */ /* 0x000f22000c1e1900 */
[----:B------:R-:W0:Y:S01]  /*1bf0*/  LDC.64 R8, c[0x0][0x3a8] ;  /* 0x0000ea00ff087b82 */ /* 0x000e220000000a00 */
[----:B-1----:R-:W-:-:S06]  /*1c00*/  IMAD.WIDE R16, R25, 0x4, R16 ;  /* 0x0000000419107825 */ /* 0x002fcc00078e0210 */
[----:B------:R1:W4:Y:S01]  /*1c10*/  LDG.E R16, desc[UR8][R16.64] ;  /* 0x0000000810107981 */ /* 0x000322000c1e1900 */
[----:B------:R-:W0:Y:S08]  /*1c20*/  LDC.64 R2, c[0x0][0x388] ;  /* 0x0000e200ff027b82 */ /* 0x000e300000000a00 */
[----:B------:R-:W0:Y:S01]  /*1c30*/  LDC.64 R12, c[0x0][0x3a0] ;  /* 0x0000e800ff0c7b82 */ /* 0x000e220000000a00 */
[----:B--2---:R-:W-:-:S04]  /*1c40*/  IMAD.WIDE R6, R25, 0x4, R6 ;  /* 0x0000000419067825 */ /* 0x004fc800078e0206 */
[C---:B---3--:R-:W-:Y:S02]  /*1c50*/  IMAD.WIDE R10, R25.reuse, 0x4, R10 ;  /* 0x00000004190a7825 */ /* 0x048fe400078e020a */
[----:B------:R2:W5:Y:S01]  /*1c60*/  LDG.E R7, desc[UR8][R6.64] ;  /* 0x0000000806077981 */ /* 0x000562000c1e1900 */
[----:B-1----:R-:W1:Y:S01]  /*1c70*/  LDC R17, c[0x0][0x3cc] ;  /* 0x0000f300ff117b82 */ /* 0x002e620000000800 */
[C---:B0-----:R-:W-:Y:S02]  /*1c80*/  IMAD.WIDE R8, R25.reuse, 0x4, R8 ;  /* 0x0000000419087825 */ /* 0x041fe400078e0208 */
[----:B------:R2:W5:Y:S04]  /*1c90*/  LDG.E R11, desc[UR8][R10.64] ;  /* 0x000000080a0b7981 */ /* 0x000568000c1e1900 */
[----:B------:R2:W5:Y:S01]  /*1ca0*/  LDG.E R8, desc[UR8][R8.64] ;  /* 0x0000000808087981 */ /* 0x000562000c1e1900 */
[----:B------:R-:W-:-:S05]  /*1cb0*/  IMAD.WIDE R2, R25, 0x4, R2 ;  /* 0x0000000419027825 */ /* 0x000fca00078e0202 */
[----:B------:R2:W5:Y:S01]  /*1cc0*/  LDG.E R18, desc[UR8][R2.64] ;  /* 0x0000000802127981 */ /* 0x000562000c1e1900 */
[----:B------:R-:W-:-:S05]  /*1cd0*/  IMAD.WIDE R12, R25, 0x4, R12 ;  /* 0x00000004190c7825 */ /* 0x000fca00078e020c */
[----:B------:R2:W5:Y:S01]  /*1ce0*/  LDG.E R5, desc[UR8][R12.64] ;  /* 0x000000080c057981 */ /* 0x000562000c1e1900 */
[----:B------:R-:W-:Y:S01]  /*1cf0*/  MOV R15, RZ ;  /* 0x000000ff000f7202 */ /* 0x000fe20000000f00 */
[----:B------:R-:W-:Y:S01]  /*1d00*/  IMAD.MOV.U32 R0, RZ, RZ, RZ ;  /* 0x000000ffff007224 */ /* 0x000fe200078e00ff */
[----:B----4-:R-:W-:Y:S02]  /*1d10*/  ISETP.NE.AND P1, PT, R14, RZ, PT ;  /* 0x000000ff0e00720c */ /* 0x010fe40003f25270 */
[----:B-12---:R-:W-:-:S13]  /*1d20*/  ISETP.NE.AND P2, PT, R16, RZ, PT ;  /* 0x000000ff1000720c */ /* 0x006fda0003f45270 */
.L_x_200:
[----:B0----5:R0:W-:Y:S01]  /*1d30*/  STS [R23], R18 ;  /* 0x0000001217007388 */ /* 0x0211e20000000800 */
[----:B------:R-:W-:Y:S01]  /*1d40*/  IADD3 R0, PT, PT, R0, 0x1, RZ ;  /* 0x0000000100007810 */ /* 0x000fe20007ffe0ff */
[----:B------:R-:W-:Y:S03]  /*1d50*/  BSSY.RECONVERGENT B0, `(.L_x_194) ;  /* 0x000000d000007945 */ /* 0x000fe60003800200 */
[----:B------:R-:W-:Y:S01]  /*1d60*/  ISETP.NE.AND P3, PT, R0, R17, PT ;  /* 0x000000110000720c */ /* 0x000fe20003f65270 */
[----:B------:R-:W-:-:S12]  /*1d70*/  @!P2 BRA `(.L_x_195) ;  /* 0x000000000018a947 */ /* 0x000fd80003800000 */
[----:B------:R-:W-:-:S13]  /*1d80*/  ISETP.NE.AND P0, PT, R16, 0x1, PT ;  /* 0x000000011000780c */ /* 0x000fda0003f05270 */
[----:B------:R-:W-:Y:S05]  /*1d90*/  @P0 BRA `(.L_x_196) ;  /* 0x00000000001c0947 */ /* 0x000fea0003800000 */
[----:B------:R-:W-:-:S13]  /*1da0*/  FSETP.GTU.AND P0, PT, R18, R11, PT ;  /* 0x0000000b1200720b */ /* 0x000fda0003f0c000 */
[----:B------:R-:W-:Y:S05]  /*1db0*/  @P0 BRA `(.L_x_196) ;  /* 0x0000000000140947 */ /* 0x000fea0003800000 */
[----:B------:R-:W-:Y:S01]  /*1dc0*/  PLOP3.LUT P0, PT, PT, PT, PT, 0x8, 0x80 ;  /* 0x000000000080781c */ /* 0x000fe20003f0e170 */
[----:B------:R-:W-:-:S12]  /*1dd0*/  BRA `(.L_x_197) ;  /* 0x0000000000107947 */ /* 0x000fd80003800000 */
.L_x_195:
[----:B------:R-:W-:Y:S02]  /*1de0*/  FSETP.GE.AND P4, PT, R18, R11, PT ;  /* 0x0000000b1200720b */ /* 0x000fe40003f86000 */
[----:B------:R-:W-:-:S11]  /*1df0*/  PLOP3.LUT P0, PT, PT, PT, PT, 0x8, 0x80 ;  /* 0x000000000080781c */ /* 0x000fd60003f0e170 */
[----:B------:R-:W-:Y:S05]  /*1e00*/  @P4 BRA `(.L_x_197) ;  /* 0x0000000000044947 */ /* 0x000fea0003800000 */
.L_x_196:
[----:B------:R-:W-:-:S13]  /*1e10*/  PLOP3.LUT P0, PT, PT, PT, PT, 0x80, 0x8 ;  /* 0x000000000008781c */ /* 0x000fda0003f0f070 */
.L_x_197:
[----:B------:R-:W-:Y:S05]  /*1e20*/  BSYNC.RECONVERGENT B0 ;  /* 0x0000000000007941 */ /* 0x000fea0003800200 */
.L_x_194:
[----:B------:R-:W-:Y:S01]  /*1e30*/  ISETP.LT.XOR P0, PT, R16, 0x2, P0 ;  /* 0x000000021000780c */ /* 0x000fe20000701a70 */
[----:B------:R-:W-:Y:S01]  /*1e40*/  BSSY.RECONVERGENT B0, `(.L_x_198) ;  /* 0x0000008000007945 */ /* 0x000fe20003800200 */
[----:B------:R-:W-:-:S11]  /*1e50*/  IMAD.MOV.U32 R2, RZ, RZ, RZ ;  /* 0x000000ffff027224 */ /* 0x000fd600078e00ff */
[----:B------:R-:W-:Y:S05]  /*1e60*/  @P0 BRA `(.L_x_199) ;  /* 0x0000000000140947 */ /* 0x000fea0003800000 */
[----:B------:R-:W1:Y:S02]  /*1e70*/  LDS R2, [R22+-0x4] ;  /* 0xfffffc0016027984 */ /* 0x000e640000000800 */
[C-C-:B-1----:R-:W-:Y:S01]  /*1e80*/  @P1 FADD R3, R7.reuse, -R2.reuse ;  /* 0x8000000207031221 */ /* 0x142fe20000000000 */
[----:B------:R-:W-:-:S04]  /*1e90*/  @!P1 FADD R6, -R7, R2 ;  /* 0x0000000207069221 */ /* 0x000fc80000000100 */
[----:B------:R-:W-:Y:S02]  /*1ea0*/  @P1 FMNMX R2, RZ, R3, !PT ;  /* 0x00000003ff021209 */ /* 0x000fe40007800000 */
[----:B------:R-:W-:-:S07]  /*1eb0*/  @!P1 FMNMX R2, RZ, R6, !PT ;  /* 0x00000006ff029209 */ /* 0x000fce0007800000 */
.L_x_199:
[----:B------:R-:W-:Y:S05]  /*1ec0*/  BSYNC.RECONVERGENT B0 ;  /* 0x0000000000007941 */ /* 0x000fea0003800200 */
.L_x_198:
[----:B------:R-:W-:Y:S01]  /*1ed0*/  FADD R15, R2, R15 ;  /* 0x0000000f020f7221 */ /* 0x000fe20000000000 */
[----:B------:R-:W-:Y:S06]  /*1ee0*/  @P3 BRA `(.L_x_200) ;  /* 0xfffffffc00903947 */ /* 0x000fec000383ffff */
[----:B------:R-:W1:Y:S01]  /*1ef0*/  MUFU.RCP R3, R4 ;  /* 0x0000000400037308 */ /* 0x000e620000001000 */
[----:B------:R-:W-:Y:S07]  /*1f00*/  BSSY.RECONVERGENT B0, `(.L_x_201) ;  /* 0x000000d000007945 */ /* 0x000fee0003800200 */
[----:B------:R-:W2:Y:S01]  /*1f10*/  FCHK P0, R15, R4 ;  /* 0x000000040f007302 */ /* 0x000ea20000000000 */
[----:B-1----:R-:W-:-:S04]  /*1f20*/  FFMA R0, -R4, R3, 1 ;  /* 0x3f80000004007423 */ /* 0x002fc80000000103 */
[----:B------:R-:W-:-:S04]  /*1f30*/  FFMA R0, R3, R0, R3 ;  /* 0x0000000003007223 */ /* 0x000fc80000000003 */
[----:B------:R-:W-:-:S04]  /*1f40*/  FFMA R3, R0, R15, RZ ;  /* 0x0000000f00037223 */ /* 0x000fc800000000ff */
[----:B------:R-:W-:-:S04]  /*1f50*/  FFMA R2, -R4, R3, R15 ;  /* 0x0000000304027223 */ /* 0x000fc8000000010f */
[----:B------:R-:W-:Y:S01]  /*1f60*/  FFMA R0, R0, R2, R3 ;  /* 0x0000000200007223 */ /* 0x000fe20000000003 */
[----:B--2---:R-:W-:Y:S06]  /*1f70*/  @!P0 BRA `(.L_x_202) ;  /* 0x0000000000148947 */ /* 0x004fec0003800000 */
[----:B------:R-:W-:Y:S01]  /*1f80*/  MOV R2, R15 ;  /* 0x0000000f00027202 */ /* 0x000fe20000000f00 */
[----:B------:R-:W-:Y:S01]  /*1f90*/  IMAD.MOV.U32 R3, RZ, RZ, R4 ;  /* 0x000000ffff037224 */ /* 0x000fe200078e0004 */
[----:B------:R-:W-:-:S07]  /*1fa0*/  MOV R9, 0x1fc0 ;  /* 0x00001fc000097802 */ /* 0x000fce0000000f00 */
[----:B0-----:R-:W-:Y:S05]  /*1fb0*/  CALL.REL.NOINC `($__internal_6_$__cuda_sm3x_div_rn_noftz_f32_slowpath) ;  /* 0x0000000c00147944 */ /* 0x001fea0003c00000 */
[----:B------:R-:W-:-:S07]  /*1fc0*/  MOV R0, R6 ;  /* 0x0000000600007202 */ /* 0x000fce0000000f00 */
.L_x_202:
[----:B------:R-:W-:Y:S05]  /*1fd0*/  BSYNC.RECONVERGENT B0 ;  /* 0x0000000000007941 */ /* 0x000fea0003800200 */
.L_x_201:
[----:B------:R-:W-:Y:S02]  /*1fe0*/  HFMA2 R3, -RZ, RZ, 3.7421875, 0 ;  /* 0x437c0000ff037431 */ /* 0x000fe400000001ff */
[----:B------:R-:W-:Y:S02]  /*1ff0*/  IMAD.MOV.U32 R2, RZ, RZ, 0x3bbb989d ;  /* 0x3bbb989dff027424 */ /* 0x000fe400078e00ff */
[----:B------:R-:W-:Y:S01]  /*2000*/  FMUL R5, R5, -R8 ;  /* 0x8000000805057220 */ /* 0x000fe20000400000 */
[----:B------:R-:W1:Y:S03]  /*2010*/  LDCU UR4, c[0x0][0x3c8] ;  /* 0x00007900ff0477ac */ /* 0x000e660008000800 */
[----:B------:R-:W-:-:S04]  /*2020*/  FFMA.SAT R2, R5, R2, 0.5 ;  /* 0x3f00000005027423 */ /* 0x000fc80000002002 */
[----:B------:R-:W-:-:S04]  /*2030*/  FFMA.RM R6, R2, R3, 12582913 ;  /* 0x4b40000102067423 */ /* 0x000fc80000004003 */
[C---:B------:R-:W-:Y:S01]  /*2040*/  FADD R2, R6.reuse, -12583039 ;  /* 0xcb40007f06027421 */ /* 0x040fe20000000000 */
[----:B------:R-:W-:-:S03]  /*2050*/  IMAD.SHL.U32 R6, R6, 0x800000, RZ ;  /* 0x0080000006067824 */ /* 0x000fc600078e00ff */
[C---:B------:R-:W-:Y:S02]  /*2060*/  FFMA R8, R5.reuse, 1.4426950216293334961, -R2 ;  /* 0x3fb8aa3b05087823 */ /* 0x040fe40000000802 */
[----:B------:R-:W2:Y:S02]  /*2070*/  LDC.64 R2, c[0x0][0x380] ;  /* 0x0000e000ff027b82 */ /* 0x000ea40000000a00 */
[----:B------:R-:W-:-:S04]  /*2080*/  FFMA R8, R5, 1.925963033500011079e-08, R8 ;  /* 0x32a5706005087823 */ /* 0x000fc80000000008 */
[----:B------:R-:W3:Y:S02]  /*2090*/  MUFU.EX2 R5, R8 ;  /* 0x0000000800057308 */ /* 0x000ee40000000800 */
[----:B---3--:R-:W-:Y:S01]  /*20a0*/  FMUL R5, R6, R5 ;  /* 0x0000000506057220 */ /* 0x008fe20000400000 */
[----:B--2---:R-:W-:Y:S01]  /*20b0*/  IMAD.WIDE R2, R25, 0x4, R2 ;  /* 0x0000000419027825 */ /* 0x004fe200078e0202 */
[----:B------:R-:W-:-:S03]  /*20c0*/  IADD3 R25, PT, PT, R24, R25, RZ ;  /* 0x0000001918197210 */ /* 0x000fc60007ffe0ff */
[----:B------:R-:W-:Y:S01]  /*20d0*/  FMUL R5, R5, R0 ;  /* 0x0000000005057220 */ /* 0x000fe20000400000 */
[----:B-1----:R-:W-:-:S04]  /*20e0*/  ISETP.GE.AND P0, PT, R25, UR4, PT ;  /* 0x0000000419007c0c */ /* 0x002fc8000bf06270 */
[----:B------:R1:W-:Y:S09]  /*20f0*/  STG.E desc[UR8][R2.64], R5 ;  /* 0x0000000502007986 */ /* 0x0003f2000c101908 */
[----:B------:R-:W-:Y:S05]  /*2100*/  @!P0 BRA `(.L_x_203) ;  /* 0xfffffff800a08947 */ /* 0x000fea000383ffff */
[----:B------:R-:W-:Y:S05]  /*2110*/  EXIT ;  /* 0x000000000000794d */ /* 0x000fea0003800000 */
.L_x_193:
[----:B------:R-:W-:Y:S02]  /*2120*/  ULOP3.LUT UR5, UR6, 0x3, URZ, 0xc0, !UPT ;  /* 0x0000000306057892 */ /* 0x000fe4000f8ec0ff */
[----:B------:R-:W-:-:S12]  /*2130*/  ULOP3.LUT UR4, UR6, 0x7ffffffc, URZ, 0xc0, !UPT ;  /* 0x7ffffffc06047892 */ /* 0x000fd8000f8ec0ff */
.L_x_223:
[----:B0-----:R-:W0:Y:S01]  /*2140*/  LDC.64 R2, c[0x0][0x390] ;  /* 0x0000e400ff027b82 */ /* 0x001e220000000a00 */
[----:B------:R-:W1:Y:S07]  /*2150*/  LDCU UR6, c[0x0][0x3cc] ;  /* 0x00007980ff0677ac */ /* 0x000e6e0008000800 */
[----:B------:R-:W2:Y:S08]  /*2160*/  LDC.64 R8, c[0x0][0x3a8] ;  /* 0x0000ea00ff087b82 */ /* 0x000eb00000000a00 */
[----:B------:R-:W3:Y:S08]  /*2170*/  LDC.64 R12, c[0x0][0x3b8] ;  /* 0x0000ee00ff0c7b82 */ /* 0x000ef00000000a00 */
[----:B------:R-:W4:Y:S08]  /*2180*/  LDC.64 R14, c[0x0][0x3c0] ;  /* 0x0000f000ff0e7b82 */ /* 0x000f300000000a00 */
[----:B------:R-:W1:Y:S01]  /*2190*/  LDC.64 R10, c[0x0][0x3a0] ;  /* 0x0000e800ff0a7b82 */ /* 0x000e620000000a00 */
[----:B0-----:R-:W-:-:S04]  /*21a0*/  IMAD.WIDE R2, R25, 0x4, R2 ;  /* 0x0000000419027825 */ /* 0x001fc800078e0202 */
[C---:B--2---:R-:W-:Y:S02]  /*21b0*/  IMAD.WIDE R8, R25.reuse, 0x4, R8 ;  /* 0x0000000419087825 */ /* 0x044fe400078e0208 */
[----:B------:R-:W5:Y:S01]  /*21c0*/  LDG.E R2, desc[UR8][R2.64] ;  /* 0x0000000802027981 */ /* 0x000f62000c1e1900 */
[----:B------:R-:W0:Y:S01]  /*21d0*/  LDC.64 R6, c[0x0][0x388] ;  /* 0x0000e200ff067b82 */ /* 0x000e220000000a00 */
[C---:B---3--:R-:W-:Y:S02]  /*21e0*/  IMAD.WIDE R12, R25.reuse, 0x4, R12 ;  /* 0x00000004190c7825 */ /* 0x048fe400078e020c */
[----:B------:R-:W5:Y:S04]  /*21f0*/  LDG.E R8, desc[UR8][R8.64] ;  /* 0x0000000808087981 */ /* 0x000f68000c1e1900 */
[----:B------:R-:W5:Y:S01]  /*2200*/  LDG.E R12, desc[UR8][R12.64] ;  /* 0x000000080c0c7981 */ /* 0x000f62000c1e1900 */
[----:B----4-:R-:W-:-:S06]  /*2210*/  IMAD.WIDE R14, R25, 0x4, R14 ;  /* 0x00000004190e7825 */ /* 0x010fcc00078e020e */
[----:B------:R-:W5:Y:S01]  /*2220*/  LDG.E R14, desc[UR8][R14.64] ;  /* 0x000000080e0e7981 */ /* 0x000f62000c1e1900 */
[----:B-1----:R-:W-:-:S05]  /*2230*/  IMAD.WIDE R10, R25, 0x4, R10 ;  /* 0x00000004190a7825 */ /* 0x002fca00078e020a */
[----:B------:R-:W5:Y:S01]  /*2240*/  LDG.E R5, desc[UR8][R10.64] ;  /* 0x000000080a057981 */ /* 0x000f62000c1e1900 */
[----:B------:R-:W-:Y:S01]  /*2250*/  UISETP.GE.U32.AND UP0, UPT, UR6, 0x4, UPT ;  /* 0x000000040600788c */ /* 0x000fe2000bf06070 */
[----:B0-----:R-:W-:-:S05]  /*2260*/  IMAD.WIDE R6, R25, 0x4, R6 ;  /* 0x0000000419067825 */ /* 0x001fca00078e0206 */
[----:B------:R0:W5:Y:S02]  /*2270*/  LDG.E R0, desc[UR8][R6.64] ;  /* 0x0000000806007981 */ /* 0x000164000c1e1900 */
[----:B0-----:R-:W-:Y:S01]  /*2280*/  IMAD.MOV.U32 R7, RZ, RZ, RZ ;  /* 0x000000ffff077224 */ /* 0x001fe200078e00ff */
[----:B------:R-:W-:Y:S06]  /*2290*/  BRA.U !UP0, `(.L_x_204) ;  /* 0x0000000108d07547 */ /* 0x000fec000b800000 */
[----:B-----5:R-:W-:Y:S01]  /*22a0*/  ISETP.GT.AND P1, PT, R14, 0x1, PT ;  /* 0x000000010e00780c */ /* 0x020fe20003f24270 */
[----:B------:R-:W-:Y:S01]  /*22b0*/  IMAD.MOV.U32 R7, RZ, RZ, RZ ;  /* 0x000000ffff077224 */ /* 0x000fe200078e00ff */
[----:B------:R-:W-:-:S11]  /*22c0*/  MOV R10, RZ ;  /* 0x000000ff000a7202 */ /* 0x000fd60000000f00 */
.L_x_213:
[----:B0-----:R0:W-:Y:S01]  /*22d0*/  STS [R23], R0 ;  /* 0x0000000017007388 */ /* 0x0011e20000000800 */
[----:B------:R-:W-:Y:S01]  /*22e0*/  IADD3 R10, PT, PT, R10, 0x4, RZ ;  /* 0x000000040a0a7810 */ /* 0x000fe20007ffe0ff */
[----:B------:R-:W-:Y:S01]  /*22f0*/  BSSY.RECONVERGENT B0, `(.L_x_205) ;  /* 0x000000b000007945 */ /* 0x000fe20003800200 */
[----:B------:R-:W-:Y:S01]  /*2300*/  ISETP.GT.AND P3, PT, R14, 0x1, PT ;  /* 0x000000010e00780c */ /* 0x000fe20003f64270 */
[----:B------:R-:W-:Y:S01]  /*2310*/  IMAD.MOV.U32 R6, RZ, RZ, RZ ;  /* 0x000000ffff067224 */ /* 0x000fe200078e00ff */
[----:B------:R-:W-:Y:S01]  /*2320*/  ISETP.NE.AND P2, PT, R10, UR4, PT ;  /* 0x000000040a007c0c */ /* 0x000fe2000bf45270 */
[----:B------:R-:W-:-:S12]  /*2330*/  @P1 BRA `(.L_x_206) ;  /* 0x0000000000181947 */ /* 0x000fd80003800000 */
[----:B------:R-:W1:Y:S01]  /*2340*/  LDS R3, [R22+-0x4] ;  /* 0xfffffc0016037984 */ /* 0x000e620000000800 */
[----:B------:R-:W-:-:S13]  /*2350*/  ISETP.NE.AND P0, PT, R12, RZ, PT ;  /* 0x000000ff0c00720c */ /* 0x000fda0003f05270 */
[C-C-:B-1----:R-:W-:Y:S01]  /*2360*/  @P0 FADD R6, R2.reuse, -R3.reuse ;  /* 0x8000000302060221 */ /* 0x142fe20000000000 */
[----:B------:R-:W-:-:S04]  /*2370*/  @!P0 FADD R3, -R2, R3 ;  /* 0x0000000302038221 */ /* 0x000fc80000000100 */
[----:B------:R-:W-:Y:S02]  /*2380*/  @P0 FMNMX R6, RZ, R6, !PT ;  /* 0x00000006ff060209 */ /* 0x000fe40007800000 */
[----:B------:R-:W-:-:S07]  /*2390*/  @!P0 FMNMX R6, RZ, R3, !PT ;  /* 0x00000003ff068209 */ /* 0x000fce0007800000 */
.L_x_206:
[----:B------:R-:W-:Y:S05]  /*23a0*/  BSYNC.RECONVERGENT B0 ;  /* 0x0000000000007941 */ /* 0x000fea0003800200 */
.L_x_205:
[----:B------:R-:W-:Y:S01]  /*23b0*/  BSSY.RECONVERGENT B0, `(.L_x_207) ;  /* 0x000000a000007945 */ /* 0x000fe20003800200 */
[----:B------:R-:W-:Y:S02]  /*23c0*/  HFMA2 R3, -RZ, RZ, 0, 0 ;  /* 0x00000000ff037431 */ /* 0x000fe400000001ff */
[----:B------:R-:W-:Y:S01]  /*23d0*/  FADD R6, R6, R7 ;  /* 0x0000000706067221 */ /* 0x000fe20000000000 */
[----:B------:R-:W-:Y:S06]  /*23e0*/  @P3 BRA `(.L_x_208) ;  /* 0x0000000000183947 */ /* 0x000fec0003800000 */
[----:B------:R-:W1:Y:S01]  /*23f0*/  LDS R3, [R22+-0x4] ;  /* 0xfffffc0016037984 */ /* 0x000e620000000800 */
[----:B------:R-:W-:-:S13]  /*2400*/  ISETP.NE.AND P0, PT, R12, RZ, PT ;  /* 0x000000ff0c00720c */ /* 0x000fda0003f05270 */
[C-C-:B-1----:R-:W-:Y:S01]  /*2410*/  @P0 FADD R7, R2.reuse, -R3.reuse ;  /* 0x8000000302070221 */ /* 0x142fe20000000000 */
[----:B------:R-:W-:-:S04]  /*2420*/  @!P0 FADD R9, -R2, R3 ;  /* 0x0000000302098221 */ /* 0x000fc80000000100 */
[----:B------:R-:W-:Y:S02]  /*2430*/  @P0 FMNMX R3, RZ, R7, !PT ;  /* 0x00000007ff030209 */ /* 0x000fe40007800000 */
[----:B------:R-:W-:-:S07]  /*2440*/  @!P0 FMNMX R3, RZ, R9, !PT ;  /* 0x00000009ff038209 */ /* 0x000fce0007800000 */
.L_x_208:
[----:B------:R-:W-:Y:S05]  /*2450*/  BSYNC.RECONVERGENT B0 ;  /* 0x0000000000007941 */ /* 0x000fea0003800200 */
.L_x_207:
[----:B------:R-:W-:Y:S01]  /*2460*/  BSSY.RECONVERGENT B0, `(.L_x_209) ;  /* 0x000000a000007945 */ /* 0x000fe20003800200 */
[----:B------:R-:W-:Y:S01]  /*2470*/  FADD R6, R6, R3 ;  /* 0x0000000306067221 */ /* 0x000fe20000000000 */
[----:B------:R-:W-:Y:S02]  /*2480*/  IMAD.MOV.U32 R3, RZ, RZ, RZ ;  /* 0x000000ffff037224 */ /* 0x000fe400078e00ff */
[----:B------:R-:W-:Y:S05]  /*2490*/  @P3 BRA `(.L_x_210) ;  /* 0x0000000000183947 */ /* 0x000fea0003800000 */
[----:B------:R-:W1:Y:S01]  /*24a0*/  LDS R3, [R22+-0x4] ;  /* 0xfffffc0016037984 */ /* 0x000e620000000800 */
[----:B------:R-:W-:-:S13]  /*24b0*/  ISETP.NE.AND P0, PT, R12, RZ, PT ;  /* 0x000000ff0c00720c */ /* 0x000fda0003f05270 */
[C-C-:B-1----:R-:W-:Y:S01]  /*24c0*/  @P0 FADD R7, R2.reuse, -R3.reuse ;  /* 0x8000000302070221 */ /* 0x142fe20000000000 */
[----:B------:R-:W-:-:S04]  /*24d0*/  @!P0 FADD R9, -R2, R3 ;  /* 0x0000000302098221 */ /* 0x000fc80000000100 */
[----:B------:R-:W-:Y:S02]  /*24e0*/  @P0 FMNMX R3, RZ, R7, !PT ;  /* 0x00000007ff030209 */ /* 0x000fe40007800000 */
[----:B------:R-:W-:-:S07]  /*24f0*/  @!P0 FMNMX R3, RZ, R9, !PT ;  /* 0x00000009ff038209 */ /* 0x000fce0007800000 */
.L_x_210:
[----:B------:R-:W-:Y:S05]  /*2500*/  BSYNC.RECONVERGENT B0 ;  /* 0x0000000000007941 */ /* 0x000fea0003800200 */
.L_x_209:
[----:B------:R-:W-:Y:S01]  /*2510*/  BSSY.RECONVERGENT B0, `(.L_x_211) ;  /* 0x000000a000007945 */ /* 0x000fe20003800200 */
[----:B------:R-:W-:Y:S01]  /*2520*/  MOV R7, RZ ;  /* 0x000000ff00077202 */ /* 0x000fe20000000f00 */
[----:B------:R-:W-:Y:S02]  /*2530*/  FADD R6, R6, R3 ;  /* 0x0000000306067221 */ /* 0x000fe40000000000 */
[----:B------:R-:W-:Y:S05]  /*2540*/  @P3 BRA `(.L_x_212) ;  /* 0x0000000000183947 */ /* 0x000fea0003800000 */
[----:B------:R-:W1:Y:S01]  /*2550*/  LDS R3, [R22+-0x4] ;  /* 0xfffffc0016037984 */ /* 0x000e620000000800 */
[----:B------:R-:W-:-:S13]  /*2560*/  ISETP.NE.AND P0, PT, R12, RZ, PT ;  /* 0x000000ff0c00720c */ /* 0x000fda0003f05270 */
[C-C-:B-1----:R-:W-:Y:S01]  /*2570*/  @P0 FADD R7, R2.reuse, -R3.reuse ;  /* 0x8000000302070221 */ /* 0x142fe20000000000 */
[----:B------:R-:W-:-:S04]  /*2580*/  @!P0 FADD R3, -R2, R3 ;  /* 0x0000000302038221 */ /* 0x000fc80000000100 */
[----:B------:R-:W-:Y:S02]  /*2590*/  @P0 FMNMX R7, RZ, R7, !PT ;  /* 0x00000007ff070209 */ /* 0x000fe40007800000 */
[----:B------:R-:W-:-:S07]  /*25a0*/  @!P0 FMNMX R7, RZ, R3, !PT ;  /* 0x00000003ff078209 */ /* 0x000fce0007800000 */
.L_x_212:
[----:B------:R-:W-:Y:S05]  /*25b0*/  BSYNC.RECONVERGENT B0 ;  /* 0x0000000000007941 */ /* 0x000fea0003800200 */
.L_x_211:
[----:B------:R-:W-:Y:S01]  /*25c0*/  FADD R7, R6, R7 ;  /* 0x0000000706077221 */ /* 0x000fe20000000000 */
[----:B------:R-:W-:Y:S06]  /*25d0*/  @P2 BRA `(.L_x_213) ;  /* 0xfffffffc003c2947 */ /* 0x000fec000383ffff */
.L_x_204:
[----:B------:R-:W-:-:S09]  /*25e0*/  UISETP.NE.AND UP0, UPT, UR5, URZ, UPT ;  /* 0x000000ff0500728c */ /* 0x000fd2000bf05270 */
[----:B------:R-:W-:Y:S05]  /*25f0*/  BRA.U !UP0, `(.L_x_214) ;  /* 0x00000001089c7547 */ /* 0x000fea000b800000 */
[----:B-----5:R1:W-:Y:S01]  /*2600*/  STS [R23], R0 ;  /* 0x0000000017007388 */ /* 0x0203e20000000800 */
[----:B------:R-:W-:Y:S01]  /*2610*/  ISETP.GT.AND P0, PT, R14, 0x1, PT ;  /* 0x000000010e00780c */ /* 0x000fe20003f04270 */
[----:B------:R-:W-:Y:S01]  /*2620*/  BSSY.RECONVERGENT B0, `(.L_x_215) ;  /* 0x0000009000007945 */ /* 0x000fe20003800200 */
[----:B------:R-:W-:-:S11]  /*2630*/  IMAD.MOV.U32 R6, RZ, RZ, RZ ;  /* 0x000000ffff067224 */ /* 0x000fd600078e00ff */
[----:B-1----:R-:W-:Y:S05]  /*2640*/  @P0 BRA `(.L_x_216) ;  /* 0x0000000000180947 */ /* 0x002fea0003800000 */
[----:B------:R-:W1:Y:S01]  /*2650*/  LDS R3, [R22+-0x4] ;  /* 0xfffffc0016037984 */ /* 0x000e620000000800 */
[----:B------:R-:W-:-:S13]  /*2660*/  ISETP.NE.AND P1, PT, R12, RZ, PT ;  /* 0x000000ff0c00720c */ /* 0x000fda0003f25270 */
[C-C-:B-1----:R-:W-:Y:S01]  /*2670*/  @P1 FADD R6, R2.reuse, -R3.reuse ;  /* 0x8000000302061221 */ /* 0x142fe20000000000 */
[----:B------:R-:W-:-:S04]  /*2680*/  @!P1 FADD R3, -R2, R3 ;  /* 0x0000000302039221 */ /* 0x000fc80000000100 */
[----:B------:R-:W-:Y:S02]  /*2690*/  @P1 FMNMX R6, RZ, R6, !PT ;  /* 0x00000006ff061209 */ /* 0x000fe40007800000 */
[----:B------:R-:W-:-:S07]  /*26a0*/  @!P1 FMNMX R6, RZ, R3, !PT ;  /* 0x00000003ff069209 */ /* 0x000fce0007800000 */
.L_x_216:
[----:B------:R-:W-:Y:S05]  /*26b0*/  BSYNC.RECONVERGENT B0 ;  /* 0x0000000000007941 */ /* 0x000fea0003800200 */
.L_x_215:
[----:B------:R-:W-:Y:S01]  /*26c0*/  UISETP.NE.AND UP0, UPT, UR5, 0x1, UPT ;  /* 0x000000010500788c */ /* 0x000fe2000bf05270 */
[----:B------:R-:W-:-:S08]  /*26d0*/  FADD R7, R7, R6 ;  /* 0x0000000607077221 */ /* 0x000fd00000000000 */
[----:B------:R-:W-:Y:S05]  /*26e0*/  BRA.U !UP0, `(.L_x_214) ;  /* 0x0000000108607547 */ /* 0x000fea000b800000 */
[----:B------:R-:W-:Y:S01]  /*26f0*/  BSSY.RECONVERGENT B0, `(.L_x_217) ;  /* 0x0000009000007945 */ /* 0x000fe20003800200 */
[----:B0-----:R-:W-:-:S03]  /*2700*/  HFMA2 R0, -RZ, RZ, 0, 0 ;  /* 0x00000000ff007431 */ /* 0x001fc600000001ff */
[----:B------:R-:W-:Y:S05]  /*2710*/  @P0 BRA `(.L_x_218) ;  /* 0x0000000000180947 */ /* 0x000fea0003800000 */
[----:B------:R-:W0:Y:S01]  /*2720*/  LDS R3, [R22+-0x4] ;  /* 0xfffffc0016037984 */ /* 0x000e220000000800 */
[----:B------:R-:W-:-:S13]  /*2730*/  ISETP.NE.AND P1, PT, R12, RZ, PT ;  /* 0x000000ff0c00720c */ /* 0x000fda0003f25270 */
[C-C-:B0-----:R-:W-:Y:S01]  /*2740*/  @P1 FADD R0, R2.reuse, -R3.reuse ;  /* 0x8000000302001221 */ /* 0x141fe20000000000 */
[----:B------:R-:W-:-:S04]  /*2750*/  @!P1 FADD R3, -R2, R3 ;  /* 0x0000000302039221 */ /* 0x000fc80000000100 */
[----:B------:R-:W-:Y:S02]  /*2760*/  @P1 FMNMX R0, RZ, R0, !PT ;  /* 0x00000000ff001209 */ /* 0x000fe40007800000 */
[----:B------:R-:W-:-:S07]  /*2770*/  @!P1 FMNMX R0, RZ, R3, !PT ;  /* 0x00000003ff009209 */ /* 0x000fce0007800000 */
.L_x_218:
[----:B------:R-:W-:Y:S05]  /*2780*/  BSYNC.RECONVERGENT B0 ;  /* 0x0000000000007941 */ /* 0x000fea0003800200 */
.L_x_217:
[----:B------:R-:W-:Y:S01]  /*2790*/  UISETP.NE.AND UP0, UPT, UR5, 0x2, UPT ;  /* 0x000000020500788c */ /* 0x000fe2000bf05270 */
[----:B------:R-:W-:-:S08]  /*27a0*/  FADD R7, R7, R0 ;  /* 0x0000000007077221 */ /* 0x000fd00000000000 */
[----:B------:R-:W-:Y:S05]  /*27b0*/  BRA.U !UP0, `(.L_x_214) ;  /* 0x00000001082c7547 */ /* 0x000fea000b800000 */
[----:B------:R-:W-:Y:S01]  /*27c0*/  BSSY.RECONVERGENT B0, `(.L_x_219) ;  /* 0x0000009000007945 */ /* 0x000fe20003800200 */
[----:B------:R-:W-:-:S03]  /*27d0*/  IMAD.MOV.U32 R0, RZ, RZ, RZ ;  /* 0x000000ffff007224 */ /* 0x000fc600078e00ff */
[----:B------:R-:W-:Y:S05]  /*27e0*/  @P0 BRA `(.L_x_220) ;  /* 0x0000000000180947 */ /* 0x000fea0003800000 */
[----:B------:R-:W0:Y:S01]  /*27f0*/  LDS R3, [R22+-0x4] ;  /* 0xfffffc0016037984 */ /* 0x000e220000000800 */
[----:B------:R-:W-:-:S13]  /*2800*/  ISETP.NE.AND P0, PT, R12, RZ, PT ;  /* 0x000000ff0c00720c */ /* 0x000fda0003f05270 */
[C-C-:B0-----:R-:W-:Y:S01]  /*2810*/  @P0 FADD R0, R2.reuse, -R3.reuse ;  /* 0x8000000302000221 */ /* 0x141fe20000000000 */
[----:B------:R-:W-:-:S04]  /*2820*/  @!P0 FADD R2, -R2, R3 ;  /* 0x0000000302028221 */ /* 0x000fc80000000100 */
[----:B------:R-:W-:Y:S02]  /*2830*/  @P0 FMNMX R0, RZ, R0, !PT ;  /* 0x00000000ff000209 */ /* 0x000fe40007800000 */
[----:B------:R-:W-:-:S07]  /*2840*/  @!P0 FMNMX R0, RZ, R2, !PT ;  /* 0x00000002ff008209 */ /* 0x000fce0007800000 */
.L_x_220:
[----:B------:R-:W-:Y:S05]  /*2850*/  BSYNC.RECONVERGENT B0 ;  /* 0x0000000000007941 */ /* 0x000fea0003800200 */
.L_x_219:
[----:B------:R-:W-:-:S07]  /*2860*/  FADD R7, R7, R0 ;  /* 0x0000000007077221 */ /* 0x000fce0000000000 */
.L_x_214:
[----:B------:R-:W0:Y:S01]  /*2870*/  MUFU.RCP R3, R4 ;  /* 0x0000000400037308 */ /* 0x000e220000001000 */
[----:B------:R-:W-:Y:S07]  /*2880*/  BSSY.RECONVERGENT B0, `(.L_x_221) ;  /* 0x000000d000007945 */ /* 0x000fee0003800200 */
[----:B------:R-:W1:Y:S01]  /*2890*/  FCHK P0, R7, R4 ;  /* 0x0000000407007302 */ /* 0x000e620000000000 */
[----:B0----5:R-:W-:-:S04]  /*28a0*/  FFMA R0, -R4, R3, 1 ;  /* 0x3f80000004007423 */ /* 0x021fc80000000103 */
[----:B------:R-:W-:-:S04]  /*28b0*/  FFMA R0, R3, R0, R3 ;  /* 0x0000000003007223 */ /* 0x000fc80000000003 */
[----:B------:R-:W-:-:S04]  /*28c0*/  FFMA R3, R0, R7, RZ ;  /* 0x0000000700037223 */ /* 0x000fc800000000ff */
[----:B------:R-:W-:-:S04]  /*28d0*/  FFMA R2, -R4, R3, R7 ;  /* 0x0000000304027223 */ /* 0x000fc80000000107 */
[----:B------:R-:W-:Y:S01]  /*28e0*/  FFMA R0, R0, R2, R3 ;  /* 0x0000000200007223 */ /* 0x000fe20000000003 */
[----:B-1----:R-:W-:Y:S06]  /*28f0*/  @!P0 BRA `(.L_x_222) ;  /* 0x0000000000148947 */ /* 0x002fec0003800000 */
[----:B------:R-:W-:Y:S01]  /*2900*/  MOV R2, R7 ;  /* 0x0000000700027202 */ /* 0x000fe20000000f00 */
[----:B------:R-:W-:Y:S01]  /*2910*/  IMAD.MOV.U32 R3, RZ, RZ, R4 ;  /* 0x000000ffff037224 */ /* 0x000fe200078e0004 */
[----:B------:R-:W-:-:S07]  /*2920*/  MOV R9, 0x2940 ;  /* 0x0000294000097802 */ /* 0x000fce0000000f00 */
[----:B------:R-:W-:Y:S05]  /*2930*/  CALL.REL.NOINC `($__internal_6_$__cuda_sm3x_div_rn_noftz_f32_slowpath) ;  /* 0x0000000000b47944 */ /* 0x000fea0003c00000 */
[----:B------:R-:W-:-:S07]  /*2940*/  MOV R0, R6 ;  /* 0x0000000600007202 */ /* 0x000fce0000000f00 */
.L_x_222:
[----:B------:R-:W-:Y:S05]  /*2950*/  BSYNC.RECONVERGENT B0 ;  /* 0x0000000000007941 */ /* 0x000fea0003800200 */
.L_x_221:
[----:B------:R-:W-:Y:S02]  /*2960*/  HFMA2 R3, -RZ, RZ, 3.7421875, 0 ;  /* 0x437c0000ff037431 */ /* 0x000fe400000001ff */
[----:B------:R-:W-:Y:S02]  /*2970*/  IMAD.MOV.U32 R2, RZ, RZ, 0x3bbb989d ;  /* 0x3bbb989dff027424 */ /* 0x000fe400078e00ff */
[----:B------:R-:W-:Y:S01]  /*2980*/  FMUL R5, R5, -R8 ;  /* 0x8000000805057220 */ /* 0x000fe20000400000 */
[----:B------:R-:W0:Y:S03]  /*2990*/  LDCU UR6, c[0x0][0x3c8] ;  /* 0x00007900ff0677ac */ /* 0x000e260008000800 */
[----:B------:R-:W-:-:S04]  /*29a0*/  FFMA.SAT R2, R5, R2, 0.5 ;  /* 0x3f00000005027423 */ /* 0x000fc80000002002 */
[----:B------:R-:W-:-:S04]  /*29b0*/  FFMA.RM R6, R2, R3, 12582913 ;  /* 0x4b40000102067423 */ /* 0x000fc80000004003 */
[C---:B------:R-:W-:Y:S01]  /*29c0*/  FADD R2, R6.reuse, -12583039 ;  /* 0xcb40007f06027421 */ /* 0x040fe20000000000 */
[----:B------:R-:W-:-:S03]  /*29d0*/  IMAD.SHL.U32 R6, R6, 0x800000, RZ ;  /* 0x0080000006067824 */ /* 0x000fc600078e00ff */
[C---:B------:R-:W-:Y:S02]  /*29e0*/  FFMA R8, R5.reuse, 1.4426950216293334961, -R2 ;  /* 0x3fb8aa3b05087823 */ /* 0x040fe40000000802 */
[----:B------:R-:W1:Y:S02]  /*29f0*/  LDC.64 R2, c[0x0][0x380] ;  /* 0x0000e000ff027b82 */ /* 0x000e640000000a00 */
[----:B------:R-:W-:-:S04]  /*2a00*/  FFMA R8, R5, 1.925963033500011079e-08, R8 ;  /* 0x32a5706005087823 */ /* 0x000fc80000000008 */
[----:B------:R-:W2:Y:S02]  /*2a10*/  MUFU.EX2 R5, R8 ;  /* 0x0000000800057308 */ /* 0x000ea40000000800 */
[----:B--2---:R-:W-:Y:S01]  /*2a20*/  FMUL R5, R6, R5 ;  /* 0x0000000506057220 */ /* 0x004fe20000400000 */
[----:B-1----:R-:W-:Y:S01]  /*2a30*/  IMAD.WIDE R2, R25, 0x4, R2 ;  /* 0x0000000419027825 */ /* 0x002fe200078e0202 */
[----:B------:R-:W-:-:S03]  /*2a40*/  IADD3 R25, PT, PT, R24, R25, RZ ;  /* 0x0000001918197210 */ /* 0x000fc60007ffe0ff */
[----:B------:R-:W-:Y:S01]  /*2a50*/  FMUL R5, R5, R0 ;  /* 0x0000000005057220 */ /* 0x000fe20000400000 */
[----:B0-----:R-:W-:-:S04]  /*2a60*/  ISETP.GE.AND P0, PT, R25, UR6, PT ;  /* 0x0000000619007c0c */ /* 0x001fc8000bf06270 */
[----:B------:R0:W-:Y:S09]  /*2a70*/  STG.E desc[UR8][R2.64], R5 ;  /* 0x0000000502007986 */ /* 0x0001f2000c101908 */
[----:B------:R-:W-:Y:S05]  /*2a80*/  @!P0 BRA `(.L_x_223) ;  /* 0xfffffff400ac8947 */ /* 0x000fea000383ffff */
[----:B------:R-:W-:Y:S05]  /*2a90*/  EXIT ;  /* 0x000000000000794d */ /* 0x000fea0003800000 */
        .weak           $__internal_5_$__cuda_sm20_sqrt_rn_f32_slowpath
        .type           $__internal_5_$__cuda_sm20_sqrt_rn_f32_slowpath,@function
        .size           $__internal_5_$__cuda_sm20_sqrt_rn_f32_slowpath,($__internal_6_$__cuda_sm3x_div_rn_noftz_f32_slowpath - $__internal_5_$__cuda_sm20_sqrt_rn_f32_slowpath)
$__internal_5_$__cuda_sm20_sqrt_rn_f32_slowpath:
        /* <DEDUP_REMOVED lines=15> */
[----:B------:R-:W-:Y:S01]  /*2b90*/  @P0 FFMA R37, R40, R3, R5 ;  /* 0x0000000328250223 */ /* 0x000fe20000000005 */
[----:B------:R-:W-:-:S03]  /*2ba0*/  @!P0 IMAD.MOV.U32 R3, RZ, RZ, R2 ;  /* 0x000000ffff038224 */ /* 0x000fc600078e0002 */
[----:B------:R-:W-:-:S04]  /*2bb0*/  @P0 FFMA R37, R37, R38, R40 ;  /* 0x0000002625250223 */ /* 0x000fc80000000028 */
[----:B------:R-:W-:-:S07]  /*2bc0*/  @P0 FMUL.FTZ R3, R37, 2.3283064365386962891e-10 ;  /* 0x2f80000025030820 */ /* 0x000fce0000410000 */
.L_x_224:
[----:B------:R-:W-:Y:S01]  /*2bd0*/  MOV R5, R3 ;  /* 0x0000000300057202 */ /* 0x000fe20000000f00 */
[----:B------:R-:W-:Y:S02]  /*2be0*/  HFMA2 R3, -RZ, RZ, 0, 0 ;  /* 0x00000000ff037431 */ /* 0x000fe400000001ff */
[----:B------:R-:W-:-:S04]  /*2bf0*/  IMAD.MOV.U32 R2, RZ, RZ, R39 ;  /* 0x000000ffff027224 */ /* 0x000fc800078e0027 */
[----:B------:R-:W-:Y:S05]  /*2c00*/  RET.REL.NODEC R2 `(_Z26monte_carlo_barrier_optionPfS_S_S_S_S_S_PiS0_iiiy) ;  /* 0xffffffd002fc7950 */ /* 0x000fea0003c3ffff */
        .weak           $__internal_6_$__cuda_sm3x_div_rn_noftz_f32_slowpath
        .type           $__internal_6_$__cuda_sm3x_div_rn_noftz_f32_slowpath,@function
        .size           $__internal_6_$__cuda_sm3x_div_rn_noftz_f32_slowpath,(.L_x_342 - $__internal_6_$__cuda_sm3x_div_rn_noftz_f32_slowpath)
$__internal_6_$__cuda_sm3x_div_rn_noftz_f32_slowpath:
        /* <DEDUP_REMOVED lines=34> */
.L_x_226:
[----:B------:R-:W-:Y:S01]  /*2e30*/  LEA R36, R6, 0xc0800000, 0x17 ;  /* 0xc080000006247811 */ /* 0x000fe200078eb8ff */
[----:B------:R-:W-:Y:S04]  /*2e40*/  BSSY.RECONVERGENT B2, `(.L_x_231) ;  /* 0x0000036000027945 */ /* 0x000fe80003800200 */
[----:B------:R-:W-:Y:S01]  /*2e50*/  IMAD.IADD R37, R3, 0x1, -R36 ;  /* 0x0000000103257824 */ /* 0x000fe200078e0a24 */
[----:B------:R-:W-:-:S03]  /*2e60*/  IADD3 R3, PT, PT, R32, -0x7f, RZ ;  /* 0xffffff8120037810 */ /* 0x000fc60007ffe0ff */
[----:B------:R-:W0:Y:S01]  /*2e70*/  MUFU.RCP R36, R37 ;  /* 0x0000002500247308 */ /* 0x000e220000001000 */
[----:B------:R-:W-:Y:S01]  /*2e80*/  FADD.FTZ R33, -R37, -RZ ;  /* 0x800000ff25217221 */ /* 0x000fe20000010100 */
[C---:B------:R-:W-:Y:S01]  /*2e90*/  IMAD R2, R3.reuse, -0x800000, R2 ;  /* 0xff80000003027824 */ /* 0x040fe200078e0202 */
[----:B------:R-:W-:-:S05]  /*2ea0*/  IADD3 R6, PT, PT, R3, 0x7f, -R6 ;  /* 0x0000007f03067810 */ /* 0x000fca0007ffe806 */
        /* <DEDUP_REMOVED lines=21> */
[CCC-:B------:R-:W-:Y:S01]  /*3000*/  FFMA.RZ R6, R35.reuse, R33.reuse, R32.reuse ;  /* 0x0000002123067223 */ /* 0x1c0fe2000000c020 */
[CCC-:B------:R-:W-:Y:S01]  /*3010*/  FFMA.RP R11, R35.reuse, R33.reuse, R32.reuse ;  /* 0x00000021230b7223 */ /* 0x1c0fe20000008020 */
[----:B------:R-:W-:Y:S01]  /*3020*/  FFMA.RM R32, R35, R33, R32 ;  /* 0x0000002123207223 */ /* 0x000fe20000004020 */
[C---:B------:R-:W-:Y:S02]  /*3030*/  IADD3 R33, PT, PT, R3.reuse, 0x20, RZ ;  /* 0x0000002003217810 */ /* 0x040fe40007ffe0ff */
[----:B------:R-:W-:Y:S02]  /*3040*/  LOP3.LUT R6, R6, 0x7fffff, RZ, 0xc0, !PT ;  /* 0x007fffff06067812 */ /* 0x000fe400078ec0ff */
[C---:B------:R-:W-:Y:S02]  /*3050*/  ISETP.NE.AND P2, PT, R3.reuse, RZ, PT ;  /* 0x000000ff0300720c */ /* 0x040fe40003f45270 */
[----:B------:R-:W-:Y:S02]  /*3060*/  LOP3.LUT R6, R6, 0x800000, RZ, 0xfc, !PT ;  /* 0x0080000006067812 */ /* 0x000fe400078efcff */
[----:B------:R-:W-:Y:S01]  /*3070*/  ISETP.NE.AND P1, PT, R3, RZ, PT ;  /* 0x000000ff0300720c */ /* 0x000fe20003f25270 */
[----:B------:R-:W-:Y:S01]  /*3080*/  IMAD.MOV R3, RZ, RZ, -R3 ;  /* 0x000000ffff037224 */ /* 0x000fe200078e0a03 */
[----:B------:R-:W-:-:S02]  /*3090*/  SHF.L.U32 R33, R6, R33, RZ ;  /* 0x0000002106217219 */ /* 0x000fc400000006ff */
[----:B------:R-:W-:Y:S02]  /*30a0*/  FSETP.NEU.FTZ.AND P0, PT, R11, R32, PT ;  /* 0x000000200b00720b */ /* 0x000fe40003f1d000 */
[----:B------:R-:W-:Y:S02]  /*30b0*/  SEL R3, R3, RZ, P2 ;  /* 0x000000ff03037207 */ /* 0x000fe40001000000 */
[----:B------:R-:W-:Y:S02]  /*30c0*/  ISETP.NE.AND P1, PT, R33, RZ, P1 ;  /* 0x000000ff2100720c */ /* 0x000fe40000f25270 */
[----:B------:R-:W-:Y:S02]  /*30d0*/  SHF.R.U32.HI R3, RZ, R3, R6 ;  /* 0x00000003ff037219 */ /* 0x000fe40000011606 */
[----:B------:R-:W-:Y:S02]  /*30e0*/  PLOP3.LUT P0, PT, P0, P1, PT, 0xf8, 0x8f ;  /* 0x00000000008f781c */ /* 0x000fe40000703f70 */
[----:B------:R-:W-:-:S02]  /*30f0*/  SHF.R.U32.HI R11, RZ, 0x1, R3 ;  /* 0x00000001ff0b7819 */ /* 0x000fc40000011603 */
[----:B------:R-:W-:-:S04]  /*3100*/  SEL R6, RZ, 0x1, !P0 ;  /* 0x00000001ff067807 */ /* 0x000fc80004000000 */
[----:B------:R-:W-:-:S04]  /*3110*/  LOP3.LUT R6, R6, 0x1, R11, 0xf8, !PT ;  /* 0x0000000106067812 */ /* 0x000fc800078ef80b */
[----:B------:R-:W-:-:S04]  /*3120*/  LOP3.LUT R6, R6, R3, RZ, 0xc0, !PT ;  /* 0x0000000306067212 */ /* 0x000fc800078ec0ff */
[----:B------:R-:W-:-:S04]  /*3130*/  IADD3 R11, PT, PT, R11, R6, RZ ;  /* 0x000000060b0b7210 */ /* 0x000fc80007ffe0ff */
[----:B------:R-:W-:Y:S01]  /*3140*/  LOP3.LUT R2, R11, R2, RZ, 0xfc, !PT ;  /* 0x000000020b027212 */ /* 0x000fe200078efcff */
[----:B------:R-:W-:Y:S06]  /*3150*/  BRA `(.L_x_234) ;  /* 0x0000000000107947 */ /* 0x000fec0003800000 */
.L_x_233:
[----:B------:R-:W-:-:S04]  /*3160*/  LOP3.LUT R2, R2, 0x80000000, RZ, 0xc0, !PT ;  /* 0x8000000002027812 */ /* 0x000fc800078ec0ff */
[----:B------:R-:W-:Y:S01]  /*3170*/  LOP3.LUT R2, R2, 0x7f800000, RZ, 0xfc, !PT ;  /* 0x7f80000002027812 */ /* 0x000fe200078efcff */
[----:B------:R-:W-:Y:S06]  /*3180*/  BRA `(.L_x_234) ;  /* 0x0000000000047947 */ /* 0x000fec0003800000 */
.L_x_232:
[----:B------:R-:W-:-:S07]  /*3190*/  IMAD R2, R11, 0x800000, R2 ;  /* 0x008000000b027824 */ /* 0x000fce00078e0202 */
.L_x_234:
[----:B------:R-:W-:Y:S05]  /*31a0*/  BSYNC.RECONVERGENT B2 ;  /* 0x0000000000027941 */ /* 0x000fea0003800200 */
.L_x_231:
[----:B------:R-:W-:Y:S05]  /*31b0*/  BRA `(.L_x_235) ;  /* 0x0000000000207947 */ /* 0x000fea0003800000 */
.L_x_230:
[----:B------:R-:W-:-:S04]  /*31c0*/  LOP3.LUT R2, R3, 0x80000000, R2, 0x48, !PT ;  /* 0x8000000003027812 */ /* 0x000fc800078e4802 */
[----:B------:R-:W-:Y:S01]  /*31d0*/  LOP3.LUT R2, R2, 0x7f800000, RZ, 0xfc, !PT ;  /* 0x7f80000002027812 */ /* 0x000fe200078efcff */
[----:B------:R-:W-:Y:S06]  /*31e0*/  BRA `(.L_x_235) ;  /* 0x0000000000147947 */ /* 0x000fec0003800000 */
.L_x_229:
[----:B------:R-:W-:Y:S01]  /*31f0*/  LOP3.LUT R2, R3, 0x80000000, R2, 0x48, !PT ;  /* 0x8000000003027812 */ /* 0x000fe200078e4802 */
[----:B------:R-:W-:Y:S06]  /*3200*/  BRA `(.L_x_235) ;  /* 0x00000000000c7947 */ /* 0x000fec0003800000 */
.L_x_228:
[----:B------:R-:W0:Y:S01]  /*3210*/  MUFU.RSQ R2, -QNAN ;  /* 0xffc0000000027908 */ /* 0x000e220000001400 */
[----:B------:R-:W-:Y:S05]  /*3220*/  BRA `(.L_x_235) ;  /* 0x0000000000047947 */ /* 0x000fea0003800000 */
.L_x_227:
[----:B------:R-:W-:-:S07]  /*3230*/  FADD.FTZ R2, R2, R3 ;  /* 0x0000000302027221 */ /* 0x000fce0000010000 */
.L_x_235:
[----:B------:R-:W-:Y:S05]  /*3240*/  BSYNC.RECONVERGENT B1 ;  /* 0x0000000000017941 */ /* 0x000fea0003800200 */
.L_x_225:
[----:B------:R-:W-:Y:S01]  /*3250*/  HFMA2 R3, -RZ, RZ, 0, 0 ;  /* 0x00000000ff037431 */ /* 0x000fe200000001ff */
[----:B0-----:R-:W-:Y:S01]  /*3260*/  MOV R6, R2 ;  /* 0x0000000200067202 */ /* 0x001fe20000000f00 */
[----:B------:R-:W-:-:S04]  /*3270*/  IMAD.MOV.U32 R2, RZ, RZ, R9 ;  /* 0x000000ffff027224 */ /* 0x000fc800078e0009 */
[----:B------:R-:W-:Y:S05]  /*3280*/  RET.REL.NODEC R2 `(_Z26monte_carlo_barrier_optionPfS_S_S_S_S_S_PiS0_iiiy) ;  /* 0xffffffcc025c7950 */ /* 0x000fea0003c3ffff */
.L_x_236:
        /* <DEDUP_REMOVED lines=15> */
.L_x_342:


//--------------------- .text._Z24monte_carlo_asian_optionPfS_S_S_S_S_Piiiiy --------------------------
	.section	.text._Z24monte_carlo_asian_optionPfS_S_S_S_S_Piiiiy,"ax",@progbits
	.align	128
        .global         _Z24monte_carlo_asian_optionPfS_S_S_S_S_Piiiiy
        .type           _Z24monte_carlo_asian_optionPfS_S_S_S_S_Piiiiy,@function
        .size           _Z24monte_carlo_asian_optionPfS_S_S_S_S_Piiiiy,(.L_x_344 - _Z24monte_carlo_asian_optionPfS_S_S_S_S_Piiiiy)
        .other          _Z24monte_carlo_asian_optionPfS_S_S_S_S_Piiiiy,@"STO_CUDA_ENTRY STV_DEFAULT"
_Z24monte_carlo_asian_optionPfS_S_S_S_S_Piiiiy:
.text._Z24monte_carlo_asian_optionPfS_S_S_S_S_Piiiiy:
        /* <DEDUP_REMOVED lines=24> */
[----:B------:R-:W-:Y:S01]  /*0180*/  MOV R3, UR8 ;  /* 0x0000000800037c02 */ /* 0x000fe20008000f00 */
        /* <DEDUP_REMOVED lines=11> */
[----:B------:R-:W-:Y:S02]  /*0240*/  HFMA2 R2, -RZ, RZ, 0, 0 ;  /* 0x00000000ff027431 */ /* 0x000fe400000001ff */
[----:B------:R-:W-:Y:S01]  /*0250*/  IMAD.U32 R3, RZ, RZ, UR8 ;  /* 0x00000008ff037e24 */ /* 0x000fe2000f8e00ff */
[----:B------:R-:W-:-:S07]  /*0260*/  MOV R4, 0x280 ;  /* 0x0000028000047802 */ /* 0x000fce0000000f00 */
[----:B01--4-:R-:W-:Y:S05]  /*0270*/  CALL.REL.NOINC `($__internal_8_$__cuda_sm3x_div_rn_noftz_f32_slowpath) ;  /* 0x0000002800b47944 */ /* 0x013fea0003c00000 */
[----:B------:R-:W-:-:S07]  /*0280*/  MOV R0, R2 ;  /* 0x0000000200007202 */ /* 0x000fce0000000f00 */
.L_x_238:
[----:B0-2---:R-:W-:-:S04]  /*0290*/  IMAD.WIDE R2, R5, 0x4, R10 ;  /* 0x0000000405027825 */ /* 0x005fc800078e020a */
[C---:B----4-:R-:W-:Y:S02]  /*02a0*/  IMAD.WIDE R12, R5.reuse, 0x4, R8 ;  /* 0x00000004050c7825 */ /* 0x050fe400078e0208 */
[----:B------:R-:W2:Y:S04]  /*02b0*/  LDG.E R3, desc[UR12][R2.64] ;  /* 0x0000000c02037981 */ /* 0x000ea8000c1e1900 */
[----:B------:R-:W2:Y:S01]  /*02c0*/  LDG.E R12, desc[UR12][R12.64] ;  /* 0x0000000c0c0c7981 */ /* 0x000ea2000c1e1900 */
[----:B------:R-:W-:Y:S02]  /*02d0*/  HFMA2 R15, -RZ, RZ, 0.96630859375, -0.0022525787353515625 ;  /* 0x3bbb989dff0f7431 */ /* 0x000fe400000001ff */
[----:B------:R-:W-:Y:S02]  /*02e0*/  IMAD.MOV.U32 R17, RZ, RZ, 0x437c0000 ;  /* 0x437c0000ff117424 */ /* 0x000fe400078e00ff */
[----:B--2---:R-:W-:Y:S01]  /*02f0*/  FMUL R4, R12, -R3 ;  /* 0x800000030c047220 */ /* 0x004fe20000400000 */
[C---:B-1----:R-:W-:Y:S01]  /*0300*/  IMAD.WIDE R2, R5.reuse, 0x4, R6 ;  /* 0x0000000405027825 */ /* 0x042fe200078e0206 */
[----:B------:R-:W-:-:S03]  /*0310*/  IADD3 R5, PT, PT, R5, UR6, RZ ;  /* 0x0000000605057c10 */ /* 0x000fc6000fffe0ff */
[----:B------:R-:W-:Y:S01]  /*0320*/  FFMA.SAT R14, R4, R15, 0.5 ;  /* 0x3f000000040e7423 */ /* 0x000fe2000000200f */
[----:B------:R-:W-:-:S03]  /*0330*/  ISETP.GE.AND P0, PT, R5, UR4, PT ;  /* 0x0000000405007c0c */ /* 0x000fc6000bf06270 */
[----:B------:R-:W-:-:S04]  /*0340*/  FFMA.RM R14, R14, R17, 12582913 ;  /* 0x4b4000010e0e7423 */ /* 0x000fc80000004011 */
        /* <DEDUP_REMOVED lines=10> */
.L_x_237:
[----:B------:R-:W0:Y:S01]  /*03f0*/  LDCU UR7, c[0x0][0x3c0] ;  /* 0x00007800ff0777ac */ /* 0x000e220008000800 */
[----:B------:R-:W1:Y:S01]  /*0400*/  S2UR UR5, SR_CgaCtaId ;  /* 0x00000000000579c3 */ /* 0x000e620000008800 */
[----:B------:R-:W-:Y:S01]  /*0410*/  UMOV UR4, 0x400 ;  /* 0x0000040000047882 */ /* 0x000fe20000000000 */
[----:B0-----:R-:W-:Y:S01]  /*0420*/  I2FP.F32.S32 R3, UR7 ;  /* 0x0000000700037c45 */ /* 0x001fe20008201400 */
[----:B------:R-:W-:Y:S02]  /*0430*/  UISETP.GE.AND UP0, UPT, UR7, 0x2, UPT ;  /* 0x000000020700788c */ /* 0x000fe4000bf06270 */
[----:B------:R-:W-:Y:S01]  /*0440*/  IMAD R6, R6, UR7, RZ ;  /* 0x0000000706067c24 */ /* 0x000fe2000f8e02ff */
[----:B------:R-:W-:Y:S01]  /*0450*/  R2UR UR11, R3 ;  /* 0x00000000030b72ca */ /* 0x000fe200000e0000 */
[----:B-1----:R-:W-:-:S06]  /*0460*/  ULEA UR4, UR5, UR4, 0x18 ;  /* 0x0000000405047291 */ /* 0x002fcc000f8ec0ff */
[----:B------:R-:W-:Y:S01]  /*0470*/  LEA R6, R6, UR4, 0x2 ;  /* 0x0000000406067c11 */ /* 0x000fe2000f8e10ff */
[----:B------:R-:W-:Y:S07]  /*0480*/  BRA.U !UP0, `(.L_x_239) ;  /* 0x0000001908d87547 */ /* 0x000fee000b800000 */
[----:B------:R-:W0:Y:S01]  /*0490*/  LDC R13, c[0x3][0x48] ;  /* 0x00c01200ff0d7b82 */ /* 0x000e220000000800 */
[----:B------:R-:W-:Y:S01]  /*04a0*/  IMAD R3, R2, -0x658354e5, RZ ;  /* 0x9a7cab1b02037824 */ /* 0x000fe200078e02ff */
[C---:B------:R-:W-:Y:S01]  /*04b0*/  LOP3.LUT R8, R0.reuse, 0x159a55e5, RZ, 0x3c, !PT ;  /* 0x159a55e500087812 */ /* 0x040fe200078e3cff */
[C---:B------:R-:W-:Y:S01]  /*04c0*/  VIADD R7, R0.reuse, 0x75bcd15 ;  /* 0x075bcd1500077836 */ /* 0x040fe20000000000 */
[C---:B------:R-:W-:Y:S01]  /*04d0*/  IADD3 R9, PT, PT, R0.reuse, 0x583f19, RZ ;  /* 0x00583f1900097810 */ /* 0x040fe20007ffe0ff */
[----:B------:R-:W-:Y:S01]  /*04e0*/  ULOP3.LUT UR9, UR7, 0xf, URZ, 0xc0, !UPT ;  /* 0x0000000f07097892 */ /* 0x000fe2000f8ec0ff */
[----:B------:R-:W-:Y:S01]  /*04f0*/  IADD3 R10, PT, PT, R0, 0x64f0c9, R3 ;  /* 0x0064f0c9000a7810 */ /* 0x000fe20007ffe003 */
[----:B------:R-:W-:Y:S01]  /*0500*/  ULOP3.LUT UR10, UR7, 0x7, URZ, 0xc0, !UPT ;  /* 0x00000007070a7892 */ /* 0x000fe2000f8ec0ff */
[C---:B------:R-:W-:Y:S01]  /*0510*/  IADD3 R11, PT, PT, R3.reuse, 0x1f123bb5, RZ ;  /* 0x1f123bb5030b7810 */ /* 0x040fe20007ffe0ff */
[----:B------:R-:W-:Y:S01]  /*0520*/  ULOP3.LUT UR7, UR7, 0x7ffffff0, URZ, 0xc0, !UPT ;  /* 0x7ffffff007077892 */ /* 0x000fe2000f8ec0ff */
[----:B------:R-:W-:Y:S01]  /*0530*/  LOP3.LUT R12, R3, 0x5491333, RZ, 0x3c, !PT ;  /* 0x05491333030c7812 */ /* 0x000fe200078e3cff */
[----:B0-----:R-:W-:-:S10]  /*0540*/  FADD R13, R13, R13 ;  /* 0x0000000d0d0d7221 */ /* 0x001fd40000000000 */
.L_x_265:
[----:B0-----:R-:W0:Y:S01]  /*0550*/  LDC.64 R14, c[0x0][0x398] ;  /* 0x0000e600ff0e7b82 */ /* 0x001e220000000a00 */
[----:B------:R-:W1:Y:S07]  /*0560*/  LDCU UR4, c[0x0][0x3c0] ;  /* 0x00007800ff0477ac */ /* 0x000e6e0008000800 */
[----:B------:R-:W2:Y:S08]  /*0570*/  LDC.64 R30, c[0x0][0x388] ;  /* 0x0000e200ff1e7b82 */ /* 0x000eb00000000a00 */
[----:B------:R-:W3:Y:S01]  /*0580*/  LDC.64 R28, c[0x0][0x390] ;  /* 0x0000e400ff1c7b82 */ /* 0x000ee20000000a00 */
[----:B0-----:R-:W-:-:S07]  /*0590*/  IMAD.WIDE R18, R5, 0x4, R14 ;  /* 0x0000000405127825 */ /* 0x001fce00078e020e */
[----:B------:R-:W0:Y:S01]  /*05a0*/  LDC.64 R2, c[0x0][0x3a8] ;  /* 0x0000ea00ff027b82 */ /* 0x000e220000000a00 */
[----:B------:R4:W4:Y:S01]  /*05b0*/  LDG.E R0, desc[UR12][R18.64] ;  /* 0x0000000c12007981 */ /* 0x000922000c1e1900 */
[----:B--2---:R-:W-:-:S06]  /*05c0*/  IMAD.WIDE R30, R5, 0x4, R30 ;  /* 0x00000004051e7825 */ /* 0x004fcc00078e021e */
[----:B------:R-:W2:Y:S01]  /*05d0*/  LDC.64 R26, c[0x0][0x3a0] ;  /* 0x0000e800ff1a7b82 */ /* 0x000ea20000000a00 */
[----:B------:R-:W5:Y:S01]  /*05e0*/  LDG.E R15, desc[UR12][R30.64] ;  /* 0x0000000c1e0f7981 */ /* 0x000f62000c1e1900 */
[----:B---3--:R-:W-:Y:S01]  /*05f0*/  IMAD.WIDE R28, R5, 0x4, R28 ;  /* 0x00000004051c7825 */ /* 0x008fe200078e021c */
[----:B-1----:R-:W-:-:S05]  /*0600*/  UIADD3 UR4, UPT, UPT, UR4, -0x1, URZ ;  /* 0xffffffff04047890 */ /* 0x002fca000fffe0ff */
[----:B----4-:R-:W1:Y:S01]  /*0610*/  LDC.64 R18, c[0x0][0x3b0] ;  /* 0x0000ec00ff127b82 */ /* 0x010e620000000a00 */
[----:B------:R-:W5:Y:S01]  /*0620*/  LDG.E R14, desc[UR12][R28.64] ;  /* 0x0000000c1c0e7981 */ /* 0x000f62000c1e1900 */
[----:B0-----:R-:W-:-:S05]  /*0630*/  IMAD.WIDE R2, R5, 0x4, R2 ;  /* 0x0000000405027825 */ /* 0x001fca00078e0202 */
[----:B------:R0:W5:Y:S02]  /*0640*/  LDG.E R16, desc[UR12][R2.64] ;  /* 0x0000000c02107981 */ /* 0x000164000c1e1900 */
[----:B0-----:R-:W-:-:S04]  /*0650*/  I2FP.F32.S32 R3, UR4 ;  /* 0x0000000400037c45 */ /* 0x001fc80008201400 */
[----:B------:R-:W0:Y:S01]  /*0660*/  MUFU.RCP R4, R3 ;  /* 0x0000000300047308 */ /* 0x000e220000001000 */
[----:B--2---:R-:W-:Y:S01]  /*0670*/  IMAD.WIDE R26, R5, 0x4, R26 ;  /* 0x00000004051a7825 */ /* 0x004fe200078e021a */
[----:B------:R-:W-:Y:S04]  /*0680*/  BSSY.RECONVERGENT B0, `(.L_x_240) ;  /* 0x000000d000007945 */ /* 0x000fe80003800200 */
[----:B------:R2:W5:Y:S01]  /*0690*/  LDG.E R17, desc[UR12][R26.64] ;  /* 0x0000000c1a117981 */ /* 0x000562000c1e1900 */
[----:B0-----:R-:W-:-:S04]  /*06a0*/  FFMA R33, -R3, R4, 1 ;  /* 0x3f80000003217423 */ /* 0x001fc80000000104 */
[----:B------:R-:W-:Y:S01]  /*06b0*/  FFMA R33, R4, R33, R4 ;  /* 0x0000002104217223 */ /* 0x000fe20000000004 */
[----:B-1----:R-:W-:Y:S01]  /*06c0*/  IMAD.WIDE R18, R5, 0x4, R18 ;  /* 0x0000000405127825 */ /* 0x002fe200078e0212 */
[----:B------:R-:W0:Y:S03]  /*06d0*/  FCHK P0, R0, R3 ;  /* 0x0000000300007302 */ /* 0x000e260000000000 */
[----:B------:R-:W-:-:S04]  /*06e0*/  FFMA R4, R0, R33, RZ ;  /* 0x0000002100047223 */ /* 0x000fc800000000ff */
[----:B--2---:R-:W-:-:S04]  /*06f0*/  FFMA R26, -R3, R4, R0 ;  /* 0x00000004031a7223 */ /* 0x004fc80000000100 */
[----:B------:R-:W-:Y:S01]  /*0700*/  FFMA R2, R33, R26, R4 ;  /* 0x0000001a21027223 */ /* 0x000fe20000000004 */
[----:B0-----:R-:W-:Y:S06]  /*0710*/  @!P0 BRA `(.L_x_241) ;  /* 0x00000000000c8947 */ /* 0x001fec0003800000 */
[----:B------:R-:W-:Y:S01]  /*0720*/  IMAD.MOV.U32 R2, RZ, RZ, R0 ;  /* 0x000000ffff027224 */ /* 0x000fe200078e0000 */
[----:B------:R-:W-:-:S07]  /*0730*/  MOV R4, 0x750 ;  /* 0x0000075000047802 */ /* 0x000fce0000000f00 */
[----:B-----5:R-:W-:Y:S05]  /*0740*/  CALL.REL.NOINC `($__internal_8_$__cuda_sm3x_div_rn_noftz_f32_slowpath) ;  /* 0x0000002400807944 */ /* 0x020fea0003c00000 */
.L_x_241:
[----:B------:R-:W-:Y:S05]  /*0750*/  BSYNC.RECONVERGENT B0 ;  /* 0x0000000000007941 */ /* 0x000fea0003800200 */
.L_x_240:
[----:B------:R0:W5:Y:S01]  /*0760*/  LDG.E R30, desc[UR12][R18.64] ;  /* 0x0000000c121e7981 */ /* 0x000162000c1e1900 */
[----:B------:R-:W-:Y:S01]  /*0770*/  IADD3 R4, PT, PT, R2, -0xd000000, RZ ;  /* 0xf300000002047810 */ /* 0x000fe20007ffe0ff */
[----:B------:R0:W1:Y:S01]  /*0780*/  MUFU.RSQ R27, R2 ;  /* 0x00000002001b7308 */ /* 0x0000620000001400 */
[----:B-----5:R-:W-:Y:S01]  /*0790*/  FMUL R3, R16, -0.5 ;  /* 0xbf00000010037820 */ /* 0x020fe20000400000 */
[----:B------:R-:W-:Y:S01]  /*07a0*/  BSSY.RECONVERGENT B0, `(.L_x_242) ;  /* 0x000000e000007945 */ /* 0x000fe20003800200 */
[----:B------:R-:W-:Y:S02]  /*07b0*/  ISETP.GT.U32.AND P0, PT, R4, 0x727fffff, PT ;  /* 0x727fffff0400780c */ /* 0x000fe40003f04070 */
[----:B------:R-:W-:-:S04]  /*07c0*/  FFMA R3, R16, R3, R17 ;  /* 0x0000000310037223 */ /* 0x000fc80000000011 */
[----:B------:R-:W-:-:S07]  /*07d0*/  FMUL R31, R3, R2 ;  /* 0x00000002031f7220 */ /* 0x000fce0000400000 */
[----:B0-----:R-:W-:Y:S05]  /*07e0*/  @!P0 BRA `(.L_x_243) ;  /* 0x0000000000148947 */ /* 0x001fea0003800000 */
[----:B------:R-:W-:Y:S02]  /*07f0*/  MOV R34, R2 ;  /* 0x0000000200227202 */ /* 0x000fe40000000f00 */
[----:B------:R-:W-:-:S07]  /*0800*/  MOV R2, 0x820 ;  /* 0x0000082000027802 */ /* 0x000fce0000000f00 */
[----:B-1----:R-:W-:Y:S05]  /*0810*/  CALL.REL.NOINC `($__internal_7_$__cuda_sm20_sqrt_rn_f32_slowpath) ;  /* 0x0000002000f47944 */ /* 0x002fea0003c00000 */
[----:B------:R-:W-:Y:S01]  /*0820*/  IMAD.MOV.U32 R29, RZ, RZ, R27 ;  /* 0x000000ffff1d7224 */ /* 0x000fe200078e001b */
[----:B------:R-:W-:Y:S06]  /*0830*/  BRA `(.L_x_244) ;  /* 0x0000000000107947 */ /* 0x000fec0003800000 */
.L_x_243:
[C---:B-1----:R-:W-:Y:S01]  /*0840*/  FMUL.FTZ R29, R27.reuse, R2 ;  /* 0x000000021b1d7220 */ /* 0x042fe20000410000 */
[----:B------:R-:W-:-:S03]  /*0850*/  FMUL.FTZ R3, R27, 0.5 ;  /* 0x3f0000001b037820 */ /* 0x000fc60000410000 */
[----:B------:R-:W-:-:S04]  /*0860*/  FFMA R2, -R29, R29, R2 ;  /* 0x0000001d1d027223 */ /* 0x000fc80000000102 */
[----:B------:R-:W-:-:S07]  /*0870*/  FFMA R29, R2, R3, R29 ;  /* 0x00000003021d7223 */ /* 0x000fce000000001d */
.L_x_244:
[----:B------:R-:W-:Y:S05]  /*0880*/  BSYNC.RECONVERGENT B0 ;  /* 0x0000000000007941 */ /* 0x000fea0003800200 */
.L_x_242:
[----:B------:R-:W-:Y:S01]  /*0890*/  HFMA2 R28, -RZ, RZ, 0, 0 ;  /* 0x00000000ff1c7431 */ /* 0x000fe200000001ff */
[----:B------:R-:W-:-:S07]  /*08a0*/  MOV R19, RZ ;  /* 0x000000ff00137202 */ /* 0x000fce0000000f00 */
.L_x_262:
[----:B------:R-:W0:Y:S01]  /*08b0*/  LDCU UR4, c[0x0][0x3bc] ;  /* 0x00007780ff0477ac */ /* 0x000e220008000800 */
[----:B------:R1:W-:Y:S01]  /*08c0*/  STS [R6], R15 ;  /* 0x0000000f06007388 */ /* 0x0003e20000000800 */
[----:B------:R-:W-:Y:S01]  /*08d0*/  VIADD R19, R19, 0x1 ;  /* 0x0000000113137836 */ /* 0x000fe20000000000 */
[----:B------:R-:W-:Y:S02]  /*08e0*/  MOV R33, 0x1 ;  /* 0x0000000100217802 */ /* 0x000fe40000000f00 */
[----:B------:R-:W-:Y:S02]  /*08f0*/  MOV R4, R15 ;  /* 0x0000000f00047202 */ /* 0x000fe40000000f00 */
[----:B0-----:R-:W-:-:S04]  /*0900*/  ISETP.NE.AND P0, PT, R19, UR4, PT ;  /* 0x0000000413007c0c */ /* 0x001fc8000bf05270 */
[----:B-1----:R-:W-:-:S09]  /*0910*/  P2R R18, PR, RZ, 0x1 ;  /* 0x00000001ff127803 */ /* 0x002fd20000000000 */
.L_x_254:
[----:B------:R-:W-:Y:S01]  /*0920*/  SHF.R.U32.HI R2, RZ, 0x2, R7 ;  /* 0x00000002ff027819 */ /* 0x000fe20000011607 */
[----:B------:R-:W-:Y:S01]  /*0930*/  IMAD.SHL.U32 R26, R9, 0x10, RZ ;  /* 0x00000010091a7824 */ /* 0x000fe200078e00ff */
[----:B------:R-:W-:Y:S01]  /*0940*/  SHF.R.U32.HI R27, RZ, 0x2, R8 ;  /* 0x00000002ff1b7819 */ /* 0x000fe20000011608 */
[----:B------:R-:W-:Y:S01]  /*0950*/  BSSY.RECONVERGENT B0, `(.L_x_245) ;  /* 0x000009a000007945 */ /* 0x000fe20003800200 */
[----:B------:R-:W-:Y:S01]  /*0960*/  LOP3.LUT R2, R2, R7, RZ, 0x3c, !PT ;  /* 0x0000000702027212 */ /* 0x000fe200078e3cff */
[----:B------:R-:W-:Y:S01]  /*0970*/  HFMA2 R7, -RZ, RZ, 0.1171875, 0 ;  /* 0x2f800000ff077431 */ /* 0x000fe200000001ff */
[----:B------:R-:W-:Y:S02]  /*0980*/  LOP3.LUT R27, R27, R8, RZ, 0x3c, !PT ;  /* 0x000000081b1b7212 */ /* 0x000fe400078e3cff */
[----:B------:R-:W-:-:S04]  /*0990*/  SHF.L.U32 R3, R2, 0x1, RZ ;  /* 0x0000000102037819 */ /* 0x000fc800000006ff */
[----:B------:R-:W-:Y:S02]  /*09a0*/  LOP3.LUT R3, R9, R26, R3, 0x96, !PT ;  /* 0x0000001a09037212 */ /* 0x000fe400078e9603 */
[----:B------:R-:W-:Y:S02]  /*09b0*/  SHF.L.U32 R26, R27, 0x1, RZ ;  /* 0x000000011b1a7819 */ /* 0x000fe400000006ff */
[----:B------:R-:W-:-:S04]  /*09c0*/  LOP3.LUT R3, R3, R2, RZ, 0x3c, !PT ;  /* 0x0000000203037212 */ /* 0x000fc800078e3cff */
[----:B------:R-:W-:Y:S02]  /*09d0*/  IADD3 R2, PT, PT, R10, 0x587c5, R3 ;  /* 0x000587c50a027810 */ /* 0x000fe40007ffe003 */
[----:B------:R-:W-:Y:S02]  /*09e0*/  SHF.L.U32 R8, R3, 0x4, RZ ;  /* 0x0000000403087819 */ /* 0x000fe400000006ff */
[----:B------:R-:W-:Y:S02]  /*09f0*/  I2FP.F32.U32 R2, R2 ;  /* 0x0000000200027245 */ /* 0x000fe40000201000 */
[----:B------:R-:W-:Y:S02]  /*0a00*/  LOP3.LUT R26, R27, R26, R8, 0x96, !PT ;  /* 0x0000001a1b1a7212 */ /* 0x000fe400078e9608 */
[----:B------:R-:W-:Y:S01]  /*0a10*/  MOV R27, 0x3e055027 ;  /* 0x3e055027001b7802 */ /* 0x000fe20000000f00 */
[----:B------:R-:W-:Y:S01]  /*0a20*/  FFMA R2, R2, R7, 1.1641532182693481445e-10 ;  /* 0x2f00000002027423 */ /* 0x000fe20000000007 */
[----:B------:R-:W-:-:S04]  /*0a30*/  IADD3 R10, PT, PT, R10, 0xb0f8a, RZ ;  /* 0x000b0f8a0a0a7810 */ /* 0x000fc80007ffe0ff */
[----:B------:R-:W-:-:S13]  /*0a40*/  FSETP.GEU.AND P0, PT, R2, 1.175494350822287508e-38, PT ;  /* 0x008000000200780b */ /* 0x000fda0003f0e000 */
[----:B------:R-:W-:-:S04]  /*0a50*/  @!P0 FMUL R2, R2, 8388608 ;  /* 0x4b00000002028820 */ /* 0x000fc80000400000 */
[----:B0-----:R-:W-:-:S05]  /*0a60*/  VIADD R35, R2, 0xc0d55555 ;  /* 0xc0d5555502237836 */ /* 0x001fca0000000000 */
[----:B------:R-:W-:-:S05]  /*0a70*/  LOP3.LUT R35, R35, 0xff800000, RZ, 0xc0, !PT ;  /* 0xff80000023237812 */ /* 0x000fca00078ec0ff */
[----:B------:R-:W-:-:S04]  /*0a80*/  IMAD.IADD R32, R2, 0x1, -R35 ;  /* 0x0000000102207824 */ /* 0x000fc800078e0a23 */
[----:B------:R-:W-:-:S04]  /*0a90*/  FADD R8, R32, -1 ;  /* 0xbf80000020087421 */ /* 0x000fc80000000000 */
[----:B------:R-:W-:-:S04]  /*0aa0*/  FFMA R27, R8, -R27, 0.14084610342979431152 ;  /* 0x3e1039f6081b7423 */ /* 0x000fc8000000081b */
[----:B------:R-:W-:Y:S01]  /*0ab0*/  FFMA R37, R8, R27, -0.12148627638816833496 ;  /* 0xbdf8cdcc08257423 */ /* 0x000fe2000000001b */
[----:B------:R-:W-:-:S03]  /*0ac0*/  LOP3.LUT R27, R26, R3, RZ, 0x3c, !PT ;  /* 0x000000031a1b7212 */ /* 0x000fc600078e3cff */
[C---:B------:R-:W-:Y:S02]  /*0ad0*/  FFMA R37, R8.reuse, R37, 0.13980610668659210205 ;  /* 0x3e0f295508257423 */ /* 0x040fe40000000025 */
[----:B------:R-:W-:Y:S02]  /*0ae0*/  IMAD.IADD R26, R27, 0x1, R10 ;  /* 0x000000011b1a7824 */ /* 0x000fe400078e020a */
[----:B------:R-:W-:-:S03]  /*0af0*/  FFMA R37, R8, R37, -0.16684235632419586182 ;  /* 0xbe2ad8b908257423 */ /* 0x000fc60000000025 */
[----:B------:R-:W-:Y:S01]  /*0b00*/  I2FP.F32.U32 R26, R26 ;  /* 0x0000001a001a7245 */ /* 0x000fe20000201000 */
[----:B------:R-:W-:-:S04]  /*0b10*/  FFMA R37, R8, R37, 0.20012299716472625732 ;  /* 0x3e4ced0b08257423 */ /* 0x000fc80000000025 */
[----:B------:R-:W-:Y:S01]  /*0b20*/  FFMA R37, R8, R37, -0.24999669194221496582 ;  /* 0xbe7fff2208257423 */ /* 0x000fe20000000025 */
[----:B------:R-:W-:-:S03]  /*0b30*/  FFMA R26, R26, R7, 1.1641532182693481445e-10 ;  /* 0x2f0000001a1a7423 */ /* 0x000fc60000000007 */
[----:B------:R-:W-:Y:S01]  /*0b40*/  FFMA R37, R8, R37, 0.33333182334899902344 ;  /* 0x3eaaaa7808257423 */ /* 0x000fe20000000025 */
[----:B------:R-:W-:-:S03]  /*0b50*/  FMUL R32, R13, R26 ;  /* 0x0000001a0d207220 */ /* 0x000fc60000400000 */
[----:B------:R-:W-:Y:S01]  /*0b60*/  FFMA R7, R8, R37, -0.5 ;  /* 0xbf00000008077423 */ /* 0x000fe20000000025 */
[C---:B------:R-:W-:Y:S01]  /*0b70*/  FMUL R37, R32.reuse, 0.63661974668502807617 ;  /* 0x3f22f98320257820 */ /* 0x040fe20000400000 */
[----:B------:R-:W-:Y:S02]  /*0b80*/  FSETP.GE.AND P1, PT, |R32|, 105615, PT ;  /* 0x47ce47802000780b */ /* 0x000fe40003f26200 */
[----:B------:R-:W-:-:S03]  /*0b90*/  FMUL R7, R8, R7 ;  /* 0x0000000708077220 */ /* 0x000fc60000400000 */
[----:B------:R-:W0:Y:S01]  /*0ba0*/  F2I.NTZ R37, R37 ;  /* 0x0000002500257305 */ /* 0x000e220000203100 */
[----:B------:R-:W-:Y:S01]  /*0bb0*/  FFMA R26, R8, R7, R8 ;  /* 0x00000007081a7223 */ /* 0x000fe20000000008 */
[----:B------:R-:W-:Y:S02]  /*0bc0*/  FSEL R7, RZ, -23, P0 ;  /* 0xc1b80000ff077808 */ /* 0x000fe40000000000 */
[----:B------:R-:W-:Y:S02]  /*0bd0*/  ISETP.GT.U32.AND P0, PT, R2, 0x7f7fffff, PT ;  /* 0x7f7fffff0200780c */ /* 0x000fe40003f04070 */
[----:B------:R-:W-:-:S05]  /*0be0*/  I2FP.F32.S32 R8, R35 ;  /* 0x0000002300087245 */ /* 0x000fca0000201400 */
[----:B------:R-:W-:Y:S01]  /*0bf0*/  FFMA R8, R8, 1.1920928955078125e-07, R7 ;  /* 0x3400000008087823 */ /* 0x000fe20000000007 */
[----:B------:R-:W-:Y:S02]  /*0c00*/  MOV R7, 0x7f800000 ;  /* 0x7f80000000077802 */ /* 0x000fe40000000f00 */
[----:B0-----:R-:W-:Y:S01]  /*0c10*/  I2FP.F32.S32 R35, R37 ;  /* 0x0000002500237245 */ /* 0x001fe20000201400 */
[----:B------:R-:W-:Y:S02]  /*0c20*/  FFMA R8, R8, 0.69314718246459960938, R26 ;  /* 0x3f31721808087823 */ /* 0x000fe4000000001a */
[C---:B------:R-:W-:Y:S01]  /*0c30*/  @P0 FFMA R8, R2.reuse, R7, +INF ;  /* 0x7f80000002080423 */ /* 0x040fe20000000007 */
[----:B------:R-:W-:Y:S01]  /*0c40*/  FSETP.NEU.AND P0, PT, R2, RZ, PT ;  /* 0x000000ff0200720b */ /* 0x000fe20003f0d000 */
[----:B------:R-:W-:Y:S02]  /*0c50*/  FFMA R26, R35, -1.5707962512969970703, R32 ;  /* 0xbfc90fda231a7823 */ /* 0x000fe40000000020 */
[----:B------:R-:W-:Y:S01]  /*0c60*/  FMUL R34, R8, -2 ;  /* 0xc000000008227820 */ /* 0x000fe20000400000 */
[----:B------:R-:W-:Y:S01]  /*0c70*/  MOV R7, R11 ;  /* 0x0000000b00077202 */ /* 0x000fe20000000f00 */
[----:B------:R-:W-:-:S02]  /*0c80*/  IMAD.MOV.U32 R8, RZ, RZ, R12 ;  /* 0x000000ffff087224 */ /* 0x000fc400078e000c */
[C---:B------:R-:W-:Y:S01]  /*0c90*/  FFMA R26, R35.reuse, -7.5497894158615963534e-08, R26 ;  /* 0xb3a22168231a7823 */ /* 0x040fe2000000001a */
[----:B------:R-:W-:Y:S01]  /*0ca0*/  MOV R11, R9 ;  /* 0x00000009000b7202 */ /* 0x000fe20000000f00 */
[----:B------:R-:W-:Y:S01]  /*0cb0*/  IMAD.MOV.U32 R9, RZ, RZ, R27 ;  /* 0x000000ffff097224 */ /* 0x000fe200078e001b */
[----:B------:R-:W-:Y:S01]  /*0cc0*/  MOV R12, R3 ;  /* 0x00000003000c7202 */ /* 0x000fe20000000f00 */
[----:B------:R-:W-:Y:S01]  /*0cd0*/  FFMA R35, R35, -5.3903029534742383927e-15, R26 ;  /* 0xa7c234c523237823 */ /* 0x000fe2000000001a */
[----:B------:R-:W-:Y:S01]  /*0ce0*/  FSEL R34, R34, +INF , P0 ;  /* 0x7f80000022227808 */ /* 0x000fe20000000000 */
[----:B------:R-:W-:Y:S06]  /*0cf0*/  @!P1 BRA `(.L_x_246) ;  /* 0x00000004007c9947 */ /* 0x000fec0003800000 */
        /* <DEDUP_REMOVED lines=8> */
.L_x_248:
[----:B0-----:R-:W-:Y:S01]  /*0d80*/  MOV R2, UR14 ;  /* 0x0000000e00027c02 */ /* 0x001fe20008000f00 */
        /* <DEDUP_REMOVED lines=14> */
[----:B------:R-:W-:Y:S01]  /*0e70*/  @P2 IMAD.MOV.U32 R22, RZ, RZ, R26 ;  /* 0x000000ffff162224 */ /* 0x000fe200078e001a */
[----:B------:R-:W-:-:S03]  /*0e80*/  ISETP.EQ.AND P0, PT, R36, RZ, PT ;  /* 0x000000ff2400720c */ /* 0x000fc60003f02270 */
[----:B------:R-:W-:Y:S01]  /*0e90*/  @P5 IMAD.MOV.U32 R25, RZ, RZ, R26 ;  /* 0x000000ffff195224 */ /* 0x000fe200078e001a */
[-C--:B------:R-:W-:Y:S02]  /*0ea0*/  @P1 MOV R21, R26.reuse ;  /* 0x0000001a00151202 */ /* 0x080fe40000000f00 */
[-C--:B------:R-:W-:Y:S02]  /*0eb0*/  @P3 MOV R23, R26.reuse ;  /* 0x0000001a00173202 */ /* 0x080fe40000000f00 */
[----:B------:R-:W-:Y:S02]  /*0ec0*/  @P4 MOV R24, R26 ;  /* 0x0000001a00184202 */ /* 0x000fe40000000f00 */
[----:B------:R-:W-:-:S03]  /*0ed0*/  IADD3 R36, PT, PT, R36, 0x4, RZ ;  /* 0x0000000424247810 */ /* 0x000fc60007ffe0ff */
        /* <DEDUP_REMOVED lines=14> */
[----:B------:R-:W-:-:S03]  /*0fc0*/  ISETP.EQ.AND P2, PT, R3, -0x4, PT ;  /* 0xfffffffc0300780c */ /* 0x000fc60003f42270 */
[-C--:B------:R-:W-:Y:S02]  /*0fd0*/  @P0 MOV R35, R20.reuse ;  /* 0x0000001400230202 */ /* 0x080fe40000000f00 */
[----:B------:R-:W-:Y:S01]  /*0fe0*/  @P1 MOV R26, R20 ;  /* 0x00000014001a1202 */ /* 0x000fe20000000f00 */
[----:B------:R-:W-:Y:S01]  /*0ff0*/  @P1 IMAD.MOV.U32 R35, RZ, RZ, R21 ;  /* 0x000000ffff231224 */ /* 0x000fe200078e0015 */
[C---:B------:R-:W-:Y:S02]  /*1000*/  ISETP.EQ.AND P1, PT, R3.reuse, RZ, PT ;  /* 0x000000ff0300720c */ /* 0x040fe40003f22270 */
[----:B------:R-:W-:Y:S02]  /*1010*/  ISETP.EQ.AND P0, PT, R3, 0x4, PT ;  /* 0x000000040300780c */ /* 0x000fe40003f02270 */
[----:B------:R-:W-:Y:S01]  /*1020*/  @P5 MOV R26, R21 ;  /* 0x00000015001a5202 */ /* 0x000fe20000000f00 */
[----:B------:R-:W-:Y:S01]  /*1030*/  @P4 IMAD.MOV.U32 R26, RZ, RZ, R22 ;  /* 0x000000ffff1a4224 */ /* 0x000fe200078e0016 */
[----:B------:R-:W-:-:S02]  /*1040*/  @P5 MOV R35, R22 ;  /* 0x0000001600235202 */ /* 0x000fc40000000f00 */
[-C--:B------:R-:W-:Y:S01]  /*1050*/  @P4 MOV R35, R23.reuse ;  /* 0x0000001700234202 */ /* 0x080fe20000000f00 */
[----:B------:R-:W-:Y:S01]  /*1060*/  @P3 IMAD.MOV.U32 R35, RZ, RZ, R24 ;  /* 0x000000ffff233224 */ /* 0x000fe200078e0018 */
[----:B------:R-:W-:Y:S02]  /*1070*/  @P3 MOV R26, R23 ;  /* 0x00000017001a3202 */ /* 0x000fe40000000f00 */
[----:B------:R-:W-:Y:S01]  /*1080*/  @P2 MOV R26, R24 ;  /* 0x00000018001a2202 */ /* 0x000fe20000000f00 */
[----:B------:R-:W-:Y:S01]  /*1090*/  @P1 IMAD.MOV.U32 R26, RZ, RZ, R25 ;  /* 0x000000ffff1a1224 */ /* 0x000fe200078e0019 */
[----:B------:R-:W-:Y:S02]  /*10a0*/  @P2 MOV R35, R25 ;  /* 0x0000001900232202 */ /* 0x000fe40000000f00 */
[-C--:B------:R-:W-:Y:S02]  /*10b0*/  @P1 MOV R35, R37.reuse ;  /* 0x0000002500231202 */ /* 0x080fe40000000f00 */
[----:B------:R-:W-:Y:S01]  /*10c0*/  @P0 MOV R26, R37 ;  /* 0x00000025001a0202 */ /* 0x000fe20000000f00 */
[----:B------:R-:W-:Y:S06]  /*10d0*/  @!P6 BRA `(.L_x_250) ;  /* 0x00000000002ce947 */ /* 0x000fec0003800000 */
[----:B------:R-:W-:Y:S01]  /*10e0*/  ISETP.EQ.AND P6, PT, R3, 0x8, PT ;  /* 0x000000080300780c */ /* 0x000fe20003fc2270 */
[----:B------:R-:W-:Y:S01]  /*10f0*/  @P5 IMAD.MOV.U32 R3, RZ, RZ, R20 ;  /* 0x000000ffff035224 */ /* 0x000fe200078e0014 */
[----:B------:R-:W-:Y:S02]  /*1100*/  @P4 MOV R3, R21 ;  /* 0x0000001500034202 */ /* 0x000fe40000000f00 */
[----:B------:R-:W-:Y:S01]  /*1110*/  @P3 MOV R3, R22 ;  /* 0x0000001600033202 */ /* 0x000fe20000000f00 */
[----:B------:R-:W-:Y:S01]  /*1120*/  @P2 IMAD.MOV.U32 R3, RZ, RZ, R23 ;  /* 0x000000ffff032224 */ /* 0x000fe200078e0017 */
[----:B------:R-:W-:Y:S02]  /*1130*/  @P1 MOV R3, R24 ;  /* 0x0000001800031202 */ /* 0x000fe40000000f00 */
[----:B------:R-:W-:Y:S02]  /*1140*/  @P0 MOV R3, R25 ;  /* 0x0000001900030202 */ /* 0x000fe40000000f00 */
[----:B------:R-:W-:-:S03]  /*1150*/  LOP3.LUT R2, R2, 0x1f, RZ, 0xc0, !PT ;  /* 0x0000001f02027812 */ /* 0x000fc600078ec0ff */
[----:B------:R-:W-:Y:S01]  /*1160*/  @P6 IMAD.MOV.U32 R3, RZ, RZ, R37 ;  /* 0x000000ffff036224 */ /* 0x000fe200078e0025 */
[----:B------:R-:W-:-:S04]  /*1170*/  SHF.L.W.U32.HI R35, R26, R2, R35 ;  /* 0x000000021a237219 */ /* 0x000fc80000010e23 */
[----:B------:R-:W-:-:S07]  /*1180*/  SHF.L.W.U32.HI R26, R3, R2, R26 ;  /* 0x00000002031a7219 */ /* 0x000fce0000010e1a */
.L_x_250:
[----:B------:R-:W-:Y:S05]  /*1190*/  BSYNC.RECONVERGENT B1 ;  /* 0x0000000000017941 */ /* 0x000fea0003800200 */
.L_x_249:
[C---:B------:R-:W-:Y:S01]  /*11a0*/  SHF.L.W.U32.HI R37, R26.reuse, 0x2, R35 ;  /* 0x000000021a257819 */ /* 0x040fe20000010e23 */
[----:B------:R-:W-:Y:S01]  /*11b0*/  UMOV UR4, 0x54442d19 ;  /* 0x54442d1900047882 */ /* 0x000fe20000000000 */
[----:B------:R-:W-:Y:S01]  /*11c0*/  SHF.L.U32 R2, R26, 0x2, RZ ;  /* 0x000000021a027819 */ /* 0x000fe200000006ff */
        /* <DEDUP_REMOVED lines=16> */
.L_x_247:
[----:B------:R-:W-:Y:S01]  /*12d0*/  FMUL R35, RZ, R32 ;  /* 0x00000020ff237220 */ /* 0x000fe20000400000 */
[----:B------:R-:W-:-:S07]  /*12e0*/  MOV R37, RZ ;  /* 0x000000ff00257202 */ /* 0x000fce0000000f00 */
.L_x_246:
[----:B------:R-:W-:Y:S05]  /*12f0*/  BSYNC.RECONVERGENT B0 ;  /* 0x0000000000007941 */ /* 0x000fea0003800200 */
.L_x_245:
[----:B------:R-:W-:Y:S02]  /*1300*/  HFMA2 R3, -RZ, RZ, 0.487060546875, -0.0625 ;  /* 0x37cbac00ff037431 */ /* 0x000fe400000001ff */
[----:B------:R-:W-:Y:S01]  /*1310*/  FMUL R2, R35, R35 ;  /* 0x0000002323027220 */ /* 0x000fe20000400000 */
[C---:B------:R-:W-:Y:S01]  /*1320*/  LOP3.LUT R26, R37.reuse, 0x1, RZ, 0xc0, !PT ;  /* 0x00000001251a7812 */ /* 0x040fe200078ec0ff */
[----:B------:R-:W-:Y:S01]  /*1330*/  IMAD.MOV.U32 R27, RZ, RZ, 0x3c0885e4 ;  /* 0x3c0885e4ff1b7424 */ /* 0x000fe200078e00ff */
[----:B------:R-:W-:Y:S01]  /*1340*/  IADD3 R37, PT, PT, R37, 0x1, RZ ;  /* 0x0000000125257810 */ /* 0x000fe20007ffe0ff */
[----:B------:R-:W-:Y:S01]  /*1350*/  BSSY.RECONVERGENT B0, `(.L_x_251) ;  /* 0x000001a000007945 */ /* 0x000fe20003800200 */
[----:B------:R-:W-:Y:S01]  /*1360*/  ISETP.NE.U32.AND P0, PT, R26, 0x1, PT ;  /* 0x000000011a00780c */ /* 0x000fe20003f05070 */
[----:B------:R-:W-:Y:S01]  /*1370*/  VIADD R26, R34, 0xf3000000 ;  /* 0xf3000000221a7836 */ /* 0x000fe20000000000 */
[----:B------:R-:W-:Y:S01]  /*1380*/  LOP3.LUT P1, RZ, R37, 0x2, RZ, 0xc0, !PT ;  /* 0x0000000225ff7812 */ /* 0x000fe2000782c0ff */
[----:B------:R-:W-:Y:S01]  /*1390*/  FFMA R3, R2, R3, -0.0013887860113754868507 ;  /* 0xbab607ed02037423 */ /* 0x000fe20000000003 */
[----:B------:R-:W-:-:S02]  /*13a0*/  FSEL R27, R27, 0.041666727513074874878, !P0 ;  /* 0x3d2aaabb1b1b7808 */ /* 0x000fc40004000000 */
[----:B------:R-:W-:Y:S02]  /*13b0*/  FSEL R35, R35, 1, !P0 ;  /* 0x3f80000023237808 */ /* 0x000fe40004000000 */
[----:B------:R-:W-:-:S05]  /*13c0*/  FSEL R3, R3, -0.00019574658654164522886, P0 ;  /* 0xb94d415303037808 */ /* 0x000fca0000000000 */
[----:B------:R-:W-:Y:S01]  /*13d0*/  FFMA R3, R2, R3, R27 ;  /* 0x0000000302037223 */ /* 0x000fe2000000001b */
[----:B------:R-:W-:-:S04]  /*13e0*/  MOV R27, 0x3e2aaaa8 ;  /* 0x3e2aaaa8001b7802 */ /* 0x000fc80000000f00 */
[----:B------:R-:W-:Y:S02]  /*13f0*/  FSEL R27, -R27, -0.4999999701976776123, !P0 ;  /* 0xbeffffff1b1b7808 */ /* 0x000fe40004000100 */
[----:B------:R-:W-:-:S03]  /*1400*/  ISETP.GT.U32.AND P0, PT, R26, 0x727fffff, PT ;  /* 0x727fffff1a00780c */ /* 0x000fc60003f04070 */
[C---:B------:R-:W-:Y:S01]  /*1410*/  FFMA R3, R2.reuse, R3, R27 ;  /* 0x0000000302037223 */ /* 0x040fe2000000001b */
[----:B------:R-:W-:Y:S01]  /*1420*/  FFMA R2, R2, R35, RZ ;  /* 0x0000002302027223 */ /* 0x000fe200000000ff */
[----:B------:R0:W1:Y:S03]  /*1430*/  MUFU.RSQ R27, R34 ;  /* 0x00000022001b7308 */ /* 0x0000660000001400 */
[----:B------:R-:W-:-:S04]  /*1440*/  FFMA R26, R2, R3, R35 ;  /* 0x00000003021a7223 */ /* 0x000fc80000000023 */
[----:B------:R-:W-:Y:S01]  /*1450*/  @P1 FADD R26, RZ, -R26 ;  /* 0x8000001aff1a1221 */ /* 0x000fe20000000000 */
[----:B------:R-:W-:Y:S06]  /*1460*/  @!P0 BRA `(.L_x_252) ;  /* 0x0000000000108947 */ /* 0x000fec0003800000 */
[----:B------:R-:W-:-:S07]  /*1470*/  MOV R2, 0x1490 ;  /* 0x0000149000027802 */ /* 0x000fce0000000f00 */
[----:B01----:R-:W-:Y:S05]  /*1480*/  CALL.REL.NOINC `($__internal_7_$__cuda_sm20_sqrt_rn_f32_slowpath) ;  /* 0x0000001400d87944 */ /* 0x003fea0003c00000 */
[----:B------:R-:W-:Y:S01]  /*1490*/  MOV R3, R27 ;  /* 0x0000001b00037202 */ /* 0x000fe20000000f00 */
[----:B------:R-:W-:Y:S06]  /*14a0*/  BRA `(.L_x_253) ;  /* 0x0000000000107947 */ /* 0x000fec0003800000 */
.L_x_252:
[----:B-1----:R-:W-:Y:S01]  /*14b0*/  FMUL.FTZ R3, R34, R27 ;  /* 0x0000001b22037220 */ /* 0x002fe20000410000 */
[----:B------:R-:W-:-:S03]  /*14c0*/  FMUL.FTZ R2, R27, 0.5 ;  /* 0x3f0000001b027820 */ /* 0x000fc60000410000 */
[----:B0-----:R-:W-:-:S04]  /*14d0*/  FFMA R34, -R3, R3, R34 ;  /* 0x0000000303227223 */ /* 0x001fc80000000122 */
[----:B------:R-:W-:-:S07]  /*14e0*/  FFMA R3, R34, R2, R3 ;  /* 0x0000000222037223 */ /* 0x000fce0000000003 */
.L_x_253:
[----:B------:R-:W-:Y:S05]  /*14f0*/  BSYNC.RECONVERGENT B0 ;  /* 0x0000000000007941 */ /* 0x000fea0003800200 */
.L_x_251:
[----:B------:R-:W-:Y:S01]  /*1500*/  FMUL R26, R26, R3 ;  /* 0x000000031a1a7220 */ /* 0x000fe20000400000 */
[----:B------:R-:W-:Y:S02]  /*1510*/  HFMA2 R3, -RZ, RZ, 0.96630859375, -0.0022525787353515625 ;  /* 0x3bbb989dff037431 */ /* 0x000fe400000001ff */
[----:B------:R-:W-:Y:S01]  /*1520*/  IMAD.MOV.U32 R27, RZ, RZ, 0x437c0000 ;  /* 0x437c0000ff1b7424 */ /* 0x000fe200078e00ff */
[----:B------:R-:W0:Y:S01]  /*1530*/  LDCU UR4, c[0x0][0x3c0] ;  /* 0x00007800ff0477ac */ /* 0x000e220008000800 */
[----:B------:R-:W-:Y:S01]  /*1540*/  FMUL R26, R26, R29 ;  /* 0x0000001d1a1a7220 */ /* 0x000fe20000400000 */
[C---:B------:R-:W-:Y:S01]  /*1550*/  LEA R35, R33.reuse, R6, 0x2 ;  /* 0x0000000621237211 */ /* 0x040fe200078e10ff */
[----:B------:R-:W-:Y:S02]  /*1560*/  VIADD R33, R33, 0x1 ;  /* 0x0000000121217836 */ /* 0x000fe40000000000 */
[----:B------:R-:W-:-:S04]  /*1570*/  FFMA R26, R16, R26, R31 ;  /* 0x0000001a101a7223 */ /* 0x000fc8000000001f */
[----:B------:R-:W-:-:S04]  /*1580*/  FFMA.SAT R2, R26, R3, 0.5 ;  /* 0x3f0000001a027423 */ /* 0x000fc80000002003 */
[----:B------:R-:W-:-:S04]  /*1590*/  FFMA.RM R2, R2, R27, 12582913 ;  /* 0x4b40000102027423 */ /* 0x000fc8000000401b */
[C---:B------:R-:W-:Y:S01]  /*15a0*/  FADD R3, R2.reuse, -12583039 ;  /* 0xcb40007f02037421 */ /* 0x040fe20000000000 */
[----:B------:R-:W-:Y:S02]  /*15b0*/  SHF.L.U32 R2, R2, 0x17, RZ ;  /* 0x0000001702027819 */ /* 0x000fe400000006ff */
[----:B0-----:R-:W-:Y:S01]  /*15c0*/  ISETP.NE.AND P0, PT, R33, UR4, PT ;  /* 0x0000000421007c0c */ /* 0x001fe2000bf05270 */
[----:B------:R-:W-:-:S04]  /*15d0*/  FFMA R3, R26, 1.4426950216293334961, -R3 ;  /* 0x3fb8aa3b1a037823 */ /* 0x000fc80000000803 */
[----:B------:R-:W-:-:S06]  /*15e0*/  FFMA R3, R26, 1.925963033500011079e-08, R3 ;  /* 0x32a570601a037823 */ /* 0x000fcc0000000003 */
[----:B------:R-:W0:Y:S02]  /*15f0*/  MUFU.EX2 R3, R3 ;  /* 0x0000000300037308 */ /* 0x000e240000000800 */
[----:B0-----:R-:W-:-:S04]  /*1600*/  FMUL R27, R2, R3 ;  /* 0x00000003021b7220 */ /* 0x001fc80000400000 */
[----:B------:R-:W-:-:S05]  /*1610*/  FMUL R4, R27, R4 ;  /* 0x000000041b047220 */ /* 0x000fca0000400000 */
[----:B------:R0:W-:Y:S01]  /*1620*/  STS [R35], R4 ;  /* 0x0000000423007388 */ /* 0x0001e20000000800 */
[----:B------:R-:W-:Y:S05]  /*1630*/  @P0 BRA `(.L_x_254) ;  /* 0xfffffff000b80947 */ /* 0x000fea000383ffff */
[----:B------:R-:W-:Y:S01]  /*1640*/  UISETP.GT.AND UP0, UPT, UR4, URZ, UPT ;  /* 0x000000ff0400728c */ /* 0x000fe2000bf04270 */
[----:B------:R-:W-:-:S08]  /*1650*/  MOV R27, RZ ;  /* 0x000000ff001b7202 */ /* 0x000fd00000000f00 */
[----:B------:R-:W-:Y:S05]  /*1660*/  BRA.U !UP0, `(.L_x_255) ;  /* 0x0000000508787547 */ /* 0x000fea000b800000 */
[----:B------:R-:W-:Y:S01]  /*1670*/  UISETP.GE.U32.AND UP0, UPT, UR4, 0x10, UPT ;  /* 0x000000100400788c */ /* 0x000fe2000bf06070 */
[----:B------:R-:W-:Y:S01]  /*1680*/  MOV R27, RZ ;  /* 0x000000ff001b7202 */ /* 0x000fe20000000f00 */
[----:B------:R-:W-:-:S07]  /*1690*/  IMAD.MOV.U32 R3, RZ, RZ, RZ ;  /* 0x000000ffff037224 */ /* 0x000fce00078e00ff */
[----:B------:R-:W-:Y:S05]  /*16a0*/  BRA.U !UP0, `(.L_x_256) ;  /* 0x00000001089c7547 */ /* 0x000fea000b800000 */
[----:B------:R-:W-:Y:S01]  /*16b0*/  HFMA2 R27, -RZ, RZ, 0, 0 ;  /* 0x00000000ff1b7431 */ /* 0x000fe200000001ff */
[----:B------:R-:W-:-:S07]  /*16c0*/  MOV R3, RZ ;  /* 0x000000ff00037202 */ /* 0x000fce0000000f00 */
.L_x_257:
[C---:B------:R-:W-:Y:S01]  /*16d0*/  IMAD R2, R3.reuse, 0x4, R6 ;  /* 0x0000000403027824 */ /* 0x040fe200078e0206 */
[----:B------:R-:W-:-:S04]  /*16e0*/  IADD3 R3, PT, PT, R3, 0x10, RZ ;  /* 0x0000001003037810 */ /* 0x000fc80007ffe0ff */
[----:B------:R-:W1:Y:S01]  /*16f0*/  LDS R34, [R2] ;  /* 0x0000000002227984 */ /* 0x000e620000000800 */
[----:B------:R-:W-:-:S03]  /*1700*/  ISETP.NE.AND P0, PT, R3, UR7, PT ;  /* 0x0000000703007c0c */ /* 0x000fc6000bf05270 */
[----:B------:R-:W2:Y:S04]  /*1710*/  LDS R33, [R2+0x4] ;  /* 0x0000040002217984 */ /* 0x000ea80000000800 */
[----:B0-----:R-:W0:Y:S04]  /*1720*/  LDS R4, [R2+0x8] ;  /* 0x0000080002047984 */ /* 0x001e280000000800 */
[----:B------:R-:W3:Y:S04]  /*1730*/  LDS R26, [R2+0xc] ;  /* 0x00000c00021a7984 */ /* 0x000ee80000000800 */
[----:B------:R-:W4:Y:S01]  /*1740*/  LDS R32, [R2+0x10] ;  /* 0x0000100002207984 */ /* 0x000f220000000800 */
[----:B-1----:R-:W-:-:S03]  /*1750*/  FADD R34, R34, R27 ;  /* 0x0000001b22227221 */ /* 0x002fc60000000000 */
[----:B------:R-:W1:Y:S01]  /*1760*/  LDS R27, [R2+0x14] ;  /* 0x00001400021b7984 */ /* 0x000e620000000800 */
[----:B--2---:R-:W-:-:S03]  /*1770*/  FADD R35, R34, R33 ;  /* 0x0000002122237221 */ /* 0x004fc60000000000 */
[----:B------:R-:W2:Y:S01]  /*1780*/  LDS R33, [R2+0x18] ;  /* 0x0000180002217984 */ /* 0x000ea20000000800 */
[----:B0-----:R-:W-:-:S03]  /*1790*/  FADD R35, R35, R4 ;  /* 0x0000000423237221 */ /* 0x001fc60000000000 */
[----:B------:R-:W0:Y:S01]  /*17a0*/  LDS R34, [R2+0x1c] ;  /* 0x00001c0002227984 */ /* 0x000e220000000800 */
[----:B---3--:R-:W-:-:S03]  /*17b0*/  FADD R35, R35, R26 ;  /* 0x0000001a23237221 */ /* 0x008fc60000000000 */
[----:B------:R-:W3:Y:S01]  /*17c0*/  LDS R4, [R2+0x20] ;  /* 0x0000200002047984 */ /* 0x000ee20000000800 */
[----:B----4-:R-:W-:-:S03]  /*17d0*/  FADD R32, R35, R32 ;  /* 0x0000002023207221 */ /* 0x010fc60000000000 */
        /* <DEDUP_REMOVED lines=10> */
[----:B------:R-:W4:Y:S04]  /*1880*/  LDS R34, [R2+0x38] ;  /* 0x0000380002227984 */ /* 0x000f280000000800 */
[----:B------:R-:W5:Y:S01]  /*1890*/  LDS R35, [R2+0x3c] ;  /* 0x00003c0002237984 */ /* 0x000f620000000800 */
[----:B-1----:R-:W-:-:S04]  /*18a0*/  FADD R27, R26, R27 ;  /* 0x0000001b1a1b7221 */ /* 0x002fc80000000000 */
[----:B--2---:R-:W-:-:S04]  /*18b0*/  FADD R32, R27, R32 ;  /* 0x000000201b207221 */ /* 0x004fc80000000000 */
[----:B0-----:R-:W-:-:S04]  /*18c0*/  FADD R33, R32, R33 ;  /* 0x0000002120217221 */ /* 0x001fc80000000000 */
[----:B---3--:R-:W-:-:S04]  /*18d0*/  FADD R33, R33, R4 ;  /* 0x0000000421217221 */ /* 0x008fc80000000000 */
[----:B----4-:R-:W-:-:S04]  /*18e0*/  FADD R34, R33, R34 ;  /* 0x0000002221227221 */ /* 0x010fc80000000000 */
[----:B-----5:R-:W-:Y:S01]  /*18f0*/  FADD R27, R34, R35 ;  /* 0x00000023221b7221 */ /* 0x020fe20000000000 */
[----:B------:R-:W-:Y:S06]  /*1900*/  @P0 BRA `(.L_x_257) ;  /* 0xfffffffc00700947 */ /* 0x000fec000383ffff */
[----:B------:R-:W-:-:S07]  /*1910*/  MOV R3, UR7 ;  /* 0x0000000700037c02 */ /* 0x000fce0008000f00 */
.L_x_256:
[----:B------:R-:W-:-:S09]  /*1920*/  UISETP.NE.AND UP0, UPT, UR9, URZ, UPT ;  /* 0x000000ff0900728c */ /* 0x000fd2000bf05270 */
[----:B------:R-:W-:Y:S05]  /*1930*/  BRA.U !UP0, `(.L_x_255) ;  /* 0x0000000108c47547 */ /* 0x000fea000b800000 */
[----:B------:R-:W-:Y:S02]  /*1940*/  UIADD3 UR5, UPT, UPT, UR9, -0x1, URZ ;  /* 0xffffffff09057890 */ /* 0x000fe4000fffe0ff */
[----:B------:R-:W-:Y:S02]  /*1950*/  UISETP.NE.AND UP1, UPT, UR10, URZ, UPT ;  /* 0x000000ff0a00728c */ /* 0x000fe4000bf25270 */
[----:B------:R-:W-:-:S09]  /*1960*/  UISETP.GE.U32.AND UP0, UPT, UR5, 0x7, UPT ;  /* 0x000000070500788c */ /* 0x000fd2000bf06070 */
[----:B------:R-:W-:Y:S05]  /*1970*/  BRA.U !UP0, `(.L_x_258) ;  /* 0x0000000108487547 */ /* 0x000fea000b800000 */
[C---:B0-----:R-:W-:Y:S01]  /*1980*/  IMAD R35, R3.reuse, 0x4, R6 ;  /* 0x0000000403237824 */ /* 0x041fe200078e0206 */
[----:B------:R-:W-:-:S04]  /*1990*/  IADD3 R3, PT, PT, R3, 0x8, RZ ;  /* 0x0000000803037810 */ /* 0x000fc80007ffe0ff */
[----:B------:R-:W0:Y:S04]  /*19a0*/  LDS R34, [R35] ;  /* 0x0000000023227984 */ /* 0x000e280000000800 */
[----:B------:R-:W1:Y:S04]  /*19b0*/  LDS R2, [R35+0x4] ;  /* 0x0000040023027984 */ /* 0x000e680000000800 */
[----:B------:R-:W2:Y:S04]  /*19c0*/  LDS R32, [R35+0x8] ;  /* 0x0000080023207984 */ /* 0x000ea80000000800 */
[----:B------:R-:W3:Y:S04]  /*19d0*/  LDS R26, [R35+0xc] ;  /* 0x00000c00231a7984 */ /* 0x000ee80000000800 */
[----:B------:R-:W4:Y:S04]  /*19e0*/  LDS R4, [R35+0x10] ;  /* 0x0000100023047984 */ /* 0x000f280000000800 */
[----:B------:R-:W5:Y:S01]  /*19f0*/  LDS R33, [R35+0x14] ;  /* 0x0000140023217984 */ /* 0x000f620000000800 */
[----:B0-----:R-:W-:-:S03]  /*1a00*/  FADD R37, R27, R34 ;  /* 0x000000221b257221 */ /* 0x001fc60000000000 */
[----:B------:R-:W0:Y:S01]  /*1a10*/  LDS R27, [R35+0x18] ;  /* 0x00001800231b7984 */ /* 0x000e220000000800 */
[----:B-1----:R-:W-:-:S03]  /*1a20*/  FADD R37, R37, R2 ;  /* 0x0000000225257221 */ /* 0x002fc60000000000 */
[----:B------:R-:W1:Y:S01]  /*1a30*/  LDS R34, [R35+0x1c] ;  /* 0x00001c0023227984 */ /* 0x000e620000000800 */
[----:B--2---:R-:W-:-:S04]  /*1a40*/  FADD R37, R37, R32 ;  /* 0x0000002025257221 */ /* 0x004fc80000000000 */
[----:B---3--:R-:W-:-:S04]  /*1a50*/  FADD R37, R37, R26 ;  /* 0x0000001a25257221 */ /* 0x008fc80000000000 */
[----:B----4-:R-:W-:-:S04]  /*1a60*/  FADD R4, R37, R4 ;  /* 0x0000000425047221 */ /* 0x010fc80000000000 */
[----:B-----5:R-:W-:-:S04]  /*1a70*/  FADD R4, R4, R33 ;  /* 0x0000002104047221 */ /* 0x020fc80000000000 */
[----:B0-----:R-:W-:-:S04]  /*1a80*/  FADD R27, R4, R27 ;  /* 0x0000001b041b7221 */ /* 0x001fc80000000000 */
[----:B-1----:R-:W-:-:S07]  /*1a90*/  FADD R27, R27, R34 ;  /* 0x000000221b1b7221 */ /* 0x002fce0000000000 */
.L_x_258:
[----:B------:R-:W-:Y:S05]  /*1aa0*/  BRA.U !UP1, `(.L_x_255) ;  /* 0x0000000109687547 */ /* 0x000fea000b800000 */
[----:B------:R-:W-:Y:S02]  /*1ab0*/  UIADD3 UR5, UPT, UPT, UR10, -0x1, URZ ;  /* 0xffffffff0a057890 */ /* 0x000fe4000fffe0ff */
[----:B------:R-:W-:Y:S02]  /*1ac0*/  ULOP3.LUT UP1, UR4, UR4, 0x3, URZ, 0xc0, !UPT ;  /* 0x0000000304047892 */ /* 0x000fe4000f82c0ff */
[----:B------:R-:W-:-:S09]  /*1ad0*/  UISETP.GE.U32.AND UP0, UPT, UR5, 0x3, UPT ;  /* 0x000000030500788c */ /* 0x000fd2000bf06070 */
[----:B------:R-:W-:Y:S05]  /*1ae0*/  BRA.U !UP0, `(.L_x_259) ;  /* 0x0000000108287547 */ /* 0x000fea000b800000 */
[C---:B------:R-:W-:Y:S01]  /*1af0*/  LEA R2, R3.reuse, R6, 0x2 ;  /* 0x0000000603027211 */ /* 0x040fe200078e10ff */
[----:B------:R-:W-:-:S04]  /*1b00*/  VIADD R3, R3, 0x4 ;  /* 0x0000000403037836 */ /* 0x000fc80000000000 */
[----:B0-----:R-:W0:Y:S04]  /*1b10*/  LDS R4, [R2] ;  /* 0x0000000002047984 */ /* 0x001e280000000800 */
[----:B------:R-:W1:Y:S04]  /*1b20*/  LDS R33, [R2+0x4] ;  /* 0x0000040002217984 */ /* 0x000e680000000800 */
[----:B------:R-:W2:Y:S04]  /*1b30*/  LDS R35, [R2+0x8] ;  /* 0x0000080002237984 */ /* 0x000ea80000000800 */
[----:B------:R-:W3:Y:S01]  /*1b40*/  LDS R37, [R2+0xc] ;  /* 0x00000c0002257984 */ /* 0x000ee20000000800 */
[----:B0-----:R-:W-:-:S04]  /*1b50*/  FADD R4, R27, R4 ;  /* 0x000000041b047221 */ /* 0x001fc80000000000 */
[----:B-1----:R-:W-:-:S04]  /*1b60*/  FADD R4, R4, R33 ;  /* 0x0000002104047221 */ /* 0x002fc80000000000 */
[----:B--2---:R-:W-:-:S04]  /*1b70*/  FADD R4, R4, R35 ;  /* 0x0000002304047221 */ /* 0x004fc80000000000 */
[----:B---3--:R-:W-:-:S07]  /*1b80*/  FADD R27, R4, R37 ;  /* 0x00000025041b7221 */ /* 0x008fce0000000000 */
.L_x_259:
[----:B------:R-:W-:Y:S05]  /*1b90*/  BRA.U !UP1, `(.L_x_255) ;  /* 0x00000001092c7547 */ /* 0x000fea000b800000 */
[----:B------:R-:W-:Y:S01]  /*1ba0*/  LEA R3, R3, R6, 0x2 ;  /* 0x0000000603037211 */ /* 0x000fe200078e10ff */
[----:B------:R-:W-:-:S04]  /*1bb0*/  UISETP.NE.AND UP0, UPT, UR4, 0x1, UPT ;  /* 0x000000010400788c */ /* 0x000fc8000bf05270 */
[----:B------:R-:W1:Y:S02]  /*1bc0*/  LDS R2, [R3] ;  /* 0x0000000003027984 */ /* 0x000e640000000800 */
[----:B-1----:R-:W-:-:S03]  /*1bd0*/  FADD R27, R27, R2 ;  /* 0x000000021b1b7221 */ /* 0x002fc60000000000 */
[----:B------:R-:W-:Y:S05]  /*1be0*/  BRA.U !UP0, `(.L_x_255) ;  /* 0x0000000108187547 */ /* 0x000fea000b800000 */
[----:B------:R-:W-:Y:S01]  /*1bf0*/  UISETP.NE.AND UP0, UPT, UR4, 0x2, UPT ;  /* 0x000000020400788c */ /* 0x000fe2000bf05270 */
[----:B------:R-:W1:Y:S05]  /*1c00*/  LDS R2, [R3+0x4] ;  /* 0x0000040003027984 */ /* 0x000e6a0000000800 */
[----:B------:R-:W-:-:S13]  /*1c10*/  PLOP3.LUT P0, PT, PT, PT, UP0, 0x80, 0x8 ;  /* 0x000000000008781c */ /* 0x000fda0003f0f008 */
[----:B0-----:R-:W0:Y:S01]  /*1c20*/  @P0 LDS R4, [R3+0x8] ;  /* 0x0000080003040984 */ /* 0x001e220000000800 */
[----:B-1----:R-:W-:-:S04]  /*1c30*/  FADD R27, R27, R2 ;  /* 0x000000021b1b7221 */ /* 0x002fc80000000000 */
[----:B0-----:R-:W-:-:S07]  /*1c40*/  @P0 FADD R27, R27, R4 ;  /* 0x000000041b1b0221 */ /* 0x001fce0000000000 */
.L_x_255:
[----:B------:R-:W1:Y:S01]  /*1c50*/  MUFU.RCP R2, UR11 ;  /* 0x0000000b00027d08 */ /* 0x000e620008001000 */
[----:B------:R-:W-:Y:S01]  /*1c60*/  MOV R3, UR11 ;  /* 0x0000000b00037c02 */ /* 0x000fe20008000f00 */
[----:B------:R-:W-:Y:S01]  /*1c70*/  BSSY.RECONVERGENT B0, `(.L_x_260) ;  /* 0x000000d000007945 */ /* 0x000fe20003800200 */
[----:B------:R-:W-:-:S05]  /*1c80*/  ISETP.NE.AND P2, PT, R30, RZ, PT ;  /* 0x000000ff1e00720c */ /* 0x000fca0003f45270 */
[----:B------:R-:W2:Y:S01]  /*1c90*/  FCHK P0, R27, UR11 ;  /* 0x0000000b1b007d02 */ /* 0x000ea20008000000 */
[----:B-1----:R-:W-:-:S04]  /*1ca0*/  FFMA R3, R2, -R3, 1 ;  /* 0x3f80000002037423 */ /* 0x002fc80000000803 */
[----:B------:R-:W-:-:S04]  /*1cb0*/  FFMA R2, R2, R3, R2 ;  /* 0x0000000302027223 */ /* 0x000fc80000000002 */
[----:B0-----:R-:W-:-:S04]  /*1cc0*/  FFMA R4, R2, R27, RZ ;  /* 0x0000001b02047223 */ /* 0x001fc800000000ff */
[----:B------:R-:W-:-:S04]  /*1cd0*/  FFMA R3, R4, -UR11, R27 ;  /* 0x8000000b04037c23 */ /* 0x000fc8000800001b */
[----:B------:R-:W-:Y:S01]  /*1ce0*/  FFMA R2, R2, R3, R4 ;  /* 0x0000000302027223 */ /* 0x000fe20000000004 */
[----:B--2---:R-:W-:Y:S06]  /*1cf0*/  @!P0 BRA `(.L_x_261) ;  /* 0x0000000000108947 */ /* 0x004fec0003800000 */
[----:B------:R-:W-:Y:S01]  /*1d00*/  IMAD.MOV.U32 R2, RZ, RZ, R27 ;  /* 0x000000ffff027224 */ /* 0x000fe200078e001b */
[----:B------:R-:W-:Y:S02]  /*1d10*/  MOV R3, UR11 ;  /* 0x0000000b00037c02 */ /* 0x000fe40008000f00 */
[----:B------:R-:W-:-:S07]  /*1d20*/  MOV R4, 0x1d40 ;  /* 0x00001d4000047802 */ /* 0x000fce0000000f00 */
[----:B------:R-:W-:Y:S05]  /*1d30*/  CALL.REL.NOINC `($__internal_8_$__cuda_sm3x_div_rn_noftz_f32_slowpath) ;  /* 0x0000001000047944 */ /* 0x000fea0003c00000 */
.L_x_261:
[----:B------:R-:W-:Y:S05]  /*1d40*/  BSYNC.RECONVERGENT B0 ;  /* 0x0000000000007941 */ /* 0x000fea0003800200 */
.L_x_260:
[----:B------:R-:W-:Y:S01]  /*1d50*/  ISETP.NE.AND P0, PT, R18, RZ, PT ;  /* 0x000000ff1200720c */ /* 0x000fe20003f05270 */
[C-C-:B------:R-:W-:Y:S01]  /*1d60*/  FADD R3, -R14.reuse, R2.reuse ;  /* 0x000000020e037221 */ /* 0x140fe20000000100 */
[----:B------:R-:W-:-:S05]  /*1d70*/  @P2 FADD R3, R14, -R2 ;  /* 0x800000020e032221 */ /* 0x000fca0000000000 */
[----:B------:R-:W-:-:S05]  /*1d80*/  FMNMX R3, RZ, R3, !PT ;  /* 0x00000003ff037209 */ /* 0x000fca0007800000 */
[----:B------:R-:W-:Y:S01]  /*1d90*/  FADD R28, R3, R28 ;  /* 0x0000001c031c7221 */ /* 0x000fe20000000000 */
[----:B------:R-:W-:Y:S06]  /*1da0*/  @P0 BRA `(.L_x_262) ;  /* 0xffffffe800c00947 */ /* 0x000fec000383ffff */
[----:B------:R-:W0:Y:S01]  /*1db0*/  MUFU.RCP R3, UR8 ;  /* 0x0000000800037d08 */ /* 0x000e220008001000 */
[----:B------:R-:W-:Y:S01]  /*1dc0*/  MOV R2, UR8 ;  /* 0x0000000800027c02 */ /* 0x000fe20008000f00 */
        /* <DEDUP_REMOVED lines=11> */
[----:B------:R-:W-:Y:S05]  /*1e80*/  CALL.REL.NOINC `($__internal_8_$__cuda_sm3x_div_rn_noftz_f32_slowpath) ;  /* 0x0000000c00b07944 */ /* 0x000fea0003c00000 */
[----:B------:R-:W-:-:S07]  /*1e90*/  MOV R15, R2 ;  /* 0x00000002000f7202 */ /* 0x000fce0000000f00 */
.L_x_264:
[----:B------:R-:W-:Y:S05]  /*1ea0*/  BSYNC.RECONVERGENT B0 ;  /* 0x0000000000007941 */ /* 0x000fea0003800200 */
.L_x_263:
[----:B------:R-:W-:Y:S02]  /*1eb0*/  HFMA2 R3, -RZ, RZ, 0.96630859375, -0.0022525787353515625 ;  /* 0x3bbb989dff037431 */ /* 0x000fe400000001ff */
[----:B------:R-:W-:Y:S01]  /*1ec0*/  FMUL R0, R0, -R17 ;  /* 0x8000001100007220 */ /* 0x000fe20000400000 */
[----:B------:R-:W-:Y:S01]  /*1ed0*/  MOV R17, 0x437c0000 ;  /* 0x437c000000117802 */ /* 0x000fe20000000f00 */
[----:B------:R-:W0:Y:S02]  /*1ee0*/  LDCU UR4, c[0x0][0x3b8] ;  /* 0x00007700ff0477ac */ /* 0x000e240008000800 */
[----:B------:R-:W-:-:S04]  /*1ef0*/  FFMA.SAT R2, R0, R3, 0.5 ;  /* 0x3f00000000027423 */ /* 0x000fc80000002003 */
[----:B------:R-:W-:-:S04]  /*1f00*/  FFMA.RM R4, R2, R17, 12582913 ;  /* 0x4b40000102047423 */ /* 0x000fc80000004011 */
[C---:B------:R-:W-:Y:S01]  /*1f10*/  FADD R3, R4.reuse, -12583039 ;  /* 0xcb40007f04037421 */ /* 0x040fe20000000000 */
[----:B------:R-:W-:-:S03]  /*1f20*/  IMAD.SHL.U32 R4, R4, 0x800000, RZ ;  /* 0x0080000004047824 */ /* 0x000fc600078e00ff */
[C---:B------:R-:W-:Y:S02]  /*1f30*/  FFMA R17, R0.reuse, 1.4426950216293334961, -R3 ;  /* 0x3fb8aa3b00117823 */ /* 0x040fe40000000803 */
[----:B------:R-:W1:Y:S02]  /*1f40*/  LDC.64 R2, c[0x0][0x380] ;  /* 0x0000e000ff027b82 */ /* 0x000e640000000a00 */
[----:B------:R-:W-:-:S06]  /*1f50*/  FFMA R17, R0, 1.925963033500011079e-08, R17 ;  /* 0x32a5706000117823 */ /* 0x000fcc0000000011 */
[----:B------:R-:W2:Y:S01]  /*1f60*/  MUFU.EX2 R17, R17 ;  /* 0x0000001100117308 */ /* 0x000ea20000000800 */
[----:B-1----:R-:W-:-:S04]  /*1f70*/  IMAD.WIDE R2, R5, 0x4, R2 ;  /* 0x0000000405027825 */ /* 0x002fc800078e0202 */
[----:B--2---:R-:W-:Y:S01]  /*1f80*/  FMUL R4, R4, R17 ;  /* 0x0000001104047220 */ /* 0x004fe20000400000 */
[----:B------:R-:W-:-:S03]  /*1f90*/  IADD3 R5, PT, PT, R5, UR6, RZ ;  /* 0x0000000605057c10 */ /* 0x000fc6000fffe0ff */
[----:B------:R-:W-:Y:S01]  /*1fa0*/  FMUL R15, R4, R15 ;  /* 0x0000000f040f7220 */ /* 0x000fe20000400000 */
[----:B0-----:R-:W-:-:S04]  /*1fb0*/  ISETP.GE.AND P0, PT, R5, UR4, PT ;  /* 0x0000000405007c0c */ /* 0x001fc8000bf06270 */
[----:B------:R0:W-:Y:S09]  /*1fc0*/  STG.E desc[UR12][R2.64], R15 ;  /* 0x0000000f02007986 */ /* 0x0001f2000c10190c */
[----:B------:R-:W-:Y:S05]  /*1fd0*/  @!P0 BRA `(.L_x_265) ;  /* 0xffffffe4005c8947 */ /* 0x000fea000383ffff */
[----:B------:R-:W-:Y:S05]  /*1fe0*/  EXIT ;  /* 0x000000000000794d */ /* 0x000fea0003800000 */
.L_x_239:
[----:B------:R-:W-:Y:S01]  /*1ff0*/  UISETP.GE.AND UP0, UPT, UR7, 0x1, UPT ;  /* 0x000000010700788c */ /* 0x000fe2000bf06270 */
[----:B------:R-:W0:Y:S08]  /*2000*/  LDCU UR4, c[0x0][0x3bc] ;  /* 0x00007780ff0477ac */ /* 0x000e300008000800 */
[----:B------:R-:W-:Y:S05]  /*2010*/  BRA.U !UP0, `(.L_x_266) ;  /* 0x0000000508387547 */ /* 0x000fea000b800000 */
.L_x_272:
[----:B-1----:R-:W1:Y:S08]  /*2020*/  LDC.64 R2, c[0x0][0x388] ;  /* 0x0000e200ff027b82 */ /* 0x002e700000000a00 */
[----:B------:R-:W2:Y:S08]  /*2030*/  LDC.64 R14, c[0x0][0x390] ;  /* 0x0000e400ff0e7b82 */ /* 0x000eb00000000a00 */
[----:B------:R-:W3:Y:S08]  /*2040*/  LDC.64 R16, c[0x0][0x398] ;  /* 0x0000e600ff107b82 */ /* 0x000ef00000000a00 */
[----:B------:R-:W4:Y:S01]  /*2050*/  LDC.64 R18, c[0x0][0x3a0] ;  /* 0x0000e800ff127b82 */ /* 0x000f220000000a00 */
[----:B-1----:R-:W-:-:S05]  /*2060*/  IMAD.WIDE R2, R5, 0x4, R2 ;  /* 0x0000000405027825 */ /* 0x002fca00078e0202 */
[----:B------:R1:W5:Y:S02]  /*2070*/  LDG.E R11, desc[UR12][R2.64] ;  /* 0x0000000c020b7981 */ /* 0x000364000c1e1900 */
[----:B------:R-:W0:Y:S01]  /*2080*/  LDC.64 R20, c[0x0][0x3b0] ;  /* 0x0000ec00ff147b82 */ /* 0x000e220000000a00 */
[----:B--2---:R-:W-:-:S05]  /*2090*/  IMAD.WIDE R14, R5, 0x4, R14 ;  /* 0x00000004050e7825 */ /* 0x004fca00078e020e */
[----:B------:R1:W5:Y:S01]  /*20a0*/  LDG.E R9, desc[UR12][R14.64] ;  /* 0x0000000c0e097981 */ /* 0x000362000c1e1900 */
[----:B---3--:R-:W-:-:S05]  /*20b0*/  IMAD.WIDE R16, R5, 0x4, R16 ;  /* 0x0000000405107825 */ /* 0x008fca00078e0210 */
[----:B------:R1:W5:Y:S01]  /*20c0*/  LDG.E R0, desc[UR12][R16.64] ;  /* 0x0000000c10007981 */ /* 0x000362000c1e1900 */
[----:B----4-:R-:W-:-:S05]  /*20d0*/  IMAD.WIDE R18, R5, 0x4, R18 ;  /* 0x0000000405127825 */ /* 0x010fca00078e0212 */
[----:B------:R1:W5:Y:S01]  /*20e0*/  LDG.E R7, desc[UR12][R18.64] ;  /* 0x0000000c12077981 */ /* 0x000362000c1e1900 */
[----:B0-----:R-:W-:-:S05]  /*20f0*/  IMAD.WIDE R20, R5, 0x4, R20 ;  /* 0x0000000405147825 */ /* 0x001fca00078e0214 */
[----:B------:R1:W5:Y:S01]  /*2100*/  LDG.E R8, desc[UR12][R20.64] ;  /* 0x0000000c14087981 */ /* 0x000362000c1e1900 */
[----:B------:R-:W-:Y:S01]  /*2110*/  HFMA2 R12, -RZ, RZ, 0, 0 ;  /* 0x00000000ff0c7431 */ /* 0x000fe200000001ff */
[----:B------:R-:W-:-:S07]  /*2120*/  MOV R10, RZ ;  /* 0x000000ff000a7202 */ /* 0x000fce0000000f00 */
.L_x_269:
[----:B-1----:R-:W0:Y:S01]  /*2130*/  MUFU.RCP R2, UR11 ;  /* 0x0000000b00027d08 */ /* 0x002e220008001000 */
[----:B-----5:R-:W-:Y:S01]  /*2140*/  FADD R14, RZ, R11 ;  /* 0x0000000bff0e7221 */ /* 0x020fe20000000000 */
[----:B------:R-:W-:Y:S01]  /*2150*/  IMAD.U32 R3, RZ, RZ, UR11 ;  /* 0x0000000bff037e24 */ /* 0x000fe2000f8e00ff */
[----:B------:R1:W-:Y:S01]  /*2160*/  STS [R6], R11 ;  /* 0x0000000b06007388 */ /* 0x0003e20000000800 */
[----:B------:R-:W-:Y:S01]  /*2170*/  IADD3 R10, PT, PT, R10, 0x1, RZ ;  /* 0x000000010a0a7810 */ /* 0x000fe20007ffe0ff */
[----:B------:R-:W-:Y:S01]  /*2180*/  BSSY.RECONVERGENT B0, `(.L_x_267) ;  /* 0x000000e000007945 */ /* 0x000fe20003800200 */
[----:B------:R-:W-:Y:S02]  /*2190*/  ISETP.NE.AND P2, PT, R8, RZ, PT ;  /* 0x000000ff0800720c */ /* 0x000fe40003f45270 */
[----:B------:R-:W2:Y:S01]  /*21a0*/  FCHK P0, R14, UR11 ;  /* 0x0000000b0e007d02 */ /* 0x000ea20008000000 */
[----:B------:R-:W-:Y:S01]  /*21b0*/  ISETP.NE.AND P3, PT, R10, UR4, PT ;  /* 0x000000040a007c0c */ /* 0x000fe2000bf65270 */
[----:B0-----:R-:W-:-:S04]  /*21c0*/  FFMA R3, R2, -R3, 1 ;  /* 0x3f80000002037423 */ /* 0x001fc80000000803 */
[----:B------:R-:W-:-:S04]  /*21d0*/  FFMA R2, R2, R3, R2 ;  /* 0x0000000302027223 */ /* 0x000fc80000000002 */
[----:B------:R-:W-:-:S04]  /*21e0*/  FFMA R3, R2, R14, RZ ;  /* 0x0000000e02037223 */ /* 0x000fc800000000ff */
[----:B------:R-:W-:-:S04]  /*21f0*/  FFMA R4, R3, -UR11, R14 ;  /* 0x8000000b03047c23 */ /* 0x000fc8000800000e */
[----:B------:R-:W-:Y:S01]  /*2200*/  FFMA R2, R2, R4, R3 ;  /* 0x0000000402027223 */ /* 0x000fe20000000003 */
[----:B-12---:R-:W-:Y:S06]  /*2210*/  @!P0 BRA `(.L_x_268) ;  /* 0x0000000000108947 */ /* 0x006fec0003800000 */
[----:B------:R-:W-:Y:S02]  /*2220*/  MOV R2, R14 ;  /* 0x0000000e00027202 */ /* 0x000fe40000000f00 */
[----:B------:R-:W-:Y:S02]  /*2230*/  MOV R3, UR11 ;  /* 0x0000000b00037c02 */ /* 0x000fe40008000f00 */
[----:B------:R-:W-:-:S07]  /*2240*/  MOV R4, 0x2260 ;  /* 0x0000226000047802 */ /* 0x000fce0000000f00 */
[----:B------:R-:W-:Y:S05]  /*2250*/  CALL.REL.NOINC `($__internal_8_$__cuda_sm3x_div_rn_noftz_f32_slowpath) ;  /* 0x0000000800bc7944 */ /* 0x000fea0003c00000 */
.L_x_268:
[----:B------:R-:W-:Y:S05]  /*2260*/  BSYNC.RECONVERGENT B0 ;  /* 0x0000000000007941 */ /* 0x000fea0003800200 */
.L_x_267:
[C-C-:B------:R-:W-:Y:S01]  /*2270*/  FADD R3, -R9.reuse, R2.reuse ;  /* 0x0000000209037221 */ /* 0x140fe20000000100 */
[----:B------:R-:W-:-:S05]  /*2280*/  @P2 FADD R3, R9, -R2 ;  /* 0x8000000209032221 */ /* 0x000fca0000000000 */
[----:B------:R-:W-:-:S05]  /*2290*/  FMNMX R3, RZ, R3, !PT ;  /* 0x00000003ff037209 */ /* 0x000fca0007800000 */
[----:B------:R-:W-:Y:S01]  /*22a0*/  FADD R12, R3, R12 ;  /* 0x0000000c030c7221 */ /* 0x000fe20000000000 */
        /* <DEDUP_REMOVED lines=11> */
[----:B------:R-:W-:Y:S02]  /*2360*/  MOV R2, R12 ;  /* 0x0000000c00027202 */ /* 0x000fe40000000f00 */
[----:B------:R-:W-:Y:S02]  /*2370*/  MOV R3, UR8 ;  /* 0x0000000800037c02 */ /* 0x000fe40008000f00 */
[----:B------:R-:W-:-:S07]  /*2380*/  MOV R4, 0x23a0 ;  /* 0x000023a000047802 */ /* 0x000fce0000000f00 */
[----:B------:R-:W-:Y:S05]  /*2390*/  CALL.REL.NOINC `($__internal_8_$__cuda_sm3x_div_rn_noftz_f32_slowpath) ;  /* 0x00000008006c7944 */ /* 0x000fea0003c00000 */
[----:B------:R-:W-:-:S07]  /*23a0*/  MOV R9, R2 ;  /* 0x0000000200097202 */ /* 0x000fce0000000f00 */
.L_x_271:
[----:B------:R-:W-:Y:S05]  /*23b0*/  BSYNC.RECONVERGENT B0 ;  /* 0x0000000000007941 */ /* 0x000fea0003800200 */
.L_x_270:
[----:B------:R-:W-:Y:S01]  /*23c0*/  FMUL R0, R0, -R7 ;  /* 0x8000000700007220 */ /* 0x000fe20000400000 */
[----:B------:R-:W-:Y:S02]  /*23d0*/  HFMA2 R7, -RZ, RZ, 3.7421875, 0 ;  /* 0x437c0000ff077431 */ /* 0x000fe400000001ff */
[----:B------:R-:W-:Y:S01]  /*23e0*/  IMAD.MOV.U32 R3, RZ, RZ, 0x3bbb989d ;  /* 0x3bbb989dff037424 */ /* 0x000fe200078e00ff */
[----:B------:R-:W0:Y:S03]  /*23f0*/  LDCU UR5, c[0x0][0x3b8] ;  /* 0x00007700ff0577ac */ /* 0x000e260008000800 */
        /* <DEDUP_REMOVED lines=16> */
.L_x_266:
[----:B------:R-:W1:Y:S01]  /*2500*/  MUFU.RCP R0, UR11 ;  /* 0x0000000b00007d08 */ /* 0x000e620008001000 */
[----:B------:R-:W-:-:S07]  /*2510*/  IMAD.U32 R3, RZ, RZ, UR11 ;  /* 0x0000000bff037e24 */ /* 0x000fce000f8e00ff */
[----:B------:R-:W2:Y:S01]  /*2520*/  FCHK P0, RZ, UR11 ;  /* 0x0000000bff007d02 */ /* 0x000ea20008000000 */
[----:B-1----:R-:W-:-:S04]  /*2530*/  FFMA R3, R0, -R3, 1 ;  /* 0x3f80000000037423 */ /* 0x002fc80000000803 */
[----:B------:R-:W-:-:S04]  /*2540*/  FFMA R7, R0, R3, R0 ;  /* 0x0000000300077223 */ /* 0x000fc80000000000 */
[----:B------:R-:W-:-:S04]  /*2550*/  FFMA R8, RZ, R7, RZ ;  /* 0x00000007ff087223 */ /* 0x000fc800000000ff */
[----:B------:R-:W-:-:S04]  /*2560*/  FFMA R3, R8, -UR11, RZ ;  /* 0x8000000b08037c23 */ /* 0x000fc800080000ff */
[----:B------:R-:W-:Y:S01]  /*2570*/  FFMA R8, R7, R3, R8 ;  /* 0x0000000307087223 */ /* 0x000fe20000000008 */
[----:B--2---:R-:W-:Y:S06]  /*2580*/  @!P0 BRA `(.L_x_273) ;  /* 0x0000000000148947 */ /* 0x004fec0003800000 */
[----:B------:R-:W-:Y:S02]  /*2590*/  MOV R2, RZ ;  /* 0x000000ff00027202 */ /* 0x000fe40000000f00 */
[----:B------:R-:W-:Y:S02]  /*25a0*/  MOV R3, UR11 ;  /* 0x0000000b00037c02 */ /* 0x000fe40008000f00 */
[----:B------:R-:W-:-:S07]  /*25b0*/  MOV R4, 0x25d0 ;  /* 0x000025d000047802 */ /* 0x000fce0000000f00 */
[----:B0-----:R-:W-:Y:S05]  /*25c0*/  CALL.REL.NOINC `($__internal_8_$__cuda_sm3x_div_rn_noftz_f32_slowpath) ;  /* 0x0000000400e07944 */ /* 0x001fea0003c00000 */
[----:B------:R-:W-:-:S07]  /*25d0*/  MOV R8, R2 ;  /* 0x0000000200087202 */ /* 0x000fce0000000f00 */
.L_x_273:
[----:B------:R-:W0:Y:S02]  /*25e0*/  LDCU UR5, c[0x0][0x3bc] ;  /* 0x00007780ff0577ac */ /* 0x000e240008000800 */
[----:B0-----:R-:W-:Y:S02]  /*25f0*/  ULOP3.LUT UR4, UR5, 0x7, URZ, 0xc0, !UPT ;  /* 0x0000000705047892 */ /* 0x001fe4000f8ec0ff */
[----:B------:R-:W-:Y:S02]  /*2600*/  ULOP3.LUT UR7, UR5, 0x7ffffff8, URZ, 0xc0, !UPT ;  /* 0x7ffffff805077892 */ /* 0x000fe4000f8ec0ff */
[----:B------:R-:W-:Y:S02]  /*2610*/  ULOP3.LUT UR5, UR5, 0x3, URZ, 0xc0, !UPT ;  /* 0x0000000305057892 */ /* 0x000fe4000f8ec0ff */
[----:B------:R-:W-:-:S12]  /*2620*/  UIADD3 UR4, UPT, UPT, UR4, -0x1, URZ ;  /* 0xffffffff04047890 */ /* 0x000fd8000fffe0ff */
.L_x_279:
[----:B0-----:R-:W0:Y:S08]  /*2630*/  LDC.64 R16, c[0x0][0x3b0] ;  /* 0x0000ec00ff107b82 */ /* 0x001e300000000a00 */
[----:B-12---:R-:W1:Y:S08]  /*2640*/  LDC.64 R2, c[0x0][0x390] ;  /* 0x0000e400ff027b82 */ /* 0x006e700000000a00 */
[----:B------:R-:W2:Y:S08]  /*2650*/  LDC.64 R12, c[0x0][0x398] ;  /* 0x0000e600ff0c7b82 */ /* 0x000eb00000000a00 */
[----:B------:R-:W3:Y:S01]  /*2660*/  LDC.64 R14, c[0x0][0x3a0] ;  /* 0x0000e800ff0e7b82 */ /* 0x000ee20000000a00 */
[----:B0-----:R-:W-:-:S06]  /*2670*/  IMAD.WIDE R16, R5, 0x4, R16 ;  /* 0x0000000405107825 */ /* 0x001fcc00078e0210 */
[----:B------:R0:W4:Y:S01]  /*2680*/  LDG.E R16, desc[UR12][R16.64] ;  /* 0x0000000c10107981 */ /* 0x000122000c1e1900 */
[C---:B-1----:R-:W-:Y:S01]  /*2690*/  IMAD.WIDE R2, R5.reuse, 0x4, R2 ;  /* 0x0000000405027825 */ /* 0x042fe200078e0202 */
[----:B------:R-:W1:Y:S05]  /*26a0*/  LDC R9, c[0x0][0x3bc] ;  /* 0x0000ef00ff097b82 */ /* 0x000e6a0000000800 */
[----:B------:R1:W4:Y:S01]  /*26b0*/  LDG.E R3, desc[UR12][R2.64] ;  /* 0x0000000c02037981 */ /* 0x000322000c1e1900 */
[C---:B--2---:R-:W-:Y:S02]  /*26c0*/  IMAD.WIDE R12, R5.reuse, 0x4, R12 ;  /* 0x00000004050c7825 */ /* 0x044fe400078e020c */
[----:B------:R-:W2:Y:S03]  /*26d0*/  LDC.64 R10, c[0x0][0x388] ;  /* 0x0000e200ff0a7b82 */ /* 0x000ea60000000a00 */
[----:B------:R-:W5:Y:S01]  /*26e0*/  LDG.E R7, desc[UR12][R12.64] ;  /* 0x0000000c0c077981 */ /* 0x000f62000c1e1900 */
[----:B---3--:R-:W-:-:S05]  /*26f0*/  IMAD.WIDE R14, R5, 0x4, R14 ;  /* 0x00000004050e7825 */ /* 0x008fca00078e020e */
[----:B------:R-:W5:Y:S01]  /*2700*/  LDG.E R0, desc[UR12][R14.64] ;  /* 0x0000000c0e007981 */ /* 0x000f62000c1e1900 */
[----:B0-----:R-:W0:Y:S01]  /*2710*/  MUFU.RCP R17, UR8 ;  /* 0x0000000800117d08 */ /* 0x001e220008001000 */
[----:B-1----:R-:W-:Y:S01]  /*2720*/  ISETP.GE.U32.AND P1, PT, R9, 0x8, PT ;  /* 0x000000080900780c */ /* 0x002fe20003f26070 */
[----:B------:R-:W-:Y:S02]  /*2730*/  IMAD.U32 R2, RZ, RZ, UR8 ;  /* 0x00000008ff027e24 */ /* 0x000fe4000f8e00ff */
[----:B--2---:R-:W-:Y:S01]  /*2740*/  IMAD.WIDE R10, R5, 0x4, R10 ;  /* 0x00000004050a7825 */ /* 0x004fe200078e020a */
[----:B------:R-:W-:-:S03]  /*2750*/  LOP3.LUT P2, RZ, R9, 0x7, RZ, 0xc0, !PT ;  /* 0x0000000709ff7812 */ /* 0x000fc6000784c0ff */
[C---:B0-----:R-:W-:Y:S02]  /*2760*/  FFMA R2, R17.reuse, -R2, 1 ;  /* 0x3f80000011027423 */ /* 0x041fe40000000802 */
[----:B------:R0:W5:Y:S02]  /*2770*/  LDG.E R11, desc[UR12][R10.64] ;  /* 0x0000000c0a0b7981 */ /* 0x000164000c1e1900 */
[----:B------:R-:W-:Y:S01]  /*2780*/  FFMA R2, R17, R2, R17 ;  /* 0x0000000211027223 */ /* 0x000fe20000000011 */
[----:B----4-:R-:W-:Y:S01]  /*2790*/  ISETP.NE.AND P0, PT, R16, RZ, PT ;  /* 0x000000ff1000720c */ /* 0x010fe20003f05270 */
[----:B------:R-:W-:-:S12]  /*27a0*/  FADD R4, -R3, R8 ;  /* 0x0000000803047221 */ /* 0x000fd80000000100 */
[----:B------:R-:W-:Y:S01]  /*27b0*/  @P0 FADD R4, R3, -R8 ;  /* 0x8000000803040221 */ /* 0x000fe20000000000 */
[----:B------:R-:W-:-:S04]  /*27c0*/  HFMA2 R3, -RZ, RZ, 0, 0 ;  /* 0x00000000ff037431 */ /* 0x000fc800000001ff */
[----:B0-----:R-:W-:Y:S01]  /*27d0*/  FMNMX R10, RZ, R4, !PT ;  /* 0x00000004ff0a7209 */ /* 0x001fe20007800000 */
[----:B------:R-:W-:Y:S06]  /*27e0*/  @!P1 BRA `(.L_x_274) ;  /* 0x0000000000389947 */ /* 0x000fec0003800000 */
[----:B-----5:R0:W-:Y:S01]  /*27f0*/  STS [R6], R11 ;  /* 0x0000000b06007388 */ /* 0x0201e20000000800 */
[----:B------:R-:W-:Y:S02]  /*2800*/  MOV R4, RZ ;  /* 0x000000ff00047202 */ /* 0x000fe40000000f00 */
[----:B------:R-:W-:-:S07]  /*2810*/  MOV R3, RZ ;  /* 0x000000ff00037202 */ /* 0x000fce0000000f00 */
.L_x_275:
[----:B------:R-:W-:Y:S01]  /*2820*/  FADD R3, R10, R3 ;  /* 0x000000030a037221 */ /* 0x000fe20000000000 */
[----:B------:R-:W-:-:S03]  /*2830*/  VIADD R4, R4, 0x8 ;  /* 0x0000000804047836 */ /* 0x000fc60000000000 */
[----:B------:R-:W-:Y:S02]  /*2840*/  FADD R3, R10, R3 ;  /* 0x000000030a037221 */ /* 0x000fe40000000000 */
[----:B------:R-:W-:Y:S02]  /*2850*/  ISETP.NE.AND P0, PT, R4, UR7, PT ;  /* 0x0000000704007c0c */ /* 0x000fe4000bf05270 */
[----:B------:R-:W-:-:S04]  /*2860*/  FADD R3, R10, R3 ;  /* 0x000000030a037221 */ /* 0x000fc80000000000 */
[----:B------:R-:W-:-:S04]  /*2870*/  FADD R3, R10, R3 ;  /* 0x000000030a037221 */ /* 0x000fc80000000000 */
[----:B------:R-:W-:-:S04]  /*2880*/  FADD R3, R10, R3 ;  /* 0x000000030a037221 */ /* 0x000fc80000000000 */
[----:B------:R-:W-:-:S04]  /*2890*/  FADD R3, R10, R3 ;  /* 0x000000030a037221 */ /* 0x000fc80000000000 */
[----:B------:R-:W-:-:S04]  /*28a0*/  FADD R3, R10, R3 ;  /* 0x000000030a037221 */ /* 0x000fc80000000000 */
[----:B------:R-:W-:Y:S01]  /*28b0*/  FADD R3, R10, R3 ;  /* 0x000000030a037221 */ /* 0x000fe20000000000 */
[----:B------:R-:W-:Y:S06]  /*28c0*/  @P0 BRA `(.L_x_275) ;  /* 0xfffffffc00d40947 */ /* 0x000fec000383ffff */
.L_x_274:
[----:B------:R-:W-:Y:S05]  /*28d0*/  @!P2 BRA `(.L_x_276) ;  /* 0x000000000044a947 */ /* 0x000fea0003800000 */
[----:B------:R-:W-:-:S06]  /*28e0*/  UISETP.GE.U32.AND UP0, UPT, UR4, 0x3, UPT ;  /* 0x000000030400788c */ /* 0x000fcc000bf06070 */
[----:B------:R-:W-:Y:S01]  /*28f0*/  PLOP3.LUT P0, PT, PT, PT, UP0, 0x80, 0x8 ;  /* 0x000000000008781c */ /* 0x000fe20003f0f008 */
[----:B------:R-:W-:-:S12]  /*2900*/  UISETP.NE.AND UP0, UPT, UR5, URZ, UPT ;  /* 0x000000ff0500728c */ /* 0x000fd8000bf05270 */
[----:B-----5:R1:W-:Y:S01]  /*2910*/  @P0 STS [R6], R11 ;  /* 0x0000000b06000388 */ /* 0x0203e20000000800 */
[----:B------:R-:W-:-:S04]  /*2920*/  @P0 FADD R4, R10, R3 ;  /* 0x000000030a040221 */ /* 0x000fc80000000000 */
[----:B------:R-:W-:-:S04]  /*2930*/  @P0 FADD R4, R10, R4 ;  /* 0x000000040a040221 */ /* 0x000fc80000000000 */
[----:B------:R-:W-:-:S04]  /*2940*/  @P0 FADD R4, R10, R4 ;  /* 0x000000040a040221 */ /* 0x000fc80000000000 */
[----:B------:R-:W-:Y:S01]  /*2950*/  @P0 FADD R3, R10, R4 ;  /* 0x000000040a030221 */ /* 0x000fe20000000000 */
[----:B-1----:R-:W-:Y:S06]  /*2960*/  BRA.U !UP0, `(.L_x_276) ;  /* 0x0000000108207547 */ /* 0x002fec000b800000 */
[----:B------:R-:W-:Y:S01]  /*2970*/  UISETP.NE.AND UP0, UPT, UR5, 0x1, UPT ;  /* 0x000000010500788c */ /* 0x000fe2000bf05270 */
[----:B------:R-:W-:-:S05]  /*2980*/  LOP3.LUT P0, RZ, R9, 0x1, RZ, 0xc0, !PT ;  /* 0x0000000109ff7812 */ /* 0x000fca000780c0ff */
[----:B------:R-:W-:-:S13]  /*2990*/  PLOP3.LUT P1, PT, PT, PT, UP0, 0x80, 0x8 ;  /* 0x000000000008781c */ /* 0x000fda0003f2f008 */
[----:B------:R1:W-:Y:S01]  /*29a0*/  @P1 STS [R6], R11 ;  /* 0x0000000b06001388 */ /* 0x0003e20000000800 */
[----:B------:R-:W-:-:S03]  /*29b0*/  @P1 FADD R9, R10, R3 ;  /* 0x000000030a091221 */ /* 0x000fc60000000000 */
[----:B------:R1:W-:Y:S01]  /*29c0*/  @P0 STS [R6], R11 ;  /* 0x0000000b06000388 */ /* 0x0003e20000000800 */
[----:B------:R-:W-:-:S04]  /*29d0*/  @P1 FADD R3, R10, R9 ;  /* 0x000000090a031221 */ /* 0x000fc80000000000 */
[----:B------:R-:W-:-:S07]  /*29e0*/  @P0 FADD R3, R10, R3 ;  /* 0x000000030a030221 */ /* 0x000fce0000000000 */
.L_x_276:
[----:B------:R-:W2:Y:S01]  /*29f0*/  FCHK P0, R3, UR8 ;  /* 0x0000000803007d02 */ /* 0x000ea20008000000 */
[----:B------:R-:W-:Y:S01]  /*2a00*/  FFMA R4, R2, R3, RZ ;  /* 0x0000000302047223 */ /* 0x000fe200000000ff */
[----:B------:R-:W-:Y:S03]  /*2a10*/  BSSY.RECONVERGENT B0, `(.L_x_277) ;  /* 0x0000009000007945 */ /* 0x000fe60003800200 */
[----:B------:R-:W-:-:S04]  /*2a20*/  FFMA R9, R4, -UR8, R3 ;  /* 0x8000000804097c23 */ /* 0x000fc80008000003 */
[----:B------:R-:W-:Y:S01]  /*2a30*/  FFMA R4, R2, R9, R4 ;  /* 0x0000000902047223 */ /* 0x000fe20000000004 */
[----:B--2---:R-:W-:Y:S06]  /*2a40*/  @!P0 BRA `(.L_x_278) ;  /* 0x0000000000148947 */ /* 0x004fec0003800000 */
[----:B------:R-:W-:Y:S02]  /*2a50*/  MOV R2, R3 ;  /* 0x0000000300027202 */ /* 0x000fe40000000f00 */
[----:B------:R-:W-:Y:S02]  /*2a60*/  MOV R3, UR8 ;  /* 0x0000000800037c02 */ /* 0x000fe40008000f00 */
[----:B------:R-:W-:-:S07]  /*2a70*/  MOV R4, 0x2a90 ;  /* 0x00002a9000047802 */ /* 0x000fce0000000f00 */
[----:B01---5:R-:W-:Y:S05]  /*2a80*/  CALL.REL.NOINC `($__internal_8_$__cuda_sm3x_div_rn_noftz_f32_slowpath) ;  /* 0x0000000000b07944 */ /* 0x023fea0003c00000 */
[----:B------:R-:W-:-:S07]  /*2a90*/  MOV R4, R2 ;  /* 0x0000000200047202 */ /* 0x000fce0000000f00 */
.L_x_278:
[----:B------:R-:W-:Y:S05]  /*2aa0*/  BSYNC.RECONVERGENT B0 ;  /* 0x0000000000007941 */ /* 0x000fea0003800200 */
.L_x_277:
[----:B-----5:R-:W-:Y:S01]  /*2ab0*/  FMUL R0, R7, -R0 ;  /* 0x8000000007007220 */ /* 0x020fe20000400000 */
[----:B------:R-:W-:Y:S02]  /*2ac0*/  HFMA2 R7, -RZ, RZ, 3.7421875, 0 ;  /* 0x437c0000ff077431 */ /* 0x000fe400000001ff */
[----:B------:R-:W-:Y:S01]  /*2ad0*/  IMAD.MOV.U32 R3, RZ, RZ, 0x3bbb989d ;  /* 0x3bbb989dff037424 */ /* 0x000fe200078e00ff */
[----:B------:R-:W2:Y:S03]  /*2ae0*/  LDCU UR9, c[0x0][0x3b8] ;  /* 0x00007700ff0977ac */ /* 0x000ea60008000800 */
[----:B------:R-:W-:-:S04]  /*2af0*/  FFMA.SAT R2, R0, R3, 0.5 ;  /* 0x3f00000000027423 */ /* 0x000fc80000002003 */
[----:B------:R-:W-:-:S04]  /*2b00*/  FFMA.RM R7, R2, R7, 12582913 ;  /* 0x4b40000102077423 */ /* 0x000fc80000004007 */
[C---:B------:R-:W-:Y:S01]  /*2b10*/  FADD R3, R7.reuse, -12583039 ;  /* 0xcb40007f07037421 */ /* 0x040fe20000000000 */
[----:B------:R-:W-:-:S03]  /*2b20*/  SHF.L.U32 R7, R7, 0x17, RZ ;  /* 0x0000001707077819 */ /* 0x000fc600000006ff */
[C---:B------:R-:W-:Y:S02]  /*2b30*/  FFMA R9, R0.reuse, 1.4426950216293334961, -R3 ;  /* 0x3fb8aa3b00097823 */ /* 0x040fe40000000803 */
[----:B------:R-:W3:Y:S02]  /*2b40*/  LDC.64 R2, c[0x0][0x380] ;  /* 0x0000e000ff027b82 */ /* 0x000ee40000000a00 */
[----:B------:R-:W-:-:S04]  /*2b50*/  FFMA R9, R0, 1.925963033500011079e-08, R9 ;  /* 0x32a5706000097823 */ /* 0x000fc80000000009 */
[----:B------:R-:W4:Y:S02]  /*2b60*/  MUFU.EX2 R0, R9 ;  /* 0x0000000900007308 */ /* 0x000f240000000800 */
[----:B----4-:R-:W-:Y:S01]  /*2b70*/  FMUL R7, R7, R0 ;  /* 0x0000000007077220 */ /* 0x010fe20000400000 */
[C---:B---3--:R-:W-:Y:S01]  /*2b80*/  IMAD.WIDE R2, R5.reuse, 0x4, R2 ;  /* 0x0000000405027825 */ /* 0x048fe200078e0202 */
[----:B------:R-:W-:-:S03]  /*2b90*/  IADD3 R5, PT, PT, R5, UR6, RZ ;  /* 0x0000000605057c10 */ /* 0x000fc6000fffe0ff */
[----:B------:R-:W-:Y:S01]  /*2ba0*/  FMUL R7, R7, R4 ;  /* 0x0000000407077220 */ /* 0x000fe20000400000 */
[----:B--2---:R-:W-:-:S04]  /*2bb0*/  ISETP.GE.AND P0, PT, R5, UR9, PT ;  /* 0x0000000905007c0c */ /* 0x004fc8000bf06270 */
[----:B------:R2:W-:Y:S09]  /*2bc0*/  STG.E desc[UR12][R2.64], R7 ;  /* 0x0000000702007986 */ /* 0x0005f2000c10190c */
[----:B------:R-:W-:Y:S05]  /*2bd0*/  @!P0 BRA `(.L_x_279) ;  /* 0xfffffff800948947 */ /* 0x000fea000383ffff */
[----:B------:R-:W-:Y:S05]  /*2be0*/  EXIT ;  /* 0x000000000000794d */ /* 0x000fea0003800000 */
        .weak           $__internal_7_$__cuda_sm20_sqrt_rn_f32_slowpath
        .type           $__internal_7_$__cuda_sm20_sqrt_rn_f32_slowpath,@function
        .size           $__internal_7_$__cuda_sm20_sqrt_rn_f32_slowpath,($__internal_8_$__cuda_sm3x_div_rn_noftz_f32_slowpath - $__internal_7_$__cuda_sm20_sqrt_rn_f32_slowpath)
$__internal_7_$__cuda_sm20_sqrt_rn_f32_slowpath:
        /* <DEDUP_REMOVED lines=19> */
.L_x_280:
[----:B------:R-:W-:Y:S01]  /*2d20*/  MOV R27, R3 ;  /* 0x00000003001b7202 */ /* 0x000fe20000000f00 */
[----:B------:R-:W-:-:S04]  /*2d30*/  IMAD.MOV.U32 R3, RZ, RZ, 0x0 ;  /* 0x00000000ff037424 */ /* 0x000fc800078e00ff */
[----:B------:R-:W-:Y:S05]  /*2d40*/  RET.REL.NODEC R2 `(_Z24monte_carlo_asian_optionPfS_S_S_S_S_Piiiiy) ;  /* 0xffffffd002ac7950 */ /* 0x000fea0003c3ffff */
        .weak           $__internal_8_$__cuda_sm3x_div_rn_noftz_f32_slowpath
        .type           $__internal_8_$__cuda_sm3x_div_rn_noftz_f32_slowpath,@function
        .size           $__internal_8_$__cuda_sm3x_div_rn_noftz_f32_slowpath,(.L_x_344 - $__internal_8_$__cuda_sm3x_div_rn_noftz_f32_slowpath)
$__internal_8_$__cuda_sm3x_div_rn_noftz_f32_slowpath:
[----:B------:R-:W-:Y:S01]  /*2d50*/  SHF.R.U32.HI R26, RZ, 0x17, R3 ;  /* 0x00000017ff1a7819 */ /* 0x000fe20000011603 */
[----:B------:R-:W-:Y:S01]  /*2d60*/  BSSY.RECONVERGENT B1, `(.L_x_281) ;  /* 0x0000064000017945 */ /* 0x000fe20003800200 */
[----:B------:R-:W-:Y:S02]  /*2d70*/  SHF.R.U32.HI R35, RZ, 0x17, R2 ;  /* 0x00000017ff237819 */ /* 0x000fe40000011602 */
[----:B------:R-:W-:Y:S02]  /*2d80*/  LOP3.LUT R26, R26, 0xff, RZ, 0xc0, !PT ;  /* 0x000000ff1a1a7812 */ /* 0x000fe400078ec0ff */
[----:B------:R-:W-:Y:S02]  /*2d90*/  LOP3.LUT R35, R35, 0xff, RZ, 0xc0, !PT ;  /* 0x000000ff23237812 */ /* 0x000fe400078ec0ff */
[----:B------:R-:W-:Y:S02]  /*2da0*/  IADD3 R27, PT, PT, R26, -0x1, RZ ;  /* 0xffffffff1a1b7810 */ /* 0x000fe40007ffe0ff */
[----:B------:R-:W-:-:S02]  /*2db0*/  IADD3 R32, PT, PT, R35, -0x1, RZ ;  /* 0xffffffff23207810 */ /* 0x000fc40007ffe0ff */
        /* <DEDUP_REMOVED lines=20> */
[----:B------:R-:W-:-:S05]  /*2f00*/  VIADD R27, R35, 0xffffffff ;  /* 0xffffffff231b7836 */ /* 0x000fca0000000000 */
[----:B------:R-:W-:Y:S02]  /*2f10*/  ISETP.GE.AND P0, PT, R27, RZ, PT ;  /* 0x000000ff1b00720c */ /* 0x000fe40003f06270 */
[----:B------:R-:W-:-:S04]  /*2f20*/  IADD3 R27, PT, PT, R26, -0x1, RZ ;  /* 0xffffffff1a1b7810 */ /* 0x000fc80007ffe0ff */
[----:B------:R-:W-:-:S07]  /*2f30*/  ISETP.GE.AND P1, PT, R27, RZ, PT ;  /* 0x000000ff1b00720c */ /* 0x000fce0003f26270 */
[----:B------:R-:W-:Y:S01]  /*2f40*/  @P0 MOV R27, RZ ;  /* 0x000000ff001b0202 */ /* 0x000fe20000000f00 */
[----:B------:R-:W-:Y:S01]  /*2f50*/  @!P0 FFMA R2, R2, 1.84467440737095516160e+19, RZ ;  /* 0x5f80000002028823 */ /* 0x000fe200000000ff */
[----:B------:R-:W-:-:S04]  /*2f60*/  @!P0 MOV R27, 0xffffffc0 ;  /* 0xffffffc0001b8802 */ /* 0x000fc80000000f00 */
[----:B------:R-:W-:Y:S01]  /*2f70*/  @!P1 FFMA R3, R3, 1.84467440737095516160e+19, RZ ;  /* 0x5f80000003039823 */ /* 0x000fe200000000ff */
[----:B------:R-:W-:-:S07]  /*2f80*/  @!P1 VIADD R27, R27, 0x40 ;  /* 0x000000401b1b9836 */ /* 0x000fce0000000000 */
.L_x_282:
[----:B------:R-:W-:Y:S01]  /*2f90*/  LEA R36, R26, 0xc0800000, 0x17 ;  /* 0xc08000001a247811 */ /* 0x000fe200078eb8ff */
[----:B------:R-:W-:Y:S01]  /*2fa0*/  BSSY.RECONVERGENT B2, `(.L_x_287) ;  /* 0x0000036000027945 */ /* 0x000fe20003800200 */
[----:B------:R-:W-:Y:S02]  /*2fb0*/  IADD3 R35, PT, PT, R35, -0x7f, RZ ;  /* 0xffffff8123237810 */ /* 0x000fe40007ffe0ff */
[----:B------:R-:W-:-:S03]  /*2fc0*/  IADD3 R36, PT, PT, -R36, R3, RZ ;  /* 0x0000000324247210 */ /* 0x000fc60007ffe1ff */
[----:B------:R-:W-:Y:S01]  /*2fd0*/  IMAD R2, R35, -0x800000, R2 ;  /* 0xff80000023027824 */ /* 0x000fe200078e0202 */
        /* <DEDUP_REMOVED lines=27> */
[----:B------:R-:W-:Y:S02]  /*3190*/  IADD3 R3, PT, PT, R26, 0x20, RZ ;  /* 0x000000201a037810 */ /* 0x000fe40007ffe0ff */
[----:B------:R-:W-:Y:S02]  /*31a0*/  LOP3.LUT R32, R32, 0x7fffff, RZ, 0xc0, !PT ;  /* 0x007fffff20207812 */ /* 0x000fe400078ec0ff */
[----:B------:R-:W-:Y:S02]  /*31b0*/  ISETP.NE.AND P4, PT, R26, RZ, PT ;  /* 0x000000ff1a00720c */ /* 0x000fe40003f85270 */
[----:B------:R-:W-:Y:S02]  /*31c0*/  LOP3.LUT R32, R32, 0x800000, RZ, 0xfc, !PT ;  /* 0x0080000020207812 */ /* 0x000fe400078efcff */
[----:B------:R-:W-:-:S02]  /*31d0*/  ISETP.NE.AND P1, PT, R26, RZ, PT ;  /* 0x000000ff1a00720c */ /* 0x000fc40003f25270 */
[----:B------:R-:W-:Y:S02]  /*31e0*/  IADD3 R26, PT, PT, -R26, RZ, RZ ;  /* 0x000000ff1a1a7210 */ /* 0x000fe40007ffe1ff */
[----:B------:R-:W-:Y:S02]  /*31f0*/  SHF.L.U32 R3, R32, R3, RZ ;  /* 0x0000000320037219 */ /* 0x000fe400000006ff */
[----:B------:R-:W-:Y:S02]  /*3200*/  FSETP.NEU.FTZ.AND P0, PT, R27, R34, PT ;  /* 0x000000221b00720b */ /* 0x000fe40003f1d000 */
[----:B------:R-:W-:Y:S02]  /*3210*/  SEL R27, R26, RZ, P4 ;  /* 0x000000ff1a1b7207 */ /* 0x000fe40002000000 */
[----:B------:R-:W-:Y:S02]  /*3220*/  ISETP.NE.AND P1, PT, R3, RZ, P1 ;  /* 0x000000ff0300720c */ /* 0x000fe40000f25270 */
[----:B------:R-:W-:-:S02]  /*3230*/  SHF.R.U32.HI R32, RZ, R27, R32 ;  /* 0x0000001bff207219 */ /* 0x000fc40000011620 */
[----:B------:R-:W-:Y:S02]  /*3240*/  PLOP3.LUT P0, PT, P0, P1, PT, 0xf8, 0x8f ;  /* 0x00000000008f781c */ /* 0x000fe40000703f70 */
[----:B------:R-:W-:Y:S02]  /*3250*/  SHF.R.U32.HI R26, RZ, 0x1, R32 ;  /* 0x00000001ff1a7819 */ /* 0x000fe40000011620 */
[----:B------:R-:W-:-:S04]  /*3260*/  SEL R3, RZ, 0x1, !P0 ;  /* 0x00000001ff037807 */ /* 0x000fc80004000000 */
[----:B------:R-:W-:-:S04]  /*3270*/  LOP3.LUT R3, R3, 0x1, R26, 0xf8, !PT ;  /* 0x0000000103037812 */ /* 0x000fc800078ef81a */
[----:B------:R-:W-:-:S05]  /*3280*/  LOP3.LUT R3, R3, R32, RZ, 0xc0, !PT ;  /* 0x0000002003037212 */ /* 0x000fca00078ec0ff */
[----:B------:R-:W-:-:S05]  /*3290*/  IMAD.IADD R3, R26, 0x1, R3 ;  /* 0x000000011a037824 */ /* 0x000fca00078e0203 */
[----:B------:R-:W-:Y:S01]  /*32a0*/  LOP3.LUT R2, R3, R2, RZ, 0xfc, !PT ;  /* 0x0000000203027212 */ /* 0x000fe200078efcff */
[----:B------:R-:W-:Y:S06]  /*32b0*/  BRA `(.L_x_290) ;  /* 0x0000000000107947 */ /* 0x000fec0003800000 */
.L_x_289:
[----:B------:R-:W-:-:S04]  /*32c0*/  LOP3.LUT R2, R2, 0x80000000, RZ, 0xc0, !PT ;  /* 0x8000000002027812 */ /* 0x000fc800078ec0ff */
[----:B------:R-:W-:Y:S01]  /*32d0*/  LOP3.LUT R2, R2, 0x7f800000, RZ, 0xfc, !PT ;  /* 0x7f80000002027812 */ /* 0x000fe200078efcff */
[----:B------:R-:W-:Y:S06]  /*32e0*/  BRA `(.L_x_290) ;  /* 0x0000000000047947 */ /* 0x000fec0003800000 */
.L_x_288:
[----:B------:R-:W-:-:S07]  /*32f0*/  LEA R2, R27, R2, 0x17 ;  /* 0x000000021b027211 */ /* 0x000fce00078eb8ff */
.L_x_290:
[----:B------:R-:W-:Y:S05]  /*3300*/  BSYNC.RECONVERGENT B2 ;  /* 0x0000000000027941 */ /* 0x000fea0003800200 */
.L_x_287:
[----:B------:R-:W-:Y:S05]  /*3310*/  BRA `(.L_x_291) ;  /* 0x0000000000207947 */ /* 0x000fea0003800000 */
.L_x_286:
[----:B------:R-:W-:-:S04]  /*3320*/  LOP3.LUT R2, R3, 0x80000000, R2, 0x48, !PT ;  /* 0x8000000003027812 */ /* 0x000fc800078e4802 */
[----:B------:R-:W-:Y:S01]  /*3330*/  LOP3.LUT R2, R2, 0x7f800000, RZ, 0xfc, !PT ;  /* 0x7f80000002027812 */ /* 0x000fe200078efcff */
[----:B------:R-:W-:Y:S06]  /*3340*/  BRA `(.L_x_291) ;  /* 0x0000000000147947 */ /* 0x000fec0003800000 */
.L_x_285:
[----:B------:R-:W-:Y:S01]  /*3350*/  LOP3.LUT R2, R3, 0x80000000, R2, 0x48, !PT ;  /* 0x8000000003027812 */ /* 0x000fe200078e4802 */
[----:B------:R-:W-:Y:S06]  /*3360*/  BRA `(.L_x_291) ;  /* 0x00000000000c7947 */ /* 0x000fec0003800000 */
.L_x_284:
[----:B------:R-:W0:Y:S01]  /*3370*/  MUFU.RSQ R2, -QNAN ;  /* 0xffc0000000027908 */ /* 0x000e220000001400 */
[----:B------:R-:W-:Y:S05]  /*3380*/  BRA `(.L_x_291) ;  /* 0x0000000000047947 */ /* 0x000fea0003800000 */
.L_x_283:
[----:B------:R-:W-:-:S07]  /*3390*/  FADD.FTZ R2, R2, R3 ;  /* 0x0000000302027221 */ /* 0x000fce0000010000 */
.L_x_291:
[----:B------:R-:W-:Y:S05]  /*33a0*/  BSYNC.RECONVERGENT B1 ;  /* 0x0000000000017941 */ /* 0x000fea0003800200 */
.L_x_281:
[----:B------:R-:W-:Y:S01]  /*33b0*/  HFMA2 R27, -RZ, RZ, 0, 0 ;  /* 0x00000000ff1b7431 */ /* 0x000fe200000001ff */
[----:B------:R-:W-:-:S04]  /*33c0*/  MOV R26, R4 ;  /* 0x00000004001a7202 */ /* 0x000fc80000000f00 */
[----:B0-----:R-:W-:Y:S05]  /*33d0*/  RET.REL.NODEC R26 `(_Z24monte_carlo_asian_optionPfS_S_S_S_S_Piiiiy) ;  /* 0xffffffcc1a087950 */ /* 0x001fea0003c3ffff */
.L_x_292:
        /* <DEDUP_REMOVED lines=10> */
.L_x_344:


//--------------------- .text._Z27monte_carlo_european_optionPfS_S_S_S_S_Piiiiy --------------------------
	.section	.text._Z27monte_carlo_european_optionPfS_S_S_S_S_Piiiiy,"ax",@progbits
	.align	128
        .global         _Z27monte_carlo_european_optionPfS_S_S_S_S_Piiiiy
        .type           _Z27monte_carlo_european_optionPfS_S_S_S_S_Piiiiy,@function
        .size           _Z27monte_carlo_european_optionPfS_S_S_S_S_Piiiiy,(.L_x_346 - _Z27monte_carlo_european_optionPfS_S_S_S_S_Piiiiy)
        .other          _Z27monte_carlo_european_optionPfS_S_S_S_S_Piiiiy,@"STO_CUDA_ENTRY STV_DEFAULT"
_Z27monte_carlo_european_optionPfS_S_S_S_S_Piiiiy:
.text._Z27monte_carlo_european_optionPfS_S_S_S_S_Piiiiy:
        /* <DEDUP_REMOVED lines=20> */
[----:B0-----:R-:W-:Y:S01]  /*0140*/  I2FP.F32.S32 R3, UR7 ;  /* 0x0000000700037c45 */ /* 0x001fe20008201400 */
[----:B------:R-:W-:-:S03]  /*0150*/  UISETP.GT.AND UP0, UPT, UR7, URZ, UPT ;  /* 0x000000ff0700728c */ /* 0x000fc6000bf04270 */
[----:B------:R-:W-:Y:S01]  /*0160*/  R2UR UR8, R3 ;  /* 0x00000000030872ca */ /* 0x000fe200000e0000 */
[----:B-1----:R-:W-:-:S05]  /*0170*/  IMAD R6, R6, R7, RZ ;  /* 0x0000000706067224 */ /* 0x002fca00078e02ff */
[----:B--2---:R-:W-:Y:S09]  /*0180*/  BRA.U UP0, `(.L_x_293) ;  /* 0x0000000100a07547 */ /* 0x004ff2000b800000 */
        /* <DEDUP_REMOVED lines=16> */
[----:B01--4-:R-:W-:Y:S05]  /*0290*/  CALL.REL.NOINC `($__internal_10_$__cuda_sm3x_div_rn_noftz_f32_slowpath) ;  /* 0x0000001c00947944 */ /* 0x013fea0003c00000 */
[----:B------:R-:W-:-:S07]  /*02a0*/  IMAD.MOV.U32 R0, RZ, RZ, R33 ;  /* 0x000000ffff007224 */ /* 0x000fce00078e0021 */
.L_x_294:
[----:B0-2---:R-:W-:-:S04]  /*02b0*/  IMAD.WIDE R2, R5, 0x4, R10 ;  /* 0x0000000405027825 */ /* 0x005fc800078e020a */
[C---:B----4-:R-:W-:Y:S02]  /*02c0*/  IMAD.WIDE R12, R5.reuse, 0x4, R6 ;  /* 0x00000004050c7825 */ /* 0x050fe400078e0206 */
[----:B------:R-:W2:Y:S04]  /*02d0*/  LDG.E R3, desc[UR10][R2.64] ;  /* 0x0000000a02037981 */ /* 0x000ea8000c1e1900 */
[----:B------:R-:W2:Y:S01]  /*02e0*/  LDG.E R12, desc[UR10][R12.64] ;  /* 0x0000000a0c0c7981 */ /* 0x000ea2000c1e1900 */
[----:B------:R-:W-:Y:S02]  /*02f0*/  HFMA2 R15, -RZ, RZ, 0.96630859375, -0.0022525787353515625 ;  /* 0x3bbb989dff0f7431 */ /* 0x000fe400000001ff */
        /* <DEDUP_REMOVED lines=17> */
.L_x_293:
        /* <DEDUP_REMOVED lines=11> */
[C---:B------:R-:W-:Y:S02]  /*04c0*/  IADD3 R10, PT, PT, R0.reuse, 0x75bcd15, RZ ;  /* 0x075bcd15000a7810 */ /* 0x040fe40007ffe0ff */
[----:B------:R-:W-:Y:S02]  /*04d0*/  IADD3 R11, PT, PT, R0, 0x64f0c9, R13 ;  /* 0x0064f0c9000b7810 */ /* 0x000fe40007ffe00d */
[C---:B------:R-:W-:Y:S01]  /*04e0*/  LOP3.LUT R12, R13.reuse, 0x5491333, RZ, 0x3c, !PT ;  /* 0x054913330d0c7812 */ /* 0x040fe200078e3cff */
[----:B------:R-:W-:Y:S02]  /*04f0*/  VIADD R13, R13, 0x1f123bb5 ;  /* 0x1f123bb50d0d7836 */ /* 0x000fe40000000000 */
[----:B0-----:R-:W-:-:S07]  /*0500*/  FADD R14, R14, R14 ;  /* 0x0000000e0e0e7221 */ /* 0x001fce0000000000 */
.L_x_314:
[----:B0-----:R-:W0:Y:S01]  /*0510*/  LDC.64 R16, c[0x0][0x398] ;  /* 0x0000e600ff107b82 */ /* 0x001e220000000a00 */
[----:B-1----:R-:W1:Y:S07]  /*0520*/  LDCU UR4, c[0x0][0x3c0] ;  /* 0x00007800ff0477ac */ /* 0x002e6e0008000800 */
        /* <DEDUP_REMOVED lines=12> */
[----:B------:R-:W-:-:S04]  /*05f0*/  I2FP.F32.S32 R27, UR4 ;  /* 0x00000004001b7c45 */ /* 0x000fc80008201400 */
[----:B------:R-:W3:Y:S01]  /*0600*/  MUFU.RCP R4, R27 ;  /* 0x0000001b00047308 */ /* 0x000ee20000001000 */
[C---:B0-----:R-:W-:Y:S01]  /*0610*/  IMAD.WIDE R28, R5.reuse, 0x4, R28 ;  /* 0x00000004051c7825 */ /* 0x041fe200078e021c */
[----:B------:R-:W-:Y:S03]  /*0620*/  BSSY.RECONVERGENT B0, `(.L_x_296) ;  /* 0x0000010000007945 */ /* 0x000fe60003800200 */
[----:B--2---:R-:W-:Y:S01]  /*0630*/  IMAD.WIDE R32, R5, 0x4, R32 ;  /* 0x0000000405207825 */ /* 0x004fe200078e0220 */
[----:B------:R0:W5:Y:S04]  /*0640*/  LDG.E R17, desc[UR10][R28.64] ;  /* 0x0000000a1c117981 */ /* 0x000168000c1e1900 */
[----:B------:R2:W5:Y:S01]  /*0650*/  LDG.E R15, desc[UR10][R32.64] ;  /* 0x0000000a200f7981 */ /* 0x000562000c1e1900 */
[----:B---3--:R-:W-:-:S04]  /*0660*/  FFMA R35, -R27, R4, 1 ;  /* 0x3f8000001b237423 */ /* 0x008fc80000000104 */
[----:B------:R-:W-:Y:S01]  /*0670*/  FFMA R35, R4, R35, R4 ;  /* 0x0000002304237223 */ /* 0x000fe20000000004 */
[----:B-1----:R-:W-:Y:S01]  /*0680*/  IMAD.WIDE R18, R5, 0x4, R18 ;  /* 0x0000000405127825 */ /* 0x002fe200078e0212 */
[----:B------:R-:W1:Y:S03]  /*0690*/  FCHK P0, R0, R27 ;  /* 0x0000001b00007302 */ /* 0x000e660000000000 */
[----:B------:R-:W-:-:S04]  /*06a0*/  FFMA R4, R0, R35, RZ ;  /* 0x0000002300047223 */ /* 0x000fc800000000ff */
[----:B0-----:R-:W-:-:S04]  /*06b0*/  FFMA R28, -R27, R4, R0 ;  /* 0x000000041b1c7223 */ /* 0x001fc80000000100 */
[----:B--2---:R-:W-:Y:S01]  /*06c0*/  FFMA R33, R35, R28, R4 ;  /* 0x0000001c23217223 */ /* 0x004fe20000000004 */
[----:B-1----:R-:W-:Y:S06]  /*06d0*/  @!P0 BRA `(.L_x_297) ;  /* 0x0000000000108947 */ /* 0x002fec0003800000 */
[----:B------:R-:W-:Y:S01]  /*06e0*/  MOV R2, R27 ;  /* 0x0000001b00027202 */ /* 0x000fe20000000f00 */
[----:B------:R-:W-:Y:S01]  /*06f0*/  IMAD.MOV.U32 R3, RZ, RZ, R0 ;  /* 0x000000ffff037224 */ /* 0x000fe200078e0000 */
[----:B------:R-:W-:-:S07]  /*0700*/  MOV R4, 0x720 ;  /* 0x0000072000047802 */ /* 0x000fce0000000f00 */
[----:B-----5:R-:W-:Y:S05]  /*0710*/  CALL.REL.NOINC `($__internal_10_$__cuda_sm3x_div_rn_noftz_f32_slowpath) ;  /* 0x0000001800747944 */ /* 0x020fea0003c00000 */
.L_x_297:
[----:B------:R-:W-:Y:S05]  /*0720*/  BSYNC.RECONVERGENT B0 ;  /* 0x0000000000007941 */ /* 0x000fea0003800200 */
.L_x_296:
        /* <DEDUP_REMOVED lines=10> */
[----:B-1----:R-:W-:Y:S05]  /*07d0*/  CALL.REL.NOINC `($__internal_9_$__cuda_sm20_sqrt_rn_f32_slowpath) ;  /* 0x0000001400ec7944 */ /* 0x002fea0003c00000 */
[----:B------:R-:W-:Y:S01]  /*07e0*/  IMAD.MOV.U32 R28, RZ, RZ, R19 ;  /* 0x000000ffff1c7224 */ /* 0x000fe200078e0013 */
[----:B------:R-:W-:Y:S06]  /*07f0*/  BRA `(.L_x_300) ;  /* 0x0000000000107947 */ /* 0x000fec0003800000 */
.L_x_299:
[C---:B-1----:R-:W-:Y:S01]  /*0800*/  FMUL.FTZ R28, R30.reuse, R33 ;  /* 0x000000211e1c7220 */ /* 0x042fe20000410000 */
[----:B------:R-:W-:-:S03]  /*0810*/  FMUL.FTZ R2, R30, 0.5 ;  /* 0x3f0000001e027820 */ /* 0x000fc60000410000 */
[----:B------:R-:W-:-:S04]  /*0820*/  FFMA R33, -R28, R28, R33 ;  /* 0x0000001c1c217223 */ /* 0x000fc80000000121 */
[----:B------:R-:W-:-:S07]  /*0830*/  FFMA R28, R33, R2, R28 ;  /* 0x00000002211c7223 */ /* 0x000fce000000001c */
.L_x_300:
[----:B------:R-:W-:Y:S05]  /*0840*/  BSYNC.RECONVERGENT B0 ;  /* 0x0000000000007941 */ /* 0x000fea0003800200 */
.L_x_298:
[----:B------:R-:W-:Y:S02]  /*0850*/  HFMA2 R29, -RZ, RZ, 0, 0 ;  /* 0x00000000ff1d7431 */ /* 0x000fe400000001ff */
[----:B------:R-:W-:-:S07]  /*0860*/  IMAD.MOV.U32 R30, RZ, RZ, RZ ;  /* 0x000000ffff1e7224 */ /* 0x000fce00078e00ff */
.L_x_311:
[----:B0-----:R0:W-:Y:S01]  /*0870*/  STS [R6], R15 ;  /* 0x0000000f06007388 */ /* 0x0011e20000000800 */
[----:B------:R-:W-:Y:S01]  /*0880*/  MOV R31, 0x1 ;  /* 0x00000001001f7802 */ /* 0x000fe20000000f00 */
[----:B-1----:R-:W-:-:S07]  /*0890*/  IMAD.MOV.U32 R32, RZ, RZ, R15 ;  /* 0x000000ffff207224 */ /* 0x002fce00078e000f */
.L_x_310:
[----:B------:R-:W-:Y:S01]  /*08a0*/  SHF.R.U32.HI R3, RZ, 0x2, R10 ;  /* 0x00000002ff037819 */ /* 0x000fe2000001160a */
[----:B------:R-:W-:Y:S01]  /*08b0*/  BSSY.RECONVERGENT B0, `(.L_x_301) ;  /* 0x000009c000007945 */ /* 0x000fe20003800200 */
[----:B-1----:R-:W-:Y:S02]  /*08c0*/  SHF.L.U32 R19, R8, 0x4, RZ ;  /* 0x0000000408137819 */ /* 0x002fe400000006ff */
[----:B------:R-:W-:Y:S02]  /*08d0*/  LOP3.LUT R3, R3, R10, RZ, 0x3c, !PT ;  /* 0x0000000a03037212 */ /* 0x000fe400078e3cff */
[----:B------:R-:W-:Y:S02]  /*08e0*/  MOV R10, 0x2f800000 ;  /* 0x2f800000000a7802 */ /* 0x000fe40000000f00 */
[----:B------:R-:W-:Y:S01]  /*08f0*/  SHF.R.U32.HI R18, RZ, 0x2, R9 ;  /* 0x00000002ff127819 */ /* 0x000fe20000011609 */
[----:B------:R-:W-:-:S03]  /*0900*/  IMAD.SHL.U32 R2, R3, 0x2, RZ ;  /* 0x0000000203027824 */ /* 0x000fc600078e00ff */
[----:B------:R-:W-:Y:S02]  /*0910*/  LOP3.LUT R18, R18, R9, RZ, 0x3c, !PT ;  /* 0x0000000912127212 */ /* 0x000fe400078e3cff */
[----:B------:R-:W-:Y:S02]  /*0920*/  LOP3.LUT R2, R8, R19, R2, 0x96, !PT ;  /* 0x0000001308027212 */ /* 0x000fe400078e9602 */
[----:B------:R-:W-:Y:S02]  /*0930*/  SHF.L.U32 R9, R18, 0x1, RZ ;  /* 0x0000000112097819 */ /* 0x000fe400000006ff */
[----:B------:R-:W-:-:S04]  /*0940*/  LOP3.LUT R2, R2, R3, RZ, 0x3c, !PT ;  /* 0x0000000302027212 */ /* 0x000fc800078e3cff */
[C---:B------:R-:W-:Y:S01]  /*0950*/  IADD3 R3, PT, PT, R11.reuse, 0x587c5, R2 ;  /* 0x000587c50b037810 */ /* 0x040fe20007ffe002 */
[----:B------:R-:W-:Y:S01]  /*0960*/  IMAD.SHL.U32 R19, R2, 0x10, RZ ;  /* 0x0000001002137824 */ /* 0x000fe200078e00ff */
[----:B------:R-:W-:Y:S02]  /*0970*/  IADD3 R11, PT, PT, R11, 0xb0f8a, RZ ;  /* 0x000b0f8a0b0b7810 */ /* 0x000fe40007ffe0ff */
[----:B------:R-:W-:Y:S02]  /*0980*/  I2FP.F32.U32 R3, R3 ;  /* 0x0000000300037245 */ /* 0x000fe40000201000 */
[----:B------:R-:W-:Y:S01]  /*0990*/  LOP3.LUT R19, R18, R9, R19, 0x96, !PT ;  /* 0x0000000912137212 */ /* 0x000fe200078e9613 */
[----:B------:R-:W-:Y:S02]  /*09a0*/  IMAD.MOV.U32 R18, RZ, RZ, 0x3e055027 ;  /* 0x3e055027ff127424 */ /* 0x000fe400078e00ff */
[----:B------:R-:W-:-:S05]  /*09b0*/  FFMA R3, R3, R10, 1.1641532182693481445e-10 ;  /* 0x2f00000003037423 */ /* 0x000fca000000000a */
[----:B------:R-:W-:-:S13]  /*09c0*/  FSETP.GEU.AND P0, PT, R3, 1.175494350822287508e-38, PT ;  /* 0x008000000300780b */ /* 0x000fda0003f0e000 */
[----:B------:R-:W-:-:S04]  /*09d0*/  @!P0 FMUL R3, R3, 8388608 ;  /* 0x4b00000003038820 */ /* 0x000fc80000400000 */
[----:B------:R-:W-:-:S05]  /*09e0*/  VIADD R36, R3, 0xc0d55555 ;  /* 0xc0d5555503247836 */ /* 0x000fca0000000000 */
[----:B------:R-:W-:-:S04]  /*09f0*/  LOP3.LUT R36, R36, 0xff800000, RZ, 0xc0, !PT ;  /* 0xff80000024247812 */ /* 0x000fc800078ec0ff */
[-C--:B------:R-:W-:Y:S02]  /*0a00*/  IADD3 R9, PT, PT, R3, -R36.reuse, RZ ;  /* 0x8000002403097210 */ /* 0x080fe40007ffe0ff */
[----:B------:R-:W-:-:S03]  /*0a10*/  I2FP.F32.S32 R36, R36 ;  /* 0x0000002400247245 */ /* 0x000fc60000201400 */
[----:B------:R-:W-:-:S04]  /*0a20*/  FADD R9, R9, -1 ;  /* 0xbf80000009097421 */ /* 0x000fc80000000000 */
[----:B------:R-:W-:-:S04]  /*0a30*/  FFMA R18, R9, -R18, 0.14084610342979431152 ;  /* 0x3e1039f609127423 */ /* 0x000fc80000000812 */
[----:B------:R-:W-:-:S04]  /*0a40*/  FFMA R18, R9, R18, -0.12148627638816833496 ;  /* 0xbdf8cdcc09127423 */ /* 0x000fc80000000012 */
[----:B------:R-:W-:-:S04]  /*0a50*/  FFMA R18, R9, R18, 0.13980610668659210205 ;  /* 0x3e0f295509127423 */ /* 0x000fc80000000012 */
[----:B------:R-:W-:Y:S01]  /*0a60*/  FFMA R34, R9, R18, -0.16684235632419586182 ;  /* 0xbe2ad8b909227423 */ /* 0x000fe20000000012 */
[----:B------:R-:W-:-:S03]  /*0a70*/  LOP3.LUT R18, R19, R2, RZ, 0x3c, !PT ;  /* 0x0000000213127212 */ /* 0x000fc600078e3cff */
[C---:B------:R-:W-:Y:S02]  /*0a80*/  FFMA R34, R9.reuse, R34, 0.20012299716472625732 ;  /* 0x3e4ced0b09227423 */ /* 0x040fe40000000022 */
[----:B------:R-:W-:Y:S02]  /*0a90*/  IMAD.IADD R19, R18, 0x1, R11 ;  /* 0x0000000112137824 */ /* 0x000fe400078e020b */
[----:B------:R-:W-:-:S03]  /*0aa0*/  FFMA R34, R9, R34, -0.24999669194221496582 ;  /* 0xbe7fff2209227423 */ /* 0x000fc60000000022 */
[----:B------:R-:W-:Y:S01]  /*0ab0*/  I2FP.F32.U32 R19, R19 ;  /* 0x0000001300137245 */ /* 0x000fe20000201000 */
[----:B------:R-:W-:-:S04]  /*0ac0*/  FFMA R34, R9, R34, 0.33333182334899902344 ;  /* 0x3eaaaa7809227423 */ /* 0x000fc80000000022 */
[----:B------:R-:W-:Y:S01]  /*0ad0*/  FFMA R34, R9, R34, -0.5 ;  /* 0xbf00000009227423 */ /* 0x000fe20000000022 */
[----:B------:R-:W-:-:S03]  /*0ae0*/  FFMA R19, R19, R10, 1.1641532182693481445e-10 ;  /* 0x2f00000013137423 */ /* 0x000fc6000000000a */
[----:B------:R-:W-:Y:S01]  /*0af0*/  FMUL R34, R9, R34 ;  /* 0x0000002209227220 */ /* 0x000fe20000400000 */
[----:B------:R-:W-:-:S03]  /*0b00*/  FMUL R35, R14, R19 ;  /* 0x000000130e237220 */ /* 0x000fc60000400000 */
[----:B------:R-:W-:Y:S01]  /*0b10*/  FFMA R10, R9, R34, R9 ;  /* 0x00000022090a7223 */ /* 0x000fe20000000009 */
[----:B------:R-:W-:Y:S01]  /*0b20*/  FMUL R34, R35, 0.63661974668502807617 ;  /* 0x3f22f98323227820 */ /* 0x000fe20000400000 */
[----:B------:R-:W-:Y:S02]  /*0b30*/  FSEL R9, RZ, -23, P0 ;  /* 0xc1b80000ff097808 */ /* 0x000fe40000000000 */
[----:B------:R-:W-:Y:S02]  /*0b40*/  ISETP.GT.U32.AND P0, PT, R3, 0x7f7fffff, PT ;  /* 0x7f7fffff0300780c */ /* 0x000fe40003f04070 */
[----:B------:R-:W-:Y:S01]  /*0b50*/  FSETP.GE.AND P1, PT, |R35|, 105615, PT ;  /* 0x47ce47802300780b */ /* 0x000fe20003f26200 */
[----:B------:R-:W1:Y:S01]  /*0b60*/  F2I.NTZ R34, R34 ;  /* 0x0000002200227305 */ /* 0x000e620000203100 */
[----:B------:R-:W-:-:S04]  /*0b70*/  FFMA R9, R36, 1.1920928955078125e-07, R9 ;  /* 0x3400000024097823 */ /* 0x000fc80000000009 */
[----:B------:R-:W-:Y:S01]  /*0b80*/  FFMA R9, R9, 0.69314718246459960938, R10 ;  /* 0x3f31721809097823 */ /* 0x000fe2000000000a */
[----:B------:R-:W-:-:S05]  /*0b90*/  MOV R10, 0x7f800000 ;  /* 0x7f800000000a7802 */ /* 0x000fca0000000f00 */
[C---:B------:R-:W-:Y:S01]  /*0ba0*/  @P0 FFMA R9, R3.reuse, R10, +INF ;  /* 0x7f80000003090423 */ /* 0x040fe2000000000a */
[----:B------:R-:W-:Y:S01]  /*0bb0*/  FSETP.NEU.AND P0, PT, R3, RZ, PT ;  /* 0x000000ff0300720b */ /* 0x000fe20003f0d000 */
[----:B------:R-:W-:Y:S01]  /*0bc0*/  IMAD.MOV.U32 R10, RZ, RZ, R13 ;  /* 0x000000ffff0a7224 */ /* 0x000fe200078e000d */
[----:B-1----:R-:W-:Y:S01]  /*0bd0*/  I2FP.F32.S32 R36, R34 ;  /* 0x0000002200247245 */ /* 0x002fe20000201400 */
[----:B------:R-:W-:Y:S01]  /*0be0*/  FMUL R33, R9, -2 ;  /* 0xc000000009217820 */ /* 0x000fe20000400000 */
[----:B------:R-:W-:Y:S01]  /*0bf0*/  MOV R9, R12 ;  /* 0x0000000c00097202 */ /* 0x000fe20000000f00 */
[----:B------:R-:W-:Y:S01]  /*0c00*/  IMAD.MOV.U32 R13, RZ, RZ, R8 ;  /* 0x000000ffff0d7224 */ /* 0x000fe200078e0008 */
[----:B------:R-:W-:Y:S01]  /*0c10*/  MOV R12, R2 ;  /* 0x00000002000c7202 */ /* 0x000fe20000000f00 */
[----:B------:R-:W-:Y:S01]  /*0c20*/  FFMA R19, R36, -1.5707962512969970703, R35 ;  /* 0xbfc90fda24137823 */ /* 0x000fe20000000023 */
[----:B------:R-:W-:Y:S01]  /*0c30*/  IMAD.MOV.U32 R8, RZ, RZ, R18 ;  /* 0x000000ffff087224 */ /* 0x000fe200078e0012 */
[----:B------:R-:W-:-:S02]  /*0c40*/  FSEL R33, R33, +INF , P0 ;  /* 0x7f80000021217808 */ /* 0x000fc40000000000 */
[----:B------:R-:W-:-:S04]  /*0c50*/  FFMA R19, R36, -7.5497894158615963534e-08, R19 ;  /* 0xb3a2216824137823 */ /* 0x000fc80000000013 */
[----:B------:R-:W-:Y:S01]  /*0c60*/  FFMA R36, R36, -5.3903029534742383927e-15, R19 ;  /* 0xa7c234c524247823 */ /* 0x000fe20000000013 */
[----:B------:R-:W-:Y:S06]  /*0c70*/  @!P1 BRA `(.L_x_302) ;  /* 0x00000004007c9947 */ /* 0x000fec0003800000 */
[----:B------:R-:W-:-:S13]  /*0c80*/  FSETP.NEU.AND P0, PT, |R35|, +INF , PT ;  /* 0x7f8000002300780b */ /* 0x000fda0003f0d200 */
[----:B------:R-:W-:Y:S05]  /*0c90*/  @!P0 BRA `(.L_x_303) ;  /* 0x00000004006c8947 */ /* 0x000fea0003800000 */
[----:B------:R-:W-:Y:S02]  /*0ca0*/  SHF.L.U32 R34, R35, 0x8, RZ ;  /* 0x0000000823227819 */ /* 0x000fe400000006ff */
[----:B------:R-:W-:Y:S01]  /*0cb0*/  CS2R R36, SRZ ;  /* 0x0000000000247805 */ /* 0x000fe2000001ff00 */
[----:B------:R-:W1:Y:S01]  /*0cc0*/  LDCU.64 UR12, c[0x4][0x40] ;  /* 0x01000800ff0c77ac */ /* 0x000e620008000a00 */
[----:B------:R-:W-:Y:S01]  /*0cd0*/  LOP3.LUT R34, R34, 0x80000000, RZ, 0xfc, !PT ;  /* 0x8000000022227812 */ /* 0x000fe200078efcff */
[----:B------:R-:W-:Y:S01]  /*0ce0*/  UMOV UR5, URZ ;  /* 0x000000ff00057c82 */ /* 0x000fe20008000000 */
[----:B------:R-:W-:-:S05]  /*0cf0*/  UMOV UR4, URZ ;  /* 0x000000ff00047c82 */ /* 0x000fca0008000000 */
.L_x_304:
[----:B-1----:R-:W-:Y:S01]  /*0d00*/  MOV R3, UR13 ;  /* 0x0000000d00037c02 */ /* 0x002fe20008000f00 */
        /* <DEDUP_REMOVED lines=16> */
[----:B------:R-:W-:Y:S01]  /*0e10*/  @P4 IMAD.MOV.U32 R25, RZ, RZ, R18 ;  /* 0x000000ffff194224 */ /* 0x000fe200078e0012 */
[-C--:B------:R-:W-:Y:S01]  /*0e20*/  @P1 MOV R22, R18.reuse ;  /* 0x0000001200161202 */ /* 0x080fe20000000f00 */
[----:B------:R-:W-:Y:S01]  /*0e30*/  VIADD R36, R36, 0x4 ;  /* 0x0000000424247836 */ /* 0x000fe20000000000 */
[-C--:B------:R-:W-:Y:S02]  /*0e40*/  @P3 MOV R24, R18.reuse ;  /* 0x0000001200183202 */ /* 0x080fe40000000f00 */
[----:B------:R-:W-:-:S07]  /*0e50*/  @P5 MOV R26, R18 ;  /* 0x00000012001a5202 */ /* 0x000fce0000000f00 */
[----:B------:R-:W-:Y:S01]  /*0e60*/  @P0 IMAD.MOV.U32 R21, RZ, RZ, R18 ;  /* 0x000000ffff150224 */ /* 0x000fe200078e0012 */
        /* <DEDUP_REMOVED lines=31> */
[----:B------:R-:W-:Y:S02]  /*1060*/  ISETP.EQ.AND P6, PT, R19, 0x8, PT ;  /* 0x000000081300780c */ /* 0x000fe40003fc2270 */
[----:B------:R-:W-:Y:S01]  /*1070*/  @P2 MOV R19, R21 ;  /* 0x0000001500132202 */ /* 0x000fe20000000f00 */
[----:B------:R-:W-:Y:S01]  /*1080*/  @P1 IMAD.MOV.U32 R19, RZ, RZ, R22 ;  /* 0x000000ffff131224 */ /* 0x000fe200078e0016 */
[----:B------:R-:W-:Y:S01]  /*1090*/  @P0 MOV R19, R23 ;  /* 0x0000001700130202 */ /* 0x000fe20000000f00 */
[----:B------:R-:W-:Y:S01]  /*10a0*/  @P3 IMAD.MOV.U32 R19, RZ, RZ, R24 ;  /* 0x000000ffff133224 */ /* 0x000fe200078e0018 */
[----:B------:R-:W-:Y:S01]  /*10b0*/  @P5 MOV R19, R25 ;  /* 0x0000001900135202 */ /* 0x000fe20000000f00 */
[----:B------:R-:W-:Y:S01]  /*10c0*/  @P4 IMAD.MOV.U32 R19, RZ, RZ, R26 ;  /* 0x000000ffff134224 */ /* 0x000fe200078e001a */
[----:B------:R-:W-:-:S04]  /*10d0*/  LOP3.LUT R2, R2, 0x1f, RZ, 0xc0, !PT ;  /* 0x0000001f02027812 */ /* 0x000fc800078ec0ff */
[----:B------:R-:W-:Y:S02]  /*10e0*/  SHF.L.W.U32.HI R3, R18, R2, R3 ;  /* 0x0000000212037219 */ /* 0x000fe40000010e03 */
[----:B------:R-:W-:-:S04]  /*10f0*/  @P6 MOV R19, R37 ;  /* 0x0000002500136202 */ /* 0x000fc80000000f00 */
[----:B------:R-:W-:-:S07]  /*1100*/  SHF.L.W.U32.HI R18, R19, R2, R18 ;  /* 0x0000000213127219 */ /* 0x000fce0000010e12 */
.L_x_306:
[----:B------:R-:W-:Y:S05]  /*1110*/  BSYNC.RECONVERGENT B1 ;  /* 0x0000000000017941 */ /* 0x000fea0003800200 */
.L_x_305:
[C-C-:B------:R-:W-:Y:S01]  /*1120*/  SHF.L.W.U32.HI R2, R18.reuse, 0x2, R3.reuse ;  /* 0x0000000212027819 */ /* 0x140fe20000010e03 */
[----:B------:R-:W-:Y:S01]  /*1130*/  IMAD.SHL.U32 R18, R18, 0x4, RZ ;  /* 0x0000000412127824 */ /* 0x000fe200078e00ff */
[----:B------:R-:W-:Y:S01]  /*1140*/  SHF.R.U32.HI R3, RZ, 0x1e, R3 ;  /* 0x0000001eff037819 */ /* 0x000fe20000011603 */
[----:B------:R-:W-:Y:S01]  /*1150*/  UMOV UR4, 0x54442d19 ;  /* 0x54442d1900047882 */ /* 0x000fe20000000000 */
[----:B------:R-:W-:Y:S01]  /*1160*/  SHF.R.S32.HI R19, RZ, 0x1f, R2 ;  /* 0x0000001fff137819 */ /* 0x000fe20000011402 */
[----:B------:R-:W-:Y:S01]  /*1170*/  UMOV UR5, 0x3bf921fb ;  /* 0x3bf921fb00057882 */ /* 0x000fe20000000000 */
[----:B------:R-:W-:Y:S02]  /*1180*/  ISETP.GE.AND P0, PT, R35, RZ, PT ;  /* 0x000000ff2300720c */ /* 0x000fe40003f06270 */
[C---:B------:R-:W-:Y:S02]  /*1190*/  LEA.HI R34, R2.reuse, R3, RZ, 0x1 ;  /* 0x0000000302227211 */ /* 0x040fe400078f08ff */
[----:B------:R-:W-:-:S02]  /*11a0*/  LOP3.LUT R35, R2, R35, RZ, 0x3c, !PT ;  /* 0x0000002302237212 */ /* 0x000fc400078e3cff */
[C---:B------:R-:W-:Y:S02]  /*11b0*/  LOP3.LUT R3, R19.reuse, R2, RZ, 0x3c, !PT ;  /* 0x0000000213037212 */ /* 0x040fe400078e3cff */
[----:B------:R-:W-:Y:S02]  /*11c0*/  LOP3.LUT R2, R19, R18, RZ, 0x3c, !PT ;  /* 0x0000001213027212 */ /* 0x000fe400078e3cff */
[----:B------:R-:W-:Y:S02]  /*11d0*/  ISETP.GE.AND P1, PT, R35, RZ, PT ;  /* 0x000000ff2300720c */ /* 0x000fe40003f26270 */
[----:B------:R-:W-:Y:S02]  /*11e0*/  IADD3 R35, PT, PT, -R34, RZ, RZ ;  /* 0x000000ff22237210 */ /* 0x000fe40007ffe1ff */
[----:B------:R-:W1:Y:S03]  /*11f0*/  I2F.F64.S64 R2, R2 ;  /* 0x0000000200027312 */ /* 0x000e660000301c00 */
[----:B------:R-:W-:Y:S01]  /*1200*/  @!P0 IMAD.MOV.U32 R34, RZ, RZ, R35 ;  /* 0x000000ffff228224 */ /* 0x000fe200078e0023 */
[----:B-1----:R-:W-:-:S10]  /*1210*/  DMUL R18, R2, UR4 ;  /* 0x0000000402127c28 */ /* 0x002fd40008000000 */
[----:B------:R-:W1:Y:S02]  /*1220*/  F2F.F32.F64 R18, R18 ;  /* 0x0000001200127310 */ /* 0x000e640000301000 */
[----:B-1----:R-:W-:Y:S01]  /*1230*/  FSEL R36, -R18, R18, !P1 ;  /* 0x0000001212247208 */ /* 0x002fe20004800100 */
[----:B------:R-:W-:Y:S06]  /*1240*/  BRA `(.L_x_302) ;  /* 0x0000000000087947 */ /* 0x000fec0003800000 */
.L_x_303:
[----:B------:R-:W-:Y:S01]  /*1250*/  FMUL R36, RZ, R35 ;  /* 0x00000023ff247220 */ /* 0x000fe20000400000 */
[----:B------:R-:W-:-:S07]  /*1260*/  MOV R34, RZ ;  /* 0x000000ff00227202 */ /* 0x000fce0000000f00 */
.L_x_302:
[----:B------:R-:W-:Y:S05]  /*1270*/  BSYNC.RECONVERGENT B0 ;  /* 0x0000000000007941 */ /* 0x000fea0003800200 */
.L_x_301:
[----:B------:R-:W-:Y:S01]  /*1280*/  LOP3.LUT R2, R34, 0x1, RZ, 0xc0, !PT ;  /* 0x0000000122027812 */ /* 0x000fe200078ec0ff */
[----:B------:R-:W-:Y:S02]  /*1290*/  HFMA2 R18, -RZ, RZ, 1.0078125, -8.98838043212890625e-05 ;  /* 0x3c0885e4ff127431 */ /* 0x000fe400000001ff */
[----:B------:R-:W-:Y:S01]  /*12a0*/  FMUL R3, R36, R36 ;  /* 0x0000002424037220 */ /* 0x000fe20000400000 */
[----:B------:R-:W-:Y:S01]  /*12b0*/  IMAD.MOV.U32 R19, RZ, RZ, 0x3e2aaaa8 ;  /* 0x3e2aaaa8ff137424 */ /* 0x000fe200078e00ff */
[----:B------:R-:W-:Y:S01]  /*12c0*/  ISETP.NE.U32.AND P0, PT, R2, 0x1, PT ;  /* 0x000000010200780c */ /* 0x000fe20003f05070 */
[----:B------:R-:W-:Y:S01]  /*12d0*/  IMAD.MOV.U32 R2, RZ, RZ, 0x37cbac00 ;  /* 0x37cbac00ff027424 */ /* 0x000fe200078e00ff */
[----:B------:R-:W-:Y:S01]  /*12e0*/  IADD3 R34, PT, PT, R34, 0x1, RZ ;  /* 0x0000000122227810 */ /* 0x000fe20007ffe0ff */
[----:B------:R-:W-:Y:S01]  /*12f0*/  BSSY.RECONVERGENT B0, `(.L_x_307) ;  /* 0x0000018000007945 */ /* 0x000fe20003800200 */
[----:B------:R-:W-:Y:S01]  /*1300*/  FSEL R19, -R19, -0.4999999701976776123, !P0 ;  /* 0xbeffffff13137808 */ /* 0x000fe20004000100 */
[----:B------:R-:W-:Y:S01]  /*1310*/  FFMA R2, R3, R2, -0.0013887860113754868507 ;  /* 0xbab607ed03027423 */ /* 0x000fe20000000002 */
[----:B------:R-:W-:-:S04]  /*1320*/  FSEL R18, R18, 0.041666727513074874878, !P0 ;  /* 0x3d2aaabb12127808 */ /* 0x000fc80004000000 */
[----:B------:R-:W-:-:S05]  /*1330*/  FSEL R2, R2, -0.00019574658654164522886, P0 ;  /* 0xb94d415302027808 */ /* 0x000fca0000000000 */
[C---:B------:R-:W-:Y:S01]  /*1340*/  FFMA R18, R3.reuse, R2, R18 ;  /* 0x0000000203127223 */ /* 0x040fe20000000012 */
[----:B------:R-:W-:Y:S02]  /*1350*/  FSEL R2, R36, 1, !P0 ;  /* 0x3f80000024027808 */ /* 0x000fe40004000000 */
[----:B------:R-:W-:Y:S01]  /*1360*/  LOP3.LUT P0, RZ, R34, 0x2, RZ, 0xc0, !PT ;  /* 0x0000000222ff7812 */ /* 0x000fe2000780c0ff */
[C---:B------:R-:W-:Y:S01]  /*1370*/  FFMA R18, R3.reuse, R18, R19 ;  /* 0x0000001203127223 */ /* 0x040fe20000000013 */
[----:B------:R1:W2:Y:S01]  /*1380*/  MUFU.RSQ R34, R33 ;  /* 0x0000002100227308 */ /* 0x0002a20000001400 */
[----:B------:R-:W-:-:S04]  /*1390*/  FFMA R3, R3, R2, RZ ;  /* 0x0000000203037223 */ /* 0x000fc800000000ff */
[----:B------:R-:W-:Y:S01]  /*13a0*/  FFMA R18, R3, R18, R2 ;  /* 0x0000001203127223 */ /* 0x000fe20000000002 */
[----:B------:R-:W-:-:S05]  /*13b0*/  VIADD R2, R33, 0xf3000000 ;  /* 0xf300000021027836 */ /* 0x000fca0000000000 */
[----:B------:R-:W-:Y:S01]  /*13c0*/  ISETP.GT.U32.AND P1, PT, R2, 0x727fffff, PT ;  /* 0x727fffff0200780c */ /* 0x000fe20003f24070 */
[----:B------:R-:W-:-:S12]  /*13d0*/  @P0 FADD R18, RZ, -R18 ;  /* 0x80000012ff120221 */ /* 0x000fd80000000000 */
[----:B-12---:R-:W-:Y:S05]  /*13e0*/  @!P1 BRA `(.L_x_308) ;  /* 0x0000000000109947 */ /* 0x006fea0003800000 */
[----:B------:R-:W-:-:S07]  /*13f0*/  MOV R2, 0x1410 ;  /* 0x0000141000027802 */ /* 0x000fce0000000f00 */
[----:B0-----:R-:W-:Y:S05]  /*1400*/  CALL.REL.NOINC `($__internal_9_$__cuda_sm20_sqrt_rn_f32_slowpath) ;  /* 0x0000000800e07944 */ /* 0x001fea0003c00000 */
[----:B------:R-:W-:Y:S01]  /*1410*/  MOV R3, R19 ;  /* 0x0000001300037202 */ /* 0x000fe20000000f00 */
[----:B------:R-:W-:Y:S06]  /*1420*/  BRA `(.L_x_309) ;  /* 0x0000000000107947 */ /* 0x000fec0003800000 */
.L_x_308:
[----:B------:R-:W-:Y:S01]  /*1430*/  FMUL.FTZ R2, R33, R34 ;  /* 0x0000002221027220 */ /* 0x000fe20000410000 */
[----:B------:R-:W-:-:S03]  /*1440*/  FMUL.FTZ R19, R34, 0.5 ;  /* 0x3f00000022137820 */ /* 0x000fc60000410000 */
[----:B------:R-:W-:-:S04]  /*1450*/  FFMA R3, -R2, R2, R33 ;  /* 0x0000000202037223 */ /* 0x000fc80000000121 */
[----:B------:R-:W-:-:S07]  /*1460*/  FFMA R3, R3, R19, R2 ;  /* 0x0000001303037223 */ /* 0x000fce0000000002 */
.L_x_309:
[----:B------:R-:W-:Y:S05]  /*1470*/  BSYNC.RECONVERGENT B0 ;  /* 0x0000000000007941 */ /* 0x000fea0003800200 */
.L_x_307:
[----:B------:R-:W-:Y:S01]  /*1480*/  FMUL R3, R18, R3 ;  /* 0x0000000312037220 */ /* 0x000fe20000400000 */
[----:B------:R-:W-:Y:S02]  /*1490*/  HFMA2 R19, -RZ, RZ, 3.7421875, 0 ;  /* 0x437c0000ff137431 */ /* 0x000fe400000001ff */
[----:B------:R-:W-:Y:S01]  /*14a0*/  IMAD.MOV.U32 R2, RZ, RZ, 0x3bbb989d ;  /* 0x3bbb989dff027424 */ /* 0x000fe200078e00ff */
[----:B------:R-:W1:Y:S01]  /*14b0*/  LDCU UR4, c[0x0][0x3c0] ;  /* 0x00007800ff0477ac */ /* 0x000e620008000800 */
[----:B------:R-:W-:-:S04]  /*14c0*/  FMUL R3, R3, R28 ;  /* 0x0000001c03037220 */ /* 0x000fc80000400000 */
[----:B------:R-:W-:-:S04]  /*14d0*/  FFMA R3, R20, R3, R27 ;  /* 0x0000000314037223 */ /* 0x000fc8000000001b */
[----:B------:R-:W-:-:S04]  /*14e0*/  FFMA.SAT R2, R3, R2, 0.5 ;  /* 0x3f00000003027423 */ /* 0x000fc80000002002 */
[----:B------:R-:W-:Y:S01]  /*14f0*/  FFMA.RM R2, R2, R19, 12582913 ;  /* 0x4b40000102027423 */ /* 0x000fe20000004013 */
[C---:B------:R-:W-:Y:S01]  /*1500*/  LEA R19, R31.reuse, R6, 0x2 ;  /* 0x000000061f137211 */ /* 0x040fe200078e10ff */
[----:B------:R-:W-:Y:S02]  /*1510*/  VIADD R31, R31, 0x1 ;  /* 0x000000011f1f7836 */ /* 0x000fe40000000000 */
[C---:B------:R-:W-:Y:S01]  /*1520*/  FADD R18, R2.reuse, -12583039 ;  /* 0xcb40007f02127421 */ /* 0x040fe20000000000 */
[----:B------:R-:W-:Y:S02]  /*1530*/  IMAD.SHL.U32 R2, R2, 0x800000, RZ ;  /* 0x0080000002027824 */ /* 0x000fe400078e00ff */
[----:B-1----:R-:W-:Y:S01]  /*1540*/  ISETP.NE.AND P0, PT, R31, UR4, PT ;  /* 0x000000041f007c0c */ /* 0x002fe2000bf05270 */
[----:B------:R-:W-:-:S04]  /*1550*/  FFMA R18, R3, 1.4426950216293334961, -R18 ;  /* 0x3fb8aa3b03127823 */ /* 0x000fc80000000812 */
[----:B------:R-:W-:-:S04]  /*1560*/  FFMA R18, R3, 1.925963033500011079e-08, R18 ;  /* 0x32a5706003127823 */ /* 0x000fc80000000012 */
[----:B------:R-:W1:Y:S02]  /*1570*/  MUFU.EX2 R3, R18 ;  /* 0x0000001200037308 */ /* 0x000e640000000800 */
[----:B-1----:R-:W-:-:S04]  /*1580*/  FMUL R3, R2, R3 ;  /* 0x0000000302037220 */ /* 0x002fc80000400000 */
[----:B------:R-:W-:-:S05]  /*1590*/  FMUL R32, R3, R32 ;  /* 0x0000002003207220 */ /* 0x000fca0000400000 */
[----:B------:R1:W-:Y:S01]  /*15a0*/  STS [R19], R32 ;  /* 0x0000002013007388 */ /* 0x0003e20000000800 */
[----:B------:R-:W-:Y:S05]  /*15b0*/  @P0 BRA `(.L_x_310) ;  /* 0xfffffff000b80947 */ /* 0x000fea000383ffff */
[----:B------:R-:W2:Y:S01]  /*15c0*/  LDS R3, [R7+-0x4] ;  /* 0xfffffc0007037984 */ /* 0x000ea20000000800 */
[----:B------:R-:W3:Y:S01]  /*15d0*/  LDCU UR4, c[0x0][0x3bc] ;  /* 0x00007780ff0477ac */ /* 0x000ee20008000800 */
[----:B------:R-:W-:Y:S02]  /*15e0*/  ISETP.NE.AND P0, PT, R4, RZ, PT ;  /* 0x000000ff0400720c */ /* 0x000fe40003f05270 */
[----:B------:R-:W-:Y:S01]  /*15f0*/  IADD3 R30, PT, PT, R30, 0x1, RZ ;  /* 0x000000011e1e7810 */ /* 0x000fe20007ffe0ff */
[----:B--2---:R-:W-:-:S10]  /*1600*/  FADD R2, -R16, R3 ;  /* 0x0000000310027221 */ /* 0x004fd40000000100 */
[----:B------:R-:W-:Y:S01]  /*1610*/  @P0 FADD R2, R16, -R3 ;  /* 0x8000000310020221 */ /* 0x000fe20000000000 */
[----:B---3--:R-:W-:-:S04]  /*1620*/  ISETP.NE.AND P0, PT, R30, UR4, PT ;  /* 0x000000041e007c0c */ /* 0x008fc8000bf05270 */
[----:B------:R-:W-:-:S05]  /*1630*/  FMNMX R2, RZ, R2, !PT ;  /* 0x00000002ff027209 */ /* 0x000fca0007800000 */
[----:B------:R-:W-:-:S04]  /*1640*/  FADD R29, R2, R29 ;  /* 0x0000001d021d7221 */ /* 0x000fc80000000000 */
[----:B------:R-:W-:Y:S05]  /*1650*/  @P0 BRA `(.L_x_311) ;  /* 0xfffffff000840947 */ /* 0x000fea000383ffff */
[----:B------:R-:W2:Y:S01]  /*1660*/  MUFU.RCP R2, UR8 ;  /* 0x0000000800027d08 */ /* 0x000ea20008001000 */
[----:B------:R-:W-:Y:S01]  /*1670*/  IMAD.U32 R3, RZ, RZ, UR8 ;  /* 0x00000008ff037e24 */ /* 0x000fe2000f8e00ff */
[----:B------:R-:W-:Y:S06]  /*1680*/  BSSY.RECONVERGENT B0, `(.L_x_312) ;  /* 0x000000d000007945 */ /* 0x000fec0003800200 */
[----:B------:R-:W3:Y:S01]  /*1690*/  FCHK P0, R29, UR8 ;  /* 0x000000081d007d02 */ /* 0x000ee20008000000 */
[----:B--2---:R-:W-:-:S04]  /*16a0*/  FFMA R3, R2, -R3, 1 ;  /* 0x3f80000002037423 */ /* 0x004fc80000000803 */
[----:B------:R-:W-:-:S04]  /*16b0*/  FFMA R2, R2, R3, R2 ;  /* 0x0000000302027223 */ /* 0x000fc80000000002 */
[----:B------:R-:W-:-:S04]  /*16c0*/  FFMA R4, R2, R29, RZ ;  /* 0x0000001d02047223 */ /* 0x000fc800000000ff */
[----:B------:R-:W-:-:S04]  /*16d0*/  FFMA R3, R4, -UR8, R29 ;  /* 0x8000000804037c23 */ /* 0x000fc8000800001d */
[----:B------:R-:W-:Y:S01]  /*16e0*/  FFMA R4, R2, R3, R4 ;  /* 0x0000000302047223 */ /* 0x000fe20000000004 */
[----:B---3--:R-:W-:Y:S06]  /*16f0*/  @!P0 BRA `(.L_x_313) ;  /* 0x0000000000148947 */ /* 0x008fec0003800000 */
[----:B------:R-:W-:Y:S01]  /*1700*/  MOV R3, R29 ;  /* 0x0000001d00037202 */ /* 0x000fe20000000f00 */
[----:B------:R-:W-:Y:S01]  /*1710*/  IMAD.U32 R2, RZ, RZ, UR8 ;  /* 0x00000008ff027e24 */ /* 0x000fe2000f8e00ff */
[----:B------:R-:W-:-:S07]  /*1720*/  MOV R4, 0x1740 ;  /* 0x0000174000047802 */ /* 0x000fce0000000f00 */
[----:B01----:R-:W-:Y:S05]  /*1730*/  CALL.REL.NOINC `($__internal_10_$__cuda_sm3x_div_rn_noftz_f32_slowpath) ;  /* 0x00000008006c7944 */ /* 0x003fea0003c00000 */
[----:B------:R-:W-:-:S07]  /*1740*/  MOV R4, R33 ;  /* 0x0000002100047202 */ /* 0x000fce0000000f00 */
.L_x_313:
[----:B------:R-:W-:Y:S05]  /*1750*/  BSYNC.RECONVERGENT B0 ;  /* 0x0000000000007941 */ /* 0x000fea0003800200 */
.L_x_312:
[----:B0-----:R-:W-:Y:S02]  /*1760*/  HFMA2 R15, -RZ, RZ, 3.7421875, 0 ;  /* 0x437c0000ff0f7431 */ /* 0x001fe400000001ff */
        /* <DEDUP_REMOVED lines=12> */
[C---:B--2---:R-:W-:Y:S01]  /*1830*/  IMAD.WIDE R2, R5.reuse, 0x4, R2 ;  /* 0x0000000405027825 */ /* 0x044fe200078e0202 */
[----:B------:R-:W-:-:S03]  /*1840*/  IADD3 R5, PT, PT, R5, UR6, RZ ;  /* 0x0000000605057c10 */ /* 0x000fc6000fffe0ff */
[----:B------:R-:W-:Y:S01]  /*1850*/  FMUL R15, R15, R4 ;  /* 0x000000040f0f7220 */ /* 0x000fe20000400000 */
[----:B0-----:R-:W-:-:S04]  /*1860*/  ISETP.GE.AND P0, PT, R5, UR4, PT ;  /* 0x0000000405007c0c */ /* 0x001fc8000bf06270 */
[----:B------:R0:W-:Y:S09]  /*1870*/  STG.E desc[UR10][R2.64], R15 ;  /* 0x0000000f02007986 */ /* 0x0001f2000c10190a */
[----:B------:R-:W-:Y:S05]  /*1880*/  @!P0 BRA `(.L_x_314) ;  /* 0xffffffec00208947 */ /* 0x000fea000383ffff */
[----:B------:R-:W-:Y:S05]  /*1890*/  EXIT ;  /* 0x000000000000794d */ /* 0x000fea0003800000 */
.L_x_295:
[----:B------:R-:W-:Y:S02]  /*18a0*/  ULOP3.LUT UR5, UR7, 0x7, URZ, 0xc0, !UPT ;  /* 0x0000000707057892 */ /* 0x000fe4000f8ec0ff */
[----:B------:R-:W-:Y:S02]  /*18b0*/  ULOP3.LUT UR9, UR7, 0x3, URZ, 0xc0, !UPT ;  /* 0x0000000307097892 */ /* 0x000fe4000f8ec0ff */
[----:B------:R-:W-:Y:S02]  /*18c0*/  ULOP3.LUT UR4, UR7, 0x7ffffff8, URZ, 0xc0, !UPT ;  /* 0x7ffffff807047892 */ /* 0x000fe4000f8ec0ff */
[----:B------:R-:W-:-:S12]  /*18d0*/  UIADD3 UR7, UPT, UPT, UR5, -0x1, URZ ;  /* 0xffffffff05077890 */ /* 0x000fd8000fffe0ff */
.L_x_322:
[----:B0-----:R-:W0:Y:S08]  /*18e0*/  LDC.64 R8, c[0x0][0x3a0] ;  /* 0x0000e800ff087b82 */ /* 0x001e300000000a00 */
[----:B------:R-:W1:Y:S08]  /*18f0*/  LDC.64 R10, c[0x0][0x390] ;  /* 0x0000e400ff0a7b82 */ /* 0x000e700000000a00 */
[----:B------:R-:W2:Y:S08]  /*1900*/  LDC.64 R14, c[0x0][0x3b0] ;  /* 0x0000ec00ff0e7b82 */ /* 0x000eb00000000a00 */
[----:B------:R-:W3:Y:S01]  /*1910*/  LDC.64 R12, c[0x0][0x398] ;  /* 0x0000e600ff0c7b82 */ /* 0x000ee20000000a00 */
[----:B0-----:R-:W-:-:S06]  /*1920*/  IMAD.WIDE R8, R5, 0x4, R8 ;  /* 0x0000000405087825 */ /* 0x001fcc00078e0208 */
[----:B------:R-:W5:Y:S01]  /*1930*/  LDG.E R9, desc[UR10][R8.64] ;  /* 0x0000000a08097981 */ /* 0x000f62000c1e1900 */
[C---:B-1----:R-:W-:Y:S01]  /*1940*/  IMAD.WIDE R10, R5.reuse, 0x4, R10 ;  /* 0x00000004050a7825 */ /* 0x042fe200078e020a */
[----:B------:R-:W0:Y:S05]  /*1950*/  LDC R16, c[0x0][0x3bc] ;  /* 0x0000ef00ff107b82 */ /* 0x000e2a0000000800 */
[----:B------:R-:W5:Y:S01]  /*1960*/  LDG.E R11, desc[UR10][R10.64] ;  /* 0x0000000a0a0b7981 */ /* 0x000f62000c1e1900 */
[C---:B--2---:R-:W-:Y:S02]  /*1970*/  IMAD.WIDE R14, R5.reuse, 0x4, R14 ;  /* 0x00000004050e7825 */ /* 0x044fe400078e020e */
[----:B------:R-:W1:Y:S04]  /*1980*/  LDC.64 R2, c[0x0][0x388] ;  /* 0x0000e200ff027b82 */ /* 0x000e680000000a00 */
[----:B------:R-:W5:Y:S01]  /*1990*/  LDG.E R14, desc[UR10][R14.64] ;  /* 0x0000000a0e0e7981 */ /* 0x000f62000c1e1900 */
[----:B---3--:R-:W-:-:S05]  /*19a0*/  IMAD.WIDE R12, R5, 0x4, R12 ;  /* 0x00000004050c7825 */ /* 0x008fca00078e020c */
[----:B------:R-:W5:Y:S01]  /*19b0*/  LDG.E R0, desc[UR10][R12.64] ;  /* 0x0000000a0c007981 */ /* 0x000f62000c1e1900 */
[----:B0-----:R-:W-:Y:S01]  /*19c0*/  ISETP.GE.U32.AND P0, PT, R16, 0x8, PT ;  /* 0x000000081000780c */ /* 0x001fe20003f06070 */
[----:B-1----:R-:W-:-:S05]  /*19d0*/  IMAD.WIDE R2, R5, 0x4, R2 ;  /* 0x0000000405027825 */ /* 0x002fca00078e0202 */
[----:B------:R0:W5:Y:S02]  /*19e0*/  LDG.E R17, desc[UR10][R2.64] ;  /* 0x0000000a02117981 */ /* 0x000164000c1e1900 */
[----:B0-----:R-:W-:-:S05]  /*19f0*/  IMAD.MOV.U32 R3, RZ, RZ, RZ ;  /* 0x000000ffff037224 */ /* 0x001fca00078e00ff */
[----:B------:R-:W-:Y:S05]  /*1a00*/  @!P0 BRA `(.L_x_315) ;  /* 0x0000000000488947 */ /* 0x000fea0003800000 */
[----:B-----5:R-:W-:Y:S02]  /*1a10*/  ISETP.NE.AND P1, PT, R14, RZ, PT ;  /* 0x000000ff0e00720c */ /* 0x020fe40003f25270 */
[----:B------:R-:W-:-:S11]  /*1a20*/  CS2R R2, SRZ ;  /* 0x0000000000027805 */ /* 0x000fd6000001ff00 */
.L_x_316:
[----:B------:R-:W-:Y:S01]  /*1a30*/  STS [R6], R17 ;  /* 0x0000001106007388 */ /* 0x000fe20000000800 */
[----:B------:R-:W-:-:S03]  /*1a40*/  IADD3 R2, PT, PT, R2, 0x8, RZ ;  /* 0x0000000802027810 */ /* 0x000fc60007ffe0ff */
[----:B------:R-:W0:Y:S01]  /*1a50*/  LDS R4, [R7+-0x4] ;  /* 0xfffffc0007047984 */ /* 0x000e220000000800 */
[----:B------:R-:W-:Y:S01]  /*1a60*/  ISETP.NE.AND P0, PT, R2, UR4, PT ;  /* 0x0000000402007c0c */ /* 0x000fe2000bf05270 */
        /* <DEDUP_REMOVED lines=11> */
[----:B------:R-:W-:Y:S06]  /*1b20*/  @P0 BRA `(.L_x_316) ;  /* 0xfffffffc00c00947 */ /* 0x000fec000383ffff */
.L_x_315:
[----:B------:R-:W-:-:S09]  /*1b30*/  UISETP.NE.AND UP0, UPT, UR5, URZ, UPT ;  /* 0x000000ff0500728c */ /* 0x000fd2000bf05270 */
[----:B------:R-:W-:Y:S05]  /*1b40*/  BRA.U !UP0, `(.L_x_317) ;  /* 0x0000000108847547 */ /* 0x000fea000b800000 */
[----:B------:R-:W-:Y:S02]  /*1b50*/  UISETP.GE.U32.AND UP0, UPT, UR7, 0x3, UPT ;  /* 0x000000030700788c */ /* 0x000fe4000bf06070 */
[----:B------:R-:W-:-:S07]  /*1b60*/  UISETP.NE.AND UP1, UPT, UR9, URZ, UPT ;  /* 0x000000ff0900728c */ /* 0x000fce000bf25270 */
[----:B------:R-:W-:Y:S05]  /*1b70*/  BRA.U !UP0, `(.L_x_318) ;  /* 0x0000000108287547 */ /* 0x000fea000b800000 */
[----:B-----5:R-:W-:Y:S01]  /*1b80*/  STS [R6], R17 ;  /* 0x0000001106007388 */ /* 0x020fe20000000800 */
[----:B------:R-:W-:-:S03]  /*1b90*/  ISETP.NE.AND P0, PT, R14, RZ, PT ;  /* 0x000000ff0e00720c */ /* 0x000fc60003f05270 */
[----:B------:R-:W0:Y:S02]  /*1ba0*/  LDS R2, [R7+-0x4] ;  /* 0xfffffc0007027984 */ /* 0x000e240000000800 */
[----:B0-----:R-:W-:-:S08]  /*1bb0*/  FADD R4, -R11, R2 ;  /* 0x000000020b047221 */ /* 0x001fd00000000100 */
[----:B------:R-:W-:-:S05]  /*1bc0*/  @P0 FADD R4, R11, -R2 ;  /* 0x800000020b040221 */ /* 0x000fca0000000000 */
[----:B------:R-:W-:-:S05]  /*1bd0*/  FMNMX R4, RZ, R4, !PT ;  /* 0x00000004ff047209 */ /* 0x000fca0007800000 */
[----:B------:R-:W-:-:S04]  /*1be0*/  FADD R3, R3, R4 ;  /* 0x0000000403037221 */ /* 0x000fc80000000000 */
[----:B------:R-:W-:-:S04]  /*1bf0*/  FADD R3, R4, R3 ;  /* 0x0000000304037221 */ /* 0x000fc80000000000 */
[----:B------:R-:W-:-:S04]  /*1c00*/  FADD R3, R4, R3 ;  /* 0x0000000304037221 */ /* 0x000fc80000000000 */
[----:B------:R-:W-:-:S07]  /*1c10*/  FADD R3, R4, R3 ;  /* 0x0000000304037221 */ /* 0x000fce0000000000 */
.L_x_318:
[----:B------:R-:W-:Y:S05]  /*1c20*/  BRA.U !UP1, `(.L_x_317) ;  /* 0x00000001094c7547 */ /* 0x000fea000b800000 */
[----:B------:R-:W-:Y:S01]  /*1c30*/  UISETP.NE.AND UP0, UPT, UR9, 0x1, UPT ;  /* 0x000000010900788c */ /* 0x000fe2000bf05270 */
[----:B------:R-:W-:-:S08]  /*1c40*/  LOP3.LUT P0, RZ, R16, 0x1, RZ, 0xc0, !PT ;  /* 0x0000000110ff7812 */ /* 0x000fd0000780c0ff */
        /* <DEDUP_REMOVED lines=8> */
[----:B------:R-:W-:-:S07]  /*1cd0*/  FADD R3, R4, R3 ;  /* 0x0000000304037221 */ /* 0x000fce0000000000 */
.L_x_319:
[----:B------:R-:W-:Y:S05]  /*1ce0*/  @!P0 BRA `(.L_x_317) ;  /* 0x00000000001c8947 */ /* 0x000fea0003800000 */
[----:B-----5:R-:W-:Y:S01]  /*1cf0*/  STS [R6], R17 ;  /* 0x0000001106007388 */ /* 0x020fe20000000800 */
[----:B------:R-:W-:-:S03]  /*1d00*/  ISETP.NE.AND P0, PT, R14, RZ, PT ;  /* 0x000000ff0e00720c */ /* 0x000fc60003f05270 */
[----:B------:R-:W0:Y:S02]  /*1d10*/  LDS R2, [R7+-0x4] ;  /* 0xfffffc0007027984 */ /* 0x000e240000000800 */
[----:B0-----:R-:W-:-:S08]  /*1d20*/  FADD R4, -R11, R2 ;  /* 0x000000020b047221 */ /* 0x001fd00000000100 */
[----:B------:R-:W-:-:S05]  /*1d30*/  @P0 FADD R4, R11, -R2 ;  /* 0x800000020b040221 */ /* 0x000fca0000000000 */
[----:B------:R-:W-:-:S05]  /*1d40*/  FMNMX R4, RZ, R4, !PT ;  /* 0x00000004ff047209 */ /* 0x000fca0007800000 */
[----:B------:R-:W-:-:S07]  /*1d50*/  FADD R3, R3, R4 ;  /* 0x0000000403037221 */ /* 0x000fce0000000000 */
.L_x_317:
[----:B------:R-:W0:Y:S01]  /*1d60*/  MUFU.RCP R2, UR8 ;  /* 0x0000000800027d08 */ /* 0x000e220008001000 */
[----:B-----5:R-:W-:Y:S01]  /*1d70*/  IMAD.U32 R11, RZ, RZ, UR8 ;  /* 0x00000008ff0b7e24 */ /* 0x020fe2000f8e00ff */
        /* <DEDUP_REMOVED lines=10> */
[----:B------:R-:W-:Y:S05]  /*1e20*/  CALL.REL.NOINC `($__internal_10_$__cuda_sm3x_div_rn_noftz_f32_slowpath) ;  /* 0x0000000000b07944 */ /* 0x000fea0003c00000 */
[----:B------:R-:W-:-:S07]  /*1e30*/  MOV R4, R33 ;  /* 0x0000002100047202 */ /* 0x000fce0000000f00 */
.L_x_321:
[----:B------:R-:W-:Y:S05]  /*1e40*/  BSYNC.RECONVERGENT B0 ;  /* 0x0000000000007941 */ /* 0x000fea0003800200 */
.L_x_320:
        /* <DEDUP_REMOVED lines=14> */
[----:B------:R-:W-:-:S03]  /*1f30*/  VIADD R5, R5, UR6 ;  /* 0x0000000605057c36 */ /* 0x000fc60008000000 */
[----:B------:R-:W-:Y:S02]  /*1f40*/  FMUL R11, R11, R4 ;  /* 0x000000040b0b7220 */ /* 0x000fe40000400000 */
[----:B0-----:R-:W-:-:S03]  /*1f50*/  ISETP.GE.AND P0, PT, R5, UR12, PT ;  /* 0x0000000c05007c0c */ /* 0x001fc6000bf06270 */
[----:B------:R0:W-:Y:S10]  /*1f60*/  STG.E desc[UR10][R2.64], R11 ;  /* 0x0000000b02007986 */ /* 0x0001f4000c10190a */
[----:B------:R-:W-:Y:S05]  /*1f70*/  @!P0 BRA `(.L_x_322) ;  /* 0xfffffff800588947 */ /* 0x000fea000383ffff */
[----:B------:R-:W-:Y:S05]  /*1f80*/  EXIT ;  /* 0x000000000000794d */ /* 0x000fea0003800000 */
        .weak           $__internal_9_$__cuda_sm20_sqrt_rn_f32_slowpath
        .type           $__internal_9_$__cuda_sm20_sqrt_rn_f32_slowpath,@function
        .size           $__internal_9_$__cuda_sm20_sqrt_rn_f32_slowpath,($__internal_10_$__cuda_sm3x_div_rn_noftz_f32_slowpath - $__internal_9_$__cuda_sm20_sqrt_rn_f32_slowpath)
$__internal_9_$__cuda_sm20_sqrt_rn_f32_slowpath:
[----:B------:R-:W-:-:S13]  /*1f90*/  LOP3.LUT P0, RZ, R33, 0x7fffffff, RZ, 0xc0, !PT ;  /* 0x7fffffff21ff7812 */ /* 0x000fda000780c0ff */
[----:B------:R-:W-:Y:S01]  /*1fa0*/  @!P0 MOV R3, R33 ;  /* 0x0000002100038202 */ /* 0x000fe20000000f00 */
        /* <DEDUP_REMOVED lines=15> */
[----:B------:R-:W-:-:S03]  /*20a0*/  @!P0 IMAD.MOV.U32 R3, RZ, RZ, R33 ;  /* 0x000000ffff038224 */ /* 0x000fc600078e0021 */
[----:B------:R-:W-:-:S07]  /*20b0*/  @P0 FMUL.FTZ R3, R34, 2.3283064365386962891e-10 ;  /* 0x2f80000022030820 */ /* 0x000fce0000410000 */
.L_x_323:
[----:B------:R-:W-:Y:S01]  /*20c0*/  MOV R19, R3 ;  /* 0x0000000300137202 */ /* 0x000fe20000000f00 */
[----:B------:R-:W-:-:S04]  /*20d0*/  HFMA2 R3, -RZ, RZ, 0, 0 ;  /* 0x00000000ff037431 */ /* 0x000fc800000001ff */
[----:B------:R-:W-:Y:S05]  /*20e0*/  RET.REL.NODEC R2 `(_Z27monte_carlo_european_optionPfS_S_S_S_S_Piiiiy) ;  /* 0xffffffdc02c47950 */ /* 0x000fea0003c3ffff */
        .weak           $__internal_10_$__cuda_sm3x_div_rn_noftz_f32_slowpath
        .type           $__internal_10_$__cuda_sm3x_div_rn_noftz_f32_slowpath,@function
        .size           $__internal_10_$__cuda_sm3x_div_rn_noftz_f32_slowpath,(.L_x_346 - $__internal_10_$__cuda_sm3x_div_rn_noftz_f32_slowpath)
$__internal_10_$__cuda_sm3x_div_rn_noftz_f32_slowpath:
        /* <DEDUP_REMOVED lines=32> */
[----:B------:R-:W-:Y:S02]  /*22f0*/  @!P1 FFMA R2, R2, 1.84467440737095516160e+19, RZ ;  /* 0x5f80000002029823 */ /* 0x000fe400000000ff */
[----:B------:R-:W-:-:S07]  /*2300*/  @!P1 IADD3 R28, PT, PT, R28, 0x40, RZ ;  /* 0x000000401c1c9810 */ /* 0x000fce0007ffe0ff */
.L_x_325:
[----:B------:R-:W-:Y:S01]  /*2310*/  LEA R33, R27, 0xc0800000, 0x17 ;  /* 0xc08000001b217811 */ /* 0x000fe200078eb8ff */
[----:B------:R-:W-:Y:S01]  /*2320*/  BSSY.RECONVERGENT B2, `(.L_x_330) ;  /* 0x0000036000027945 */ /* 0x000fe20003800200 */
[----:B------:R-:W-:-:S03]  /*2330*/  IADD3 R32, PT, PT, R29, -0x7f, RZ ;  /* 0xffffff811d207810 */ /* 0x000fc60007ffe0ff */
[----:B------:R-:W-:Y:S01]  /*2340*/  IMAD.IADD R33, R2, 0x1, -R33 ;  /* 0x0000000102217824 */ /* 0x000fe200078e0a21 */
[C---:B------:R-:W-:Y:S01]  /*2350*/  IADD3 R27, PT, PT, R32.reuse, 0x7f, -R27 ;  /* 0x0000007f201b7810 */ /* 0x040fe20007ffe81b */
[----:B------:R-:W-:Y:S02]  /*2360*/  IMAD R2, R32, -0x800000, R3 ;  /* 0xff80000020027824 */ /* 0x000fe400078e0203 */
[----:B------:R-:W0:Y:S01]  /*2370*/  MUFU.RCP R30, R33 ;  /* 0x00000021001e7308 */ /* 0x000e220000001000 */
[----:B------:R-:W-:Y:S01]  /*2380*/  FADD.FTZ R31, -R33, -RZ ;  /* 0x800000ff211f7221 */ /* 0x000fe20000010100 */
[----:B------:R-:W-:-:S03]  /*2390*/  IADD3 R27, PT, PT, R27, R28, RZ ;  /* 0x0000001c1b1b7210 */ /* 0x000fc60007ffe0ff */
        /* <DEDUP_REMOVED lines=42> */
.L_x_332:
[----:B------:R-:W-:-:S04]  /*2640*/  LOP3.LUT R2, R2, 0x80000000, RZ, 0xc0, !PT ;  /* 0x8000000002027812 */ /* 0x000fc800078ec0ff */
[----:B------:R-:W-:Y:S01]  /*2650*/  LOP3.LUT R2, R2, 0x7f800000, RZ, 0xfc, !PT ;  /* 0x7f80000002027812 */ /* 0x000fe200078efcff */
[----:B------:R-:W-:Y:S06]  /*2660*/  BRA `(.L_x_333) ;  /* 0x0000000000047947 */ /* 0x000fec0003800000 */
.L_x_331:
[----:B------:R-:W-:-:S07]  /*2670*/  LEA R2, R27, R2, 0x17 ;  /* 0x000000021b027211 */ /* 0x000fce00078eb8ff */
.L_x_333:
[----:B------:R-:W-:Y:S05]  /*2680*/  BSYNC.RECONVERGENT B2 ;  /* 0x0000000000027941 */ /* 0x000fea0003800200 */
.L_x_330:
[----:B------:R-:W-:Y:S05]  /*2690*/  BRA `(.L_x_334) ;  /* 0x0000000000207947 */ /* 0x000fea0003800000 */
.L_x_329:
[----:B------:R-:W-:-:S04]  /*26a0*/  LOP3.LUT R2, R2, 0x80000000, R3, 0x48, !PT ;  /* 0x8000000002027812 */ /* 0x000fc800078e4803 */
[----:B------:R-:W-:Y:S01]  /*26b0*/  LOP3.LUT R2, R2, 0x7f800000, RZ, 0xfc, !PT ;  /* 0x7f80000002027812 */ /* 0x000fe200078efcff */
[----:B------:R-:W-:Y:S06]  /*26c0*/  BRA `(.L_x_334) ;  /* 0x0000000000147947 */ /* 0x000fec0003800000 */
.L_x_328:
[----:B------:R-:W-:Y:S01]  /*26d0*/  LOP3.LUT R2, R2, 0x80000000, R3, 0x48, !PT ;  /* 0x8000000002027812 */ /* 0x000fe200078e4803 */
[----:B------:R-:W-:Y:S06]  /*26e0*/  BRA `(.L_x_334) ;  /* 0x00000000000c7947 */ /* 0x000fec0003800000 */
.L_x_327:
[----:B------:R-:W0:Y:S01]  /*26f0*/  MUFU.RSQ R2, -QNAN ;  /* 0xffc0000000027908 */ /* 0x000e220000001400 */
[----:B------:R-:W-:Y:S05]  /*2700*/  BRA `(.L_x_334) ;  /* 0x0000000000047947 */ /* 0x000fea0003800000 */
.L_x_326:
[----:B------:R-:W-:-:S07]  /*2710*/  FADD.FTZ R2, R3, R2 ;  /* 0x0000000203027221 */ /* 0x000fce0000010000 */
.L_x_334:
[----:B------:R-:W-:Y:S05]  /*2720*/  BSYNC.RECONVERGENT B1 ;  /* 0x0000000000017941 */ /* 0x000fea0003800200 */
.L_x_324:
[----:B------:R-:W-:Y:S02]  /*2730*/  HFMA2 R3, -RZ, RZ, 0, 0 ;  /* 0x00000000ff037431 */ /* 0x000fe400000001ff */
[----:B0-----:R-:W-:Y:S01]  /*2740*/  IMAD.MOV.U32 R33, RZ, RZ, R2 ;  /* 0x000000ffff217224 */ /* 0x001fe200078e0002 */
[----:B------:R-:W-:-:S04]  /*2750*/  MOV R2, R4 ;  /* 0x0000000400027202 */ /* 0x000fc80000000f00 */
[----:B------:R-:W-:Y:S05]  /*2760*/  RET.REL.NODEC R2 `(_Z27monte_carlo_european_optionPfS_S_S_S_S_Piiiiy) ;  /* 0xffffffd802247950 */ /* 0x000fea0003c3ffff */
.L_x_335:
        /* <DEDUP_REMOVED lines=9> */
.L_x_346:


//--------------------- .nv.global.init           --------------------------
	.section	.nv.global.init,"aw",@progbits
	.align	4
.nv.global.init:
	.type		__cudart_i2opi_f,@object
	.size		__cudart_i2opi_f,(mrg32k3aM1SubSeq - __cudart_i2opi_f)
__cudart_i2opi_f:
        /*0000*/ 	.byte	0x41, 0x90, 0x43, 0x3c, 0x99, 0x95, 0x62, 0xdb, 0xc0, 0xdd, 0x34, 0xf5, 0xd1, 0x57, 0x27, 0xfc
        /*0010*/ 	.byte	0x29, 0x15, 0x44, 0x4e, 0x6e, 0x83, 0xf9, 0xa2
	.type		mrg32k3aM1SubSeq,@object
	.size		mrg32k3aM1SubSeq,(mrg32k3aM2SubSeq - mrg32k3aM1SubSeq)
mrg32k3aM1SubSeq:
        /*0018*/ 	.byte	0x0b, 0xcc, 0xee, 0x04, 0x73, 0x29, 0x8b, 0x6f, 0xf6, 0x53, 0x03, 0xf6, 0x23, 0xf6, 0xea, 0xda
        /* <DEDUP_REMOVED lines=125> */
	.type		mrg32k3aM2SubSeq,@object
	.size		mrg32k3aM2SubSeq,(mrg32k3aM1 - mrg32k3aM2SubSeq)
mrg32k3aM2SubSeq:
        /* <DEDUP_REMOVED lines=126> */
	.type		mrg32k3aM1,@object
	.size		mrg32k3aM1,(mrg32k3aM1Seq - mrg32k3aM1)
mrg32k3aM1:
        /* <DEDUP_REMOVED lines=144> */
	.type		mrg32k3aM1Seq,@object
	.size		mrg32k3aM1Seq,(mrg32k3aM2 - mrg32k3aM1Seq)
mrg32k3aM1Seq:
        /* <DEDUP_REMOVED lines=144> */
	.type		mrg32k3aM2,@object
	.size		mrg32k3aM2,(mrg32k3aM2Seq - mrg32k3aM2)
mrg32k3aM2:
        /* <DEDUP_REMOVED lines=144> */
	.type		mrg32k3aM2Seq,@object
	.size		mrg32k3aM2Seq,(precalc_xorwow_matrix - mrg32k3aM2Seq)
mrg32k3aM2Seq:
        /* <DEDUP_REMOVED lines=144> */
	.type		precalc_xorwow_matrix,@object
	.size		precalc_xorwow_matrix,(precalc_xorwow_offset_matrix - precalc_xorwow_matrix)
precalc_xorwow_matrix:
        /* <DEDUP_REMOVED lines=6400> */
	.type		precalc_xorwow_offset_matrix,@object
	.size		precalc_xorwow_offset_matrix,(.L_1 - precalc_xorwow_offset_matrix)
precalc_xorwow_offset_matrix:
        /* <DEDUP_REMOVED lines=6400> */
.L_1:


//--------------------- .nv.shared._Z29monte_carlo_antithetic_optionPfS_S_S_S_S_Piiiy --------------------------
	.section	.nv.shared._Z29monte_carlo_antithetic_optionPfS_S_S_S_S_Piiiy,"aw",@nobits
	.sectionflags	@""
	.align	16
	.zero		1024


//--------------------- .nv.shared.reserved.0     --------------------------
	.section	.nv.shared.reserved.0,"aw",@nobits
	.weak		__nv_reservedSMEM_offset_0_alias
	.size		__nv_reservedSMEM_offset_0_alias, 0, 64
	.other		__nv_reservedSMEM_offset_0_alias,@"STO_CUDA_RESERVED_SHARED STV_DEFAULT"
__nv_reservedSMEM_offset_0_alias:
	.zero		0
	.zero		64


//--------------------- .nv.shared._Z25monte_carlo_heston_optionPfS_S_S_S_S_S_S_S_S_Piiiiy --------------------------
	.section	.nv.shared._Z25monte_carlo_heston_optionPfS_S_S_S_S_S_S_S_S_Piiiiy,"aw",@nobits
	.sectionflags	@""
	.align	16
	.zero		1024


//--------------------- .nv.shared._Z25monte_carlo_portfolio_varPfS_S_S_S_S_iiiffy --------------------------
	.section	.nv.shared._Z25monte_carlo_portfolio_varPfS_S_S_S_S_iiiffy,"aw",@nobits
	.sectionflags	@""
	.align	16
	.zero		1024


//--------------------- .nv.shared._Z26monte_carlo_barrier_optionPfS_S_S_S_S_S_PiS0_iiiy --------------------------
	.section	.nv.shared._Z26monte_carlo_barrier_optionPfS_S_S_S_S_S_PiS0_iiiy,"aw",@nobits
	.sectionflags	@""
	.align	16
	.zero		1024


//--------------------- .nv.shared._Z24monte_carlo_asian_optionPfS_S_S_S_S_Piiiiy --------------------------
	.section	.nv.shared._Z24monte_carlo_asian_optionPfS_S_S_S_S_Piiiiy,"aw",@nobits
	.sectionflags	@""
	.align	16
	.zero		1024


//--------------------- .nv.shared._Z27monte_carlo_european_optionPfS_S_S_S_S_Piiiiy --------------------------
	.section	.nv.shared._Z27monte_carlo_european_optionPfS_S_S_S_S_Piiiiy,"aw",@nobits
	.sectionflags	@""
	.align	16
	.zero		1024


//--------------------- .nv.constant0._Z29monte_carlo_antithetic_optionPfS_S_S_S_S_Piiiy --------------------------
	.section	.nv.constant0._Z29monte_carlo_antithetic_optionPfS_S_S_S_S_Piiiy,"a",@progbits
	.sectionflags	@""
	.align	4
.nv.constant0._Z29monte_carlo_antithetic_optionPfS_S_S_S_S_Piiiy:
	.zero		968


//--------------------- .nv.constant0._Z25monte_carlo_heston_optionPfS_S_S_S_S_S_S_S_S_Piiiiy --------------------------
	.section	.nv.constant0._Z25monte_carlo_heston_optionPfS_S_S_S_S_S_S_S_S_Piiiiy,"a",@progbits
	.sectionflags	@""
	.align	4
.nv.constant0._Z25monte_carlo_heston_optionPfS_S_S_S_S_S_S_S_S_Piiiiy:
	.zero		1008


//--------------------- .nv.constant0._Z25monte_carlo_portfolio_varPfS_S_S_S_S_iiiffy --------------------------
	.section	.nv.constant0._Z25monte_carlo_portfolio_varPfS_S_S_S_S_iiiffy,"a",@progbits
	.sectionflags	@""
	.align	4
.nv.constant0._Z25monte_carlo_portfolio_varPfS_S_S_S_S_iiiffy:
	.zero		976


//--------------------- .nv.constant0._Z26monte_carlo_barrier_optionPfS_S_S_S_S_S_PiS0_iiiy --------------------------
	.section	.nv.constant0._Z26monte_carlo_barrier_optionPfS_S_S_S_S_S_PiS0_iiiy,"a",@progbits
	.sectionflags	@""
	.align	4
.nv.constant0._Z26monte_carlo_barrier_optionPfS_S_S_S_S_S_PiS0_iiiy:
	.zero		992


//--------------------- .nv.constant0._Z24monte_carlo_asian_optionPfS_S_S_S_S_Piiiiy --------------------------
	.section	.nv.constant0._Z24monte_carlo_asian_optionPfS_S_S_S_S_Piiiiy,"a",@progbits
	.sectionflags	@""
	.align	4
.nv.constant0._Z24monte_carlo_asian_optionPfS_S_S_S_S_Piiiiy:
	.zero		976


//--------------------- .nv.constant0._Z27monte_carlo_european_optionPfS_S_S_S_S_Piiiiy --------------------------
	.section	.nv.constant0._Z27monte_carlo_european_optionPfS_S_S_S_S_Piiiiy,"a",@progbits
	.sectionflags	@""
	.align	4
.nv.constant0._Z27monte_carlo_european_optionPfS_S_S_S_S_Piiiiy:
	.zero		976


//--------------------- SYMBOLS --------------------------

	.type		.nv.reservedSmem.offset0,@object
	.size		.nv.reservedSmem.offset0,0x4
	.type		.nv.reservedSmem.cap,@object
	.size		.nv.reservedSmem.cap,0x4
	.type		malloc,@function
	.type		free,@function
